def matmul_kernel(
    a_ptr,
    b_ptr,
    c_ptr,
    M,
    N,
    K,
    stride_am,
    stride_ak,
    stride_bk,
    stride_bn,
    stride_cm,
    stride_cn,
    BLOCK_M: tl.constexpr,
    BLOCK_N: tl.constexpr,
    BLOCK_K: tl.constexpr,
    GROUP_M: tl.constexpr,
):
    pid = tl.program_id(axis=0)
    num_pid_m = tl.cdiv(M, BLOCK_M)
    num_pid_n = tl.cdiv(N, BLOCK_N)
    num_pid_in_group = GROUP_M * num_pid_n
    group_id = pid // num_pid_in_group
    first_pid_m = group_id * GROUP_M
    group_size_m = min(num_pid_m - first_pid_m, GROUP_M)
    pid_m = first_pid_m + ((pid % num_pid_in_group) % group_size_m)
    pid_n = (pid % num_pid_in_group) // group_size_m

    offs_am = (pid_m * BLOCK_M + tl.arange(0, BLOCK_M)) % M
    offs_bn = (pid_n * BLOCK_N + tl.arange(0, BLOCK_N)) % N
    offs_k = tl.arange(0, BLOCK_K)
    a_ptrs = a_ptr + offs_am[:, None] * stride_am + offs_k[None, :] * stride_ak
    b_ptrs = b_ptr + offs_k[:, None] * stride_bk + offs_bn[None, :] * stride_bn

    acc = tl.zeros((BLOCK_M, BLOCK_N), dtype=tl.float32)
    for kk in range(0, tl.cdiv(K, BLOCK_K)):
        a = tl.load(a_ptrs, mask=offs_k[None, :] < K - kk * BLOCK_K, other=0.0)
        b = tl.load(b_ptrs, mask=offs_k[:, None] < K - kk * BLOCK_K, other=0.0)
        acc = tl.dot(a, b, acc)
        a_ptrs += BLOCK_K * stride_ak
        b_ptrs += BLOCK_K * stride_bk

    c = acc.to(c_ptr.dtype.element_ty)
    offs_cm = pid_m * BLOCK_M + tl.arange(0, BLOCK_M)
    offs_cn = pid_n * BLOCK_N + tl.arange(0, BLOCK_N)
    c_ptrs = c_ptr + offs_cm[:, None] * stride_cm + offs_cn[None, :] * stride_cn
    mask = (offs_cm[:, None] < M) & (offs_cn[None, :] < N)
    tl.store(c_ptrs, c, mask=mask)

# config = {"BLOCK_K": 128, "BLOCK_M": 256, "BLOCK_N": 64, "GROUP_M": 8, "arch": "sm_100", "dtype": "fp32", "num_ctas": 1, "num_stages": 3, "num_warps": 1}
# arch = sm_100


// ===== COMPILED SASS (sm_100a) =====

	.target	sm_100a

	.elftype	@"ET_EXEC"


//--------------------- .note.nv.tkinfo           --------------------------
	.section	.note.nv.tkinfo,"",@"SHT_NOTE"
	.sectionflags	@"SHF_NOTE_NV_TKINFO"
	.tkinfo
        /*0018*/ 	.word	0x00000081
        /*0030*/ 	.string	""
        /*0030*/ 	.string	"ptxas-blackwell"
        /*0030*/ 	.string	"Cuda compilation tools, release 12.9, V12.9.86"
        /*0030*/ 	.string	"Build cuda_12.9.r12.9/compiler.36037853_0"
        /*0030*/ 	.string	"-v  -suppress-debug-info  -lineinfo  -arch sm_100a "



//--------------------- .note.nv.cuver            --------------------------
	.section	.note.nv.cuver,"",@"SHT_NOTE"
	.sectionflags	@"SHF_NOTE_NV_CUVER"
        /*0018*/ 	.short	0x0001
        /*001a*/ 	.short	0x0064
        /*001c*/ 	.short	0x0001
        /*001e*/ 	.short	0x0000
        /*0020*/ 	.short	0x0001
        /*0022*/ 	.short	0x0000


//--------------------- .nv.info                  --------------------------
	.section	.nv.info,"",@"SHT_CUDA_INFO"
	.align	4


	//----- nvinfo : EIATTR_REGCOUNT
	.align		4
        /*0000*/ 	.byte	0x04, 0x2f
        /*0002*/ 	.short	(.L_1 - .L_0)
	.align		4
.L_0:
        /*0004*/ 	.word	index@(matmul_kernel)
        /*0008*/ 	.word	0x000000ff


	//----- nvinfo : EIATTR_FRAME_SIZE
	.align		4
.L_1:
        /*000c*/ 	.byte	0x04, 0x11
        /*000e*/ 	.short	(.L_3 - .L_2)
	.align		4
.L_2:
        /*0010*/ 	.word	index@(matmul_kernel)
        /*0014*/ 	.word	0x00005ad8


	//----- nvinfo : EIATTR_MIN_STACK_SIZE
	.align		4
.L_3:
        /*0018*/ 	.byte	0x04, 0x12
        /*001a*/ 	.short	(.L_5 - .L_4)
	.align		4
.L_4:
        /*001c*/ 	.word	index@(matmul_kernel)
        /*0020*/ 	.word	0x00005ad8
.L_5:


//--------------------- .nv.info.matmul_kernel    --------------------------
	.section	.nv.info.matmul_kernel,"",@"SHT_CUDA_INFO"
	.sectionflags	@""
	.align	4


	//----- nvinfo : EIATTR_CUDA_API_VERSION
	.align		4
        /*0000*/ 	.byte	0x04, 0x37
        /*0002*/ 	.short	(.L_7 - .L_6)
.L_6:
        /*0004*/ 	.word	0x00000081


	//----- nvinfo : EIATTR_KPARAM_INFO
	.align		4
.L_7:
        /*0008*/ 	.byte	0x04, 0x17
        /*000a*/ 	.short	(.L_9 - .L_8)
.L_8:
        /*000c*/ 	.word	0x00000000
        /*0010*/ 	.short	0x000d
        /*0012*/ 	.short	0x0048
        /*0014*/ 	.byte	0x00, 0xf4, 0x21, 0x00


	//----- nvinfo : EIATTR_KPARAM_INFO
	.align		4
.L_9:
        /*0018*/ 	.byte	0x04, 0x17
        /*001a*/ 	.short	(.L_11 - .L_10)
.L_10:
        /*001c*/ 	.word	0x00000000
        /*0020*/ 	.short	0x000c
        /*0022*/ 	.short	0x0040
        /*0024*/ 	.byte	0x00, 0xf4, 0x21, 0x00


	//----- nvinfo : EIATTR_KPARAM_INFO
	.align		4
.L_11:
        /*0028*/ 	.byte	0x04, 0x17
        /*002a*/ 	.short	(.L_13 - .L_12)
.L_12:
        /*002c*/ 	.word	0x00000000
        /*0030*/ 	.short	0x000b
        /*0032*/ 	.short	0x0038
        /*0034*/ 	.byte	0x00, 0xf0, 0x11, 0x00


	//----- nvinfo : EIATTR_KPARAM_INFO
	.align		4
.L_13:
        /*0038*/ 	.byte	0x04, 0x17
        /*003a*/ 	.short	(.L_15 - .L_14)
.L_14:
        /*003c*/ 	.word	0x00000000
        /*0040*/ 	.short	0x000a
        /*0042*/ 	.short	0x0034
        /*0044*/ 	.byte	0x00, 0xf0, 0x11, 0x00


	//----- nvinfo : EIATTR_KPARAM_INFO
	.align		4
.L_15:
        /*0048*/ 	.byte	0x04, 0x17
        /*004a*/ 	.short	(.L_17 - .L_16)
.L_16:
        /*004c*/ 	.word	0x00000000
        /*0050*/ 	.short	0x0009
        /*0052*/ 	.short	0x0030
        /*0054*/ 	.byte	0x00, 0xf0, 0x11, 0x00


	//----- nvinfo : EIATTR_KPARAM_INFO
	.align		4
.L_17:
        /*0058*/ 	.byte	0x04, 0x17
        /*005a*/ 	.short	(.L_19 - .L_18)
.L_18:
        /*005c*/ 	.word	0x00000000
        /*0060*/ 	.short	0x0008
        /*0062*/ 	.short	0x002c
        /*0064*/ 	.byte	0x00, 0xf0, 0x11, 0x00


	//----- nvinfo : EIATTR_KPARAM_INFO
	.align		4
.L_19:
        /*0068*/ 	.byte	0x04, 0x17
        /*006a*/ 	.short	(.L_21 - .L_20)
.L_20:
        /*006c*/ 	.word	0x00000000
        /*0070*/ 	.short	0x0007
        /*0072*/ 	.short	0x0028
        /*0074*/ 	.byte	0x00, 0xf0, 0x11, 0x00


	//----- nvinfo : EIATTR_KPARAM_INFO
	.align		4
.L_21:
        /*0078*/ 	.byte	0x04, 0x17
        /*007a*/ 	.short	(.L_23 - .L_22)
.L_22:
        /*007c*/ 	.word	0x00000000
        /*0080*/ 	.short	0x0006
        /*0082*/ 	.short	0x0024
        /*0084*/ 	.byte	0x00, 0xf0, 0x11, 0x00


	//----- nvinfo : EIATTR_KPARAM_INFO
	.align		4
.L_23:
        /*0088*/ 	.byte	0x04, 0x17
        /*008a*/ 	.short	(.L_25 - .L_24)
.L_24:
        /*008c*/ 	.word	0x00000000
        /*0090*/ 	.short	0x0005
        /*0092*/ 	.short	0x0020
        /*0094*/ 	.byte	0x00, 0xf0, 0x11, 0x00


	//----- nvinfo : EIATTR_KPARAM_INFO
	.align		4
.L_25:
        /*0098*/ 	.byte	0x04, 0x17
        /*009a*/ 	.short	(.L_27 - .L_26)
.L_26:
        /*009c*/ 	.word	0x00000000
        /*00a0*/ 	.short	0x0004
        /*00a2*/ 	.short	0x001c
        /*00a4*/ 	.byte	0x00, 0xf0, 0x11, 0x00


	//----- nvinfo : EIATTR_KPARAM_INFO
	.align		4
.L_27:
        /*00a8*/ 	.byte	0x04, 0x17
        /*00aa*/ 	.short	(.L_29 - .L_28)
.L_28:
        /*00ac*/ 	.word	0x00000000
        /*00b0*/ 	.short	0x0003
        /*00b2*/ 	.short	0x0018
        /*00b4*/ 	.byte	0x00, 0xf0, 0x11, 0x00


	//----- nvinfo : EIATTR_KPARAM_INFO
	.align		4
.L_29:
        /*00b8*/ 	.byte	0x04, 0x17
        /*00ba*/ 	.short	(.L_31 - .L_30)
.L_30:
        /*00bc*/ 	.word	0x00000000
        /*00c0*/ 	.short	0x0002
        /*00c2*/ 	.short	0x0010
        /*00c4*/ 	.byte	0x00, 0xf4, 0x21, 0x00


	//----- nvinfo : EIATTR_KPARAM_INFO
	.align		4
.L_31:
        /*00c8*/ 	.byte	0x04, 0x17
        /*00ca*/ 	.short	(.L_33 - .L_32)
.L_32:
        /*00cc*/ 	.word	0x00000000
        /*00d0*/ 	.short	0x0001
        /*00d2*/ 	.short	0x0008
        /*00d4*/ 	.byte	0x00, 0xf4, 0x21, 0x00


	//----- nvinfo : EIATTR_KPARAM_INFO
	.align		4
.L_33:
        /*00d8*/ 	.byte	0x04, 0x17
        /*00da*/ 	.short	(.L_35 - .L_34)
.L_34:
        /*00dc*/ 	.word	0x00000000
        /*00e0*/ 	.short	0x0000
        /*00e2*/ 	.short	0x0000
        /*00e4*/ 	.byte	0x00, 0xf4, 0x21, 0x00


	//----- nvinfo : EIATTR_SPARSE_MMA_MASK
	.align		4
.L_35:
        /*00e8*/ 	.byte	0x03, 0x50
        /*00ea*/ 	.short	0x0000


	//----- nvinfo : EIATTR_MAXREG_COUNT
	.align		4
        /*00ec*/ 	.byte	0x03, 0x1b
        /*00ee*/ 	.short	0x00ff


	//----- nvinfo : EIATTR_NUM_BARRIERS
	.align		4
        /*00f0*/ 	.byte	0x02, 0x4c
        /*00f2*/ 	.byte	0x01
	.zero		1


	//----- nvinfo : EIATTR_ANNOTATIONS
	.align		4
        /*00f4*/ 	.byte	0x04, 0x55
        /*00f6*/ 	.short	(.L_37 - .L_36)


	//   ....[0]....
.L_36:
        /*00f8*/ 	.word	0x00000001
        /*00fc*/ 	.byte	0x60, 0x10, 0x00, 0x00, 0x01, 0x00, 0x00, 0x00, 0x50, 0x1a, 0x00, 0x00, 0x01, 0x00, 0x00, 0x00
        /* <DEDUP_REMOVED lines=3910> */
        /*f56c*/ 	.byte	0x60, 0xde, 0x03, 0x00, 0x01, 0x00, 0x00, 0x00, 0x70, 0xde, 0x03, 0x00


	//----- nvinfo : EIATTR_COOP_GROUP_MASK_REGIDS
	.align		4
.L_37:
        /*f578*/ 	.byte	0x04, 0x29
        /*f57a*/ 	.short	(.L_39 - .L_38)


	//   ....[0]....
.L_38:
        /*f57c*/ 	.word	0xffffffff


	//   ....[1]....
        /*f580*/ 	.word	0xffffffff


	//   ....[2]....
        /*f584*/ 	.word	0xffffffff


	//   ....[3]....
        /*f588*/ 	.word	0xffffffff


	//   ....[4]....
        /*f58c*/ 	.word	0xffffffff


	//   ....[5]....
        /*f590*/ 	.word	0xffffffff


	//   ....[6]....
        /*f594*/ 	.word	0xffffffff


	//   ....[7]....
        /*f598*/ 	.word	0xffffffff


	//   ....[8]....
        /*f59c*/ 	.word	0xffffffff


	//   ....[9]....
        /*f5a0*/ 	.word	0xffffffff


	//   ....[10]....
        /*f5a4*/ 	.word	0xffffffff


	//   ....[11]....
        /*f5a8*/ 	.word	0xffffffff


	//   ....[12]....
        /*f5ac*/ 	.word	0xffffffff


	//   ....[13]....
        /*f5b0*/ 	.word	0xffffffff


	//   ....[14]....
        /*f5b4*/ 	.word	0xffffffff


	//   ....[15]....
        /*f5b8*/ 	.word	0xffffffff


	//   ....[16]....
        /*f5bc*/ 	.word	0xffffffff


	//   ....[17]....
        /*f5c0*/ 	.word	0xffffffff


	//   ....[18]....
        /*f5c4*/ 	.word	0xffffffff


	//   ....[19]....
        /*f5c8*/ 	.word	0xffffffff


	//   ....[20]....
        /*f5cc*/ 	.word	0xffffffff


	//   ....[21]....
        /*f5d0*/ 	.word	0xffffffff


	//   ....[22]....
        /*f5d4*/ 	.word	0xffffffff


	//   ....[23]....
        /*f5d8*/ 	.word	0xffffffff


	//   ....[24]....
        /*f5dc*/ 	.word	0xffffffff


	//   ....[25]....
        /*f5e0*/ 	.word	0xffffffff


	//   ....[26]....
        /*f5e4*/ 	.word	0xffffffff


	//   ....[27]....
        /*f5e8*/ 	.word	0xffffffff


	//   ....[28]....
        /*f5ec*/ 	.word	0xffffffff


	//   ....[29]....
        /*f5f0*/ 	.word	0xffffffff


	//   ....[30]....
        /*f5f4*/ 	.word	0xffffffff


	//   ....[31]....
        /*f5f8*/ 	.word	0xffffffff


	//   ....[32]....
        /*f5fc*/ 	.word	0xffffffff


	//   ....[33]....
        /*f600*/ 	.word	0xffffffff


	//   ....[34]....
        /*f604*/ 	.word	0xffffffff


	//   ....[35]....
        /*f608*/ 	.word	0xffffffff


	//   ....[36]....
        /*f60c*/ 	.word	0xffffffff


	//   ....[37]....
        /*f610*/ 	.word	0xffffffff


	//   ....[38]....
        /*f614*/ 	.word	0xffffffff


	//   ....[39]....
        /*f618*/ 	.word	0xffffffff


	//   ....[40]....
        /*f61c*/ 	.word	0xffffffff


	//   ....[41]....
        /*f620*/ 	.word	0xffffffff


	//   ....[42]....
        /*f624*/ 	.word	0xffffffff


	//   ....[43]....
        /*f628*/ 	.word	0xffffffff


	//   ....[44]....
        /*f62c*/ 	.word	0xffffffff


	//   ....[45]....
        /*f630*/ 	.word	0xffffffff


	//   ....[46]....
        /*f634*/ 	.word	0xffffffff


	//   ....[47]....
        /*f638*/ 	.word	0xffffffff


	//   ....[48]....
        /*f63c*/ 	.word	0xffffffff


	//   ....[49]....
        /*f640*/ 	.word	0xffffffff


	//   ....[50]....
        /*f644*/ 	.word	0xffffffff


	//   ....[51]....
        /*f648*/ 	.word	0xffffffff


	//   ....[52]....
        /*f64c*/ 	.word	0xffffffff


	//   ....[53]....
        /*f650*/ 	.word	0xffffffff


	//   ....[54]....
        /*f654*/ 	.word	0xffffffff


	//   ....[55]....
        /*f658*/ 	.word	0xffffffff


	//   ....[56]....
        /*f65c*/ 	.word	0xffffffff


	//   ....[57]....
        /*f660*/ 	.word	0xffffffff


	//   ....[58]....
        /*f664*/ 	.word	0xffffffff


	//   ....[59]....
        /*f668*/ 	.word	0xffffffff


	//   ....[60]....
        /*f66c*/ 	.word	0xffffffff


	//   ....[61]....
        /*f670*/ 	.word	0xffffffff


	//   ....[62]....
        /*f674*/ 	.word	0xffffffff


	//   ....[63]....
        /*f678*/ 	.word	0xffffffff


	//   ....[64]....
        /*f67c*/ 	.word	0xffffffff


	//   ....[65]....
        /*f680*/ 	.word	0xffffffff


	//   ....[66]....
        /*f684*/ 	.word	0xffffffff


	//   ....[67]....
        /*f688*/ 	.word	0xffffffff


	//   ....[68]....
        /*f68c*/ 	.word	0xffffffff


	//   ....[69]....
        /*f690*/ 	.word	0xffffffff


	//   ....[70]....
        /*f694*/ 	.word	0xffffffff


	//   ....[71]....
        /*f698*/ 	.word	0xffffffff


	//   ....[72]....
        /*f69c*/ 	.word	0xffffffff


	//   ....[73]....
        /*f6a0*/ 	.word	0xffffffff


	//   ....[74]....
        /*f6a4*/ 	.word	0xffffffff


	//   ....[75]....
        /*f6a8*/ 	.word	0xffffffff


	//   ....[76]....
        /*f6ac*/ 	.word	0xffffffff


	//   ....[77]....
        /*f6b0*/ 	.word	0xffffffff


	//   ....[78]....
        /*f6b4*/ 	.word	0xffffffff


	//   ....[79]....
        /*f6b8*/ 	.word	0xffffffff


	//   ....[80]....
        /*f6bc*/ 	.word	0xffffffff


	//   ....[81]....
        /*f6c0*/ 	.word	0xffffffff


	//   ....[82]....
        /*f6c4*/ 	.word	0xffffffff


	//   ....[83]....
        /*f6c8*/ 	.word	0xffffffff


	//   ....[84]....
        /*f6cc*/ 	.word	0xffffffff


	//   ....[85]....
        /*f6d0*/ 	.word	0xffffffff


	//   ....[86]....
        /*f6d4*/ 	.word	0xffffffff


	//   ....[87]....
        /*f6d8*/ 	.word	0xffffffff


	//   ....[88]....
        /*f6dc*/ 	.word	0xffffffff


	//   ....[89]....
        /*f6e0*/ 	.word	0xffffffff


	//   ....[90]....
        /*f6e4*/ 	.word	0xffffffff


	//   ....[91]....
        /*f6e8*/ 	.word	0xffffffff


	//   ....[92]....
        /*f6ec*/ 	.word	0xffffffff


	//   ....[93]....
        /*f6f0*/ 	.word	0xffffffff


	//   ....[94]....
        /*f6f4*/ 	.word	0xffffffff


	//   ....[95]....
        /*f6f8*/ 	.word	0xffffffff


	//   ....[96]....
        /*f6fc*/ 	.word	0xffffffff


	//   ....[97]....
        /*f700*/ 	.word	0xffffffff


	//   ....[98]....
        /*f704*/ 	.word	0xffffffff


	//   ....[99]....
        /*f708*/ 	.word	0xffffffff


	//   ....[100]....
        /*f70c*/ 	.word	0xffffffff


	//   ....[101]....
        /*f710*/ 	.word	0xffffffff


	//   ....[102]....
        /*f714*/ 	.word	0xffffffff


	//   ....[103]....
        /*f718*/ 	.word	0xffffffff


	//   ....[104]....
        /*f71c*/ 	.word	0xffffffff


	//   ....[105]....
        /*f720*/ 	.word	0xffffffff


	//   ....[106]....
        /*f724*/ 	.word	0xffffffff


	//   ....[107]....
        /*f728*/ 	.word	0xffffffff


	//   ....[108]....
        /*f72c*/ 	.word	0xffffffff


	//   ....[109]....
        /*f730*/ 	.word	0xffffffff


	//   ....[110]....
        /*f734*/ 	.word	0xffffffff


	//   ....[111]....
        /*f738*/ 	.word	0xffffffff


	//   ....[112]....
        /*f73c*/ 	.word	0xffffffff


	//   ....[113]....
        /*f740*/ 	.word	0xffffffff


	//   ....[114]....
        /*f744*/ 	.word	0xffffffff


	//   ....[115]....
        /*f748*/ 	.word	0xffffffff


	//   ....[116]....
        /*f74c*/ 	.word	0xffffffff


	//   ....[117]....
        /*f750*/ 	.word	0xffffffff


	//   ....[118]....
        /*f754*/ 	.word	0xffffffff


	//   ....[119]....
        /*f758*/ 	.word	0xffffffff


	//   ....[120]....
        /*f75c*/ 	.word	0xffffffff


	//   ....[121]....
        /*f760*/ 	.word	0xffffffff


	//   ....[122]....
        /*f764*/ 	.word	0xffffffff


	//   ....[123]....
        /*f768*/ 	.word	0xffffffff


	//   ....[124]....
        /*f76c*/ 	.word	0xffffffff


	//   ....[125]....
        /*f770*/ 	.word	0xffffffff


	//   ....[126]....
        /*f774*/ 	.word	0xffffffff


	//   ....[127]....
        /*f778*/ 	.word	0xffffffff


	//   ....[128]....
        /*f77c*/ 	.word	0xffffffff


	//   ....[129]....
        /*f780*/ 	.word	0xffffffff


	//   ....[130]....
        /*f784*/ 	.word	0xffffffff


	//   ....[131]....
        /*f788*/ 	.word	0xffffffff


	//   ....[132]....
        /*f78c*/ 	.word	0xffffffff


	//   ....[133]....
        /*f790*/ 	.word	0xffffffff


	//   ....[134]....
        /*f794*/ 	.word	0xffffffff


	//   ....[135]....
        /*f798*/ 	.word	0xffffffff


	//   ....[136]....
        /*f79c*/ 	.word	0xffffffff


	//   ....[137]....
        /*f7a0*/ 	.word	0xffffffff


	//   ....[138]....
        /*f7a4*/ 	.word	0xffffffff


	//   ....[139]....
        /*f7a8*/ 	.word	0xffffffff


	//   ....[140]....
        /*f7ac*/ 	.word	0xffffffff


	//   ....[141]....
        /*f7b0*/ 	.word	0xffffffff


	//   ....[142]....
        /*f7b4*/ 	.word	0xffffffff


	//   ....[143]....
        /*f7b8*/ 	.word	0xffffffff


	//   ....[144]....
        /*f7bc*/ 	.word	0xffffffff


	//   ....[145]....
        /*f7c0*/ 	.word	0xffffffff


	//   ....[146]....
        /*f7c4*/ 	.word	0xffffffff


	//   ....[147]....
        /*f7c8*/ 	.word	0xffffffff


	//   ....[148]....
        /*f7cc*/ 	.word	0xffffffff


	//   ....[149]....
        /*f7d0*/ 	.word	0xffffffff


	//   ....[150]....
        /*f7d4*/ 	.word	0xffffffff


	//   ....[151]....
        /*f7d8*/ 	.word	0xffffffff


	//   ....[152]....
        /*f7dc*/ 	.word	0xffffffff


	//   ....[153]....
        /*f7e0*/ 	.word	0xffffffff


	//   ....[154]....
        /*f7e4*/ 	.word	0xffffffff


	//   ....[155]....
        /*f7e8*/ 	.word	0xffffffff


	//   ....[156]....
        /*f7ec*/ 	.word	0xffffffff


	//   ....[157]....
        /*f7f0*/ 	.word	0xffffffff


	//   ....[158]....
        /*f7f4*/ 	.word	0xffffffff


	//   ....[159]....
        /*f7f8*/ 	.word	0xffffffff


	//   ....[160]....
        /*f7fc*/ 	.word	0xffffffff


	//   ....[161]....
        /*f800*/ 	.word	0xffffffff


	//   ....[162]....
        /*f804*/ 	.word	0xffffffff


	//   ....[163]....
        /*f808*/ 	.word	0xffffffff


	//   ....[164]....
        /*f80c*/ 	.word	0xffffffff


	//   ....[165]....
        /*f810*/ 	.word	0xffffffff


	//   ....[166]....
        /*f814*/ 	.word	0xffffffff


	//   ....[167]....
        /*f818*/ 	.word	0xffffffff


	//   ....[168]....
        /*f81c*/ 	.word	0xffffffff


	//   ....[169]....
        /*f820*/ 	.word	0xffffffff


	//   ....[170]....
        /*f824*/ 	.word	0xffffffff


	//   ....[171]....
        /*f828*/ 	.word	0xffffffff


	//   ....[172]....
        /*f82c*/ 	.word	0xffffffff


	//   ....[173]....
        /*f830*/ 	.word	0xffffffff


	//   ....[174]....
        /*f834*/ 	.word	0xffffffff


	//   ....[175]....
        /*f838*/ 	.word	0xffffffff


	//   ....[176]....
        /*f83c*/ 	.word	0xffffffff


	//   ....[177]....
        /*f840*/ 	.word	0xffffffff


	//   ....[178]....
        /*f844*/ 	.word	0xffffffff


	//   ....[179]....
        /*f848*/ 	.word	0xffffffff


	//   ....[180]....
        /*f84c*/ 	.word	0xffffffff


	//   ....[181]....
        /*f850*/ 	.word	0xffffffff


	//   ....[182]....
        /*f854*/ 	.word	0xffffffff


	//   ....[183]....
        /*f858*/ 	.word	0xffffffff


	//   ....[184]....
        /*f85c*/ 	.word	0xffffffff


	//   ....[185]....
        /*f860*/ 	.word	0xffffffff


	//   ....[186]....
        /*f864*/ 	.word	0xffffffff


	//   ....[187]....
        /*f868*/ 	.word	0xffffffff


	//   ....[188]....
        /*f86c*/ 	.word	0xffffffff


	//   ....[189]....
        /*f870*/ 	.word	0xffffffff


	//   ....[190]....
        /*f874*/ 	.word	0xffffffff


	//   ....[191]....
        /*f878*/ 	.word	0xffffffff


	//   ....[192]....
        /*f87c*/ 	.word	0xffffffff


	//   ....[193]....
        /*f880*/ 	.word	0xffffffff


	//   ....[194]....
        /*f884*/ 	.word	0xffffffff


	//   ....[195]....
        /*f888*/ 	.word	0xffffffff


	//   ....[196]....
        /*f88c*/ 	.word	0xffffffff


	//   ....[197]....
        /*f890*/ 	.word	0xffffffff


	//   ....[198]....
        /*f894*/ 	.word	0xffffffff


	//   ....[199]....
        /*f898*/ 	.word	0xffffffff


	//   ....[200]....
        /*f89c*/ 	.word	0xffffffff


	//   ....[201]....
        /*f8a0*/ 	.word	0xffffffff


	//   ....[202]....
        /*f8a4*/ 	.word	0xffffffff


	//   ....[203]....
        /*f8a8*/ 	.word	0xffffffff


	//   ....[204]....
        /*f8ac*/ 	.word	0xffffffff


	//   ....[205]....
        /*f8b0*/ 	.word	0xffffffff


	//   ....[206]....
        /*f8b4*/ 	.word	0xffffffff


	//   ....[207]....
        /*f8b8*/ 	.word	0xffffffff


	//   ....[208]....
        /*f8bc*/ 	.word	0xffffffff


	//   ....[209]....
        /*f8c0*/ 	.word	0xffffffff


	//   ....[210]....
        /*f8c4*/ 	.word	0xffffffff


	//   ....[211]....
        /*f8c8*/ 	.word	0xffffffff


	//   ....[212]....
        /*f8cc*/ 	.word	0xffffffff


	//   ....[213]....
        /*f8d0*/ 	.word	0xffffffff


	//   ....[214]....
        /*f8d4*/ 	.word	0xffffffff


	//   ....[215]....
        /*f8d8*/ 	.word	0xffffffff


	//   ....[216]....
        /*f8dc*/ 	.word	0xffffffff


	//   ....[217]....
        /*f8e0*/ 	.word	0xffffffff


	//   ....[218]....
        /*f8e4*/ 	.word	0xffffffff


	//   ....[219]....
        /*f8e8*/ 	.word	0xffffffff


	//   ....[220]....
        /*f8ec*/ 	.word	0xffffffff


	//   ....[221]....
        /*f8f0*/ 	.word	0xffffffff


	//   ....[222]....
        /*f8f4*/ 	.word	0xffffffff


	//   ....[223]....
        /*f8f8*/ 	.word	0xffffffff


	//   ....[224]....
        /*f8fc*/ 	.word	0xffffffff


	//   ....[225]....
        /*f900*/ 	.word	0xffffffff


	//   ....[226]....
        /*f904*/ 	.word	0xffffffff


	//   ....[227]....
        /*f908*/ 	.word	0xffffffff


	//   ....[228]....
        /*f90c*/ 	.word	0xffffffff


	//   ....[229]....
        /*f910*/ 	.word	0xffffffff


	//   ....[230]....
        /*f914*/ 	.word	0xffffffff


	//   ....[231]....
        /*f918*/ 	.word	0xffffffff


	//   ....[232]....
        /*f91c*/ 	.word	0xffffffff


	//   ....[233]....
        /*f920*/ 	.word	0xffffffff


	//   ....[234]....
        /*f924*/ 	.word	0xffffffff


	//   ....[235]....
        /*f928*/ 	.word	0xffffffff


	//   ....[236]....
        /*f92c*/ 	.word	0xffffffff


	//   ....[237]....
        /*f930*/ 	.word	0xffffffff


	//   ....[238]....
        /*f934*/ 	.word	0xffffffff


	//   ....[239]....
        /*f938*/ 	.word	0xffffffff


	//   ....[240]....
        /*f93c*/ 	.word	0xffffffff


	//   ....[241]....
        /*f940*/ 	.word	0xffffffff


	//   ....[242]....
        /*f944*/ 	.word	0xffffffff


	//   ....[243]....
        /*f948*/ 	.word	0xffffffff


	//   ....[244]....
        /*f94c*/ 	.word	0xffffffff


	//   ....[245]....
        /*f950*/ 	.word	0xffffffff


	//   ....[246]....
        /*f954*/ 	.word	0xffffffff


	//   ....[247]....
        /*f958*/ 	.word	0xffffffff


	//   ....[248]....
        /*f95c*/ 	.word	0xffffffff


	//   ....[249]....
        /*f960*/ 	.word	0xffffffff


	//   ....[250]....
        /*f964*/ 	.word	0xffffffff


	//   ....[251]....
        /*f968*/ 	.word	0xffffffff


	//   ....[252]....
        /*f96c*/ 	.word	0xffffffff


	//   ....[253]....
        /*f970*/ 	.word	0xffffffff


	//   ....[254]....
        /*f974*/ 	.word	0xffffffff


	//----- nvinfo : EIATTR_COOP_GROUP_INSTR_OFFSETS
	.align		4
.L_39:
        /*f978*/ 	.byte	0x04, 0x28
        /*f97a*/ 	.short	(.L_41 - .L_40)


	//   ....[0]....
.L_40:
        /*f97c*/ 	.word	0x000aa1a0


	//   ....[1]....
        /*f980*/ 	.word	0x000aa200


	//   ....[2]....
        /*f984*/ 	.word	0x000aa250


	//   ....[3]....
        /*f988*/ 	.word	0x000aa2b0


	//   ....[4]....
        /*f98c*/ 	.word	0x000aa310


	//   ....[5]....
        /*f990*/ 	.word	0x000aa3b0


	//   ....[6]....
        /*f994*/ 	.word	0x000aa3d0


	//   ....[7]....
        /*f998*/ 	.word	0x000aa3f0


	//   ....[8]....
        /*f99c*/ 	.word	0x000aa430


	//   ....[9]....
        /*f9a0*/ 	.word	0x000aa490


	//   ....[10]....
        /*f9a4*/ 	.word	0x000aa4d0


	//   ....[11]....
        /*f9a8*/ 	.word	0x000aa530


	//   ....[12]....
        /*f9ac*/ 	.word	0x000aa5a0


	//   ....[13]....
        /*f9b0*/ 	.word	0x000aa650


	//   ....[14]....
        /*f9b4*/ 	.word	0x000aa670


	//   ....[15]....
        /*f9b8*/ 	.word	0x000aa690


	//   ....[16]....
        /*f9bc*/ 	.word	0x000aa6d0


	//   ....[17]....
        /*f9c0*/ 	.word	0x000aa730


	//   ....[18]....
        /*f9c4*/ 	.word	0x000aa770


	//   ....[19]....
        /*f9c8*/ 	.word	0x000aa7d0


	//   ....[20]....
        /*f9cc*/ 	.word	0x000aa810


	//   ....[21]....
        /*f9d0*/ 	.word	0x000aa870


	//   ....[22]....
        /*f9d4*/ 	.word	0x000aa8b0


	//   ....[23]....
        /*f9d8*/ 	.word	0x000aa910


	//   ....[24]....
        /*f9dc*/ 	.word	0x000aa970


	//   ....[25]....
        /*f9e0*/ 	.word	0x000aaa10


	//   ....[26]....
        /*f9e4*/ 	.word	0x000aaa30


	//   ....[27]....
        /*f9e8*/ 	.word	0x000aaa50


	//   ....[28]....
        /*f9ec*/ 	.word	0x000aaa90


	//   ....[29]....
        /*f9f0*/ 	.word	0x000aaaf0


	//   ....[30]....
        /*f9f4*/ 	.word	0x000aab40


	//   ....[31]....
        /*f9f8*/ 	.word	0x000aaba0


	//   ....[32]....
        /*f9fc*/ 	.word	0x000aabc0


	//   ....[33]....
        /*fa00*/ 	.word	0x000aac20


	//   ....[34]....
        /*fa04*/ 	.word	0x000aac60


	//   ....[35]....
        /*fa08*/ 	.word	0x000aacc0


	//   ....[36]....
        /*fa0c*/ 	.word	0x000aad20


	//   ....[37]....
        /*fa10*/ 	.word	0x000aadc0


	//   ....[38]....
        /*fa14*/ 	.word	0x000aade0


	//   ....[39]....
        /*fa18*/ 	.word	0x000aae00


	//   ....[40]....
        /*fa1c*/ 	.word	0x000aae40


	//   ....[41]....
        /*fa20*/ 	.word	0x000aaea0


	//   ....[42]....
        /*fa24*/ 	.word	0x000aaee0


	//   ....[43]....
        /*fa28*/ 	.word	0x000aaf40


	//   ....[44]....
        /*fa2c*/ 	.word	0x000aafa0


	//   ....[45]....
        /*fa30*/ 	.word	0x000ab040


	//   ....[46]....
        /*fa34*/ 	.word	0x000ab060


	//   ....[47]....
        /*fa38*/ 	.word	0x000ab080


	//   ....[48]....
        /*fa3c*/ 	.word	0x000ab0c0


	//   ....[49]....
        /*fa40*/ 	.word	0x000ab120


	//   ....[50]....
        /*fa44*/ 	.word	0x000ab160


	//   ....[51]....
        /*fa48*/ 	.word	0x000ab1c0


	//   ....[52]....
        /*fa4c*/ 	.word	0x000ab220


	//   ....[53]....
        /*fa50*/ 	.word	0x000ab2c0


	//   ....[54]....
        /*fa54*/ 	.word	0x000ab2e0


	//   ....[55]....
        /*fa58*/ 	.word	0x000ab300


	//   ....[56]....
        /*fa5c*/ 	.word	0x000ab340


	//   ....[57]....
        /*fa60*/ 	.word	0x000ab3a0


	//   ....[58]....
        /*fa64*/ 	.word	0x000ab3e0


	//   ....[59]....
        /*fa68*/ 	.word	0x000ab440


	//   ....[60]....
        /*fa6c*/ 	.word	0x000ab4a0


	//   ....[61]....
        /*fa70*/ 	.word	0x000ab540


	//   ....[62]....
        /*fa74*/ 	.word	0x000ab560


	//   ....[63]....
        /*fa78*/ 	.word	0x000ab580


	//   ....[64]....
        /*fa7c*/ 	.word	0x000ab5c0


	//   ....[65]....
        /*fa80*/ 	.word	0x000ab620


	//   ....[66]....
        /*fa84*/ 	.word	0x000ab660


	//   ....[67]....
        /*fa88*/ 	.word	0x000ab6c0


	//   ....[68]....
        /*fa8c*/ 	.word	0x000ab720


	//   ....[69]....
        /*fa90*/ 	.word	0x000ab7c0


	//   ....[70]....
        /*fa94*/ 	.word	0x000ab7e0


	//   ....[71]....
        /*fa98*/ 	.word	0x000ab800


	//   ....[72]....
        /*fa9c*/ 	.word	0x000ab840


	//   ....[73]....
        /*faa0*/ 	.word	0x000ab8a0


	//   ....[74]....
        /*faa4*/ 	.word	0x000ab8e0


	//   ....[75]....
        /*faa8*/ 	.word	0x000ab940


	//   ....[76]....
        /*faac*/ 	.word	0x000ab9a0


	//   ....[77]....
        /*fab0*/ 	.word	0x000aba40


	//   ....[78]....
        /*fab4*/ 	.word	0x000aba60


	//   ....[79]....
        /*fab8*/ 	.word	0x000aba80


	//   ....[80]....
        /*fabc*/ 	.word	0x000abac0


	//   ....[81]....
        /*fac0*/ 	.word	0x000abb20


	//   ....[82]....
        /*fac4*/ 	.word	0x000abb60


	//   ....[83]....
        /*fac8*/ 	.word	0x000abbc0


	//   ....[84]....
        /*facc*/ 	.word	0x000abc20


	//   ....[85]....
        /*fad0*/ 	.word	0x000abcc0


	//   ....[86]....
        /*fad4*/ 	.word	0x000abce0


	//   ....[87]....
        /*fad8*/ 	.word	0x000abd00


	//   ....[88]....
        /*fadc*/ 	.word	0x000abd40


	//   ....[89]....
        /*fae0*/ 	.word	0x000abda0


	//   ....[90]....
        /*fae4*/ 	.word	0x000abde0


	//   ....[91]....
        /*fae8*/ 	.word	0x000abe40


	//   ....[92]....
        /*faec*/ 	.word	0x000abec0


	//   ....[93]....
        /*faf0*/ 	.word	0x000abee0


	//   ....[94]....
        /*faf4*/ 	.word	0x000abf60


	//   ....[95]....
        /*faf8*/ 	.word	0x000abf80


	//   ....[96]....
        /*fafc*/ 	.word	0x000abfc0


	//   ....[97]....
        /*fb00*/ 	.word	0x000ac020


	//   ....[98]....
        /*fb04*/ 	.word	0x000ac060


	//   ....[99]....
        /*fb08*/ 	.word	0x000ac0c0


	//   ....[100]....
        /*fb0c*/ 	.word	0x000ac120


	//   ....[101]....
        /*fb10*/ 	.word	0x000ac1c0


	//   ....[102]....
        /*fb14*/ 	.word	0x000ac1e0


	//   ....[103]....
        /*fb18*/ 	.word	0x000ac200


	//   ....[104]....
        /*fb1c*/ 	.word	0x000ac240


	//   ....[105]....
        /*fb20*/ 	.word	0x000ac2a0


	//   ....[106]....
        /*fb24*/ 	.word	0x000ac2e0


	//   ....[107]....
        /*fb28*/ 	.word	0x000ac340


	//   ....[108]....
        /*fb2c*/ 	.word	0x000ac3a0


	//   ....[109]....
        /*fb30*/ 	.word	0x000ac440


	//   ....[110]....
        /*fb34*/ 	.word	0x000ac460


	//   ....[111]....
        /*fb38*/ 	.word	0x000ac480


	//   ....[112]....
        /*fb3c*/ 	.word	0x000ac4c0


	//   ....[113]....
        /*fb40*/ 	.word	0x000ac520


	//   ....[114]....
        /*fb44*/ 	.word	0x000ac560


	//   ....[115]....
        /*fb48*/ 	.word	0x000ac5c0


	//   ....[116]....
        /*fb4c*/ 	.word	0x000ac620


	//   ....[117]....
        /*fb50*/ 	.word	0x000ac6c0


	//   ....[118]....
        /*fb54*/ 	.word	0x000ac6e0


	//   ....[119]....
        /*fb58*/ 	.word	0x000ac700


	//   ....[120]....
        /*fb5c*/ 	.word	0x000ac740


	//   ....[121]....
        /*fb60*/ 	.word	0x000ac7a0


	//   ....[122]....
        /*fb64*/ 	.word	0x000ac7e0


	//   ....[123]....
        /*fb68*/ 	.word	0x000ac840


	//   ....[124]....
        /*fb6c*/ 	.word	0x000ac8c0


	//   ....[125]....
        /*fb70*/ 	.word	0x000ac8e0


	//   ....[126]....
        /*fb74*/ 	.word	0x000ac960


	//   ....[127]....
        /*fb78*/ 	.word	0x000ac980


	//   ....[128]....
        /*fb7c*/ 	.word	0x000ac9c0


	//   ....[129]....
        /*fb80*/ 	.word	0x000aca20


	//   ....[130]....
        /*fb84*/ 	.word	0x000aca60


	//   ....[131]....
        /*fb88*/ 	.word	0x000acac0


	//   ....[132]....
        /*fb8c*/ 	.word	0x000acb20


	//   ....[133]....
        /*fb90*/ 	.word	0x000acbc0


	//   ....[134]....
        /*fb94*/ 	.word	0x000acbe0


	//   ....[135]....
        /*fb98*/ 	.word	0x000acc00


	//   ....[136]....
        /*fb9c*/ 	.word	0x000acc40


	//   ....[137]....
        /*fba0*/ 	.word	0x000acca0


	//   ....[138]....
        /*fba4*/ 	.word	0x000acce0


	//   ....[139]....
        /*fba8*/ 	.word	0x000acd40


	//   ....[140]....
        /*fbac*/ 	.word	0x000acdc0


	//   ....[141]....
        /*fbb0*/ 	.word	0x000acde0


	//   ....[142]....
        /*fbb4*/ 	.word	0x000ace00


	//   ....[143]....
        /*fbb8*/ 	.word	0x000ace80


	//   ....[144]....
        /*fbbc*/ 	.word	0x000ad020


	//   ....[145]....
        /*fbc0*/ 	.word	0x000ad040


	//   ....[146]....
        /*fbc4*/ 	.word	0x000ad060


	//   ....[147]....
        /*fbc8*/ 	.word	0x000ad080


	//   ....[148]....
        /*fbcc*/ 	.word	0x000ad0a0


	//   ....[149]....
        /*fbd0*/ 	.word	0x000ad0c0


	//   ....[150]....
        /*fbd4*/ 	.word	0x000ad0e0


	//   ....[151]....
        /*fbd8*/ 	.word	0x000ad100


	//   ....[152]....
        /*fbdc*/ 	.word	0x000ad120


	//   ....[153]....
        /*fbe0*/ 	.word	0x000ad140


	//   ....[154]....
        /*fbe4*/ 	.word	0x000ad160


	//   ....[155]....
        /*fbe8*/ 	.word	0x000ad180


	//   ....[156]....
        /*fbec*/ 	.word	0x000ad1a0


	//   ....[157]....
        /*fbf0*/ 	.word	0x000ad200


	//   ....[158]....
        /*fbf4*/ 	.word	0x000ad280


	//   ....[159]....
        /*fbf8*/ 	.word	0x000ad2a0


	//   ....[160]....
        /*fbfc*/ 	.word	0x000ad320


	//   ....[161]....
        /*fc00*/ 	.word	0x000ad340


	//   ....[162]....
        /*fc04*/ 	.word	0x000ad360


	//   ....[163]....
        /*fc08*/ 	.word	0x000ad380


	//   ....[164]....
        /*fc0c*/ 	.word	0x000ad3e0


	//   ....[165]....
        /*fc10*/ 	.word	0x000ad400


	//   ....[166]....
        /*fc14*/ 	.word	0x000ad460


	//   ....[167]....
        /*fc18*/ 	.word	0x000ad480


	//   ....[168]....
        /*fc1c*/ 	.word	0x000ad4a0


	//   ....[169]....
        /*fc20*/ 	.word	0x000ad500


	//   ....[170]....
        /*fc24*/ 	.word	0x000ad520


	//   ....[171]....
        /*fc28*/ 	.word	0x000ad580


	//   ....[172]....
        /*fc2c*/ 	.word	0x000ad5c0


	//   ....[173]....
        /*fc30*/ 	.word	0x000ad5e0


	//   ....[174]....
        /*fc34*/ 	.word	0x000ad600


	//   ....[175]....
        /*fc38*/ 	.word	0x000ad660


	//   ....[176]....
        /*fc3c*/ 	.word	0x000ad7e0


	//   ....[177]....
        /*fc40*/ 	.word	0x000ad800


	//   ....[178]....
        /*fc44*/ 	.word	0x000ad820


	//   ....[179]....
        /*fc48*/ 	.word	0x000ad840


	//   ....[180]....
        /*fc4c*/ 	.word	0x000ad860


	//   ....[181]....
        /*fc50*/ 	.word	0x000ad880


	//   ....[182]....
        /*fc54*/ 	.word	0x000ad8a0


	//   ....[183]....
        /*fc58*/ 	.word	0x000ad8c0


	//   ....[184]....
        /*fc5c*/ 	.word	0x000ad8e0


	//   ....[185]....
        /*fc60*/ 	.word	0x000ad900


	//   ....[186]....
        /*fc64*/ 	.word	0x000ad920


	//   ....[187]....
        /*fc68*/ 	.word	0x000ad940


	//   ....[188]....
        /*fc6c*/ 	.word	0x000ad960


	//   ....[189]....
        /*fc70*/ 	.word	0x000ad9c0


	//   ....[190]....
        /*fc74*/ 	.word	0x000ada20


	//   ....[191]....
        /*fc78*/ 	.word	0x000ada40


	//   ....[192]....
        /*fc7c*/ 	.word	0x000ada60


	//   ....[193]....
        /*fc80*/ 	.word	0x000adac0


	//   ....[194]....
        /*fc84*/ 	.word	0x000adae0


	//   ....[195]....
        /*fc88*/ 	.word	0x000adb40


	//   ....[196]....
        /*fc8c*/ 	.word	0x000adba0


	//   ....[197]....
        /*fc90*/ 	.word	0x000adbc0


	//   ....[198]....
        /*fc94*/ 	.word	0x000adc20


	//   ....[199]....
        /*fc98*/ 	.word	0x000adc40


	//   ....[200]....
        /*fc9c*/ 	.word	0x000adc60


	//   ....[201]....
        /*fca0*/ 	.word	0x000adcc0


	//   ....[202]....
        /*fca4*/ 	.word	0x000adce0


	//   ....[203]....
        /*fca8*/ 	.word	0x000add40


	//   ....[204]....
        /*fcac*/ 	.word	0x000adda0


	//   ....[205]....
        /*fcb0*/ 	.word	0x000addc0


	//   ....[206]....
        /*fcb4*/ 	.word	0x000adde0


	//   ....[207]....
        /*fcb8*/ 	.word	0x000ade40


	//   ....[208]....
        /*fcbc*/ 	.word	0x000ade80


	//   ....[209]....
        /*fcc0*/ 	.word	0x000adea0


	//   ....[210]....
        /*fcc4*/ 	.word	0x000adec0


	//   ....[211]....
        /*fcc8*/ 	.word	0x000adf20


	//   ....[212]....
        /*fccc*/ 	.word	0x000adf60


	//   ....[213]....
        /*fcd0*/ 	.word	0x000adf80


	//   ....[214]....
        /*fcd4*/ 	.word	0x000adfa0


	//   ....[215]....
        /*fcd8*/ 	.word	0x000ae000


	//   ....[216]....
        /*fcdc*/ 	.word	0x000ae040


	//   ....[217]....
        /*fce0*/ 	.word	0x000ae060


	//   ....[218]....
        /*fce4*/ 	.word	0x000ae080


	//   ....[219]....
        /*fce8*/ 	.word	0x000ae0e0


	//   ....[220]....
        /*fcec*/ 	.word	0x000ae140


	//   ....[221]....
        /*fcf0*/ 	.word	0x000ae160


	//   ....[222]....
        /*fcf4*/ 	.word	0x000ae1c0


	//   ....[223]....
        /*fcf8*/ 	.word	0x000ae1e0


	//   ....[224]....
        /*fcfc*/ 	.word	0x000ae220


	//   ....[225]....
        /*fd00*/ 	.word	0x000ae260


	//   ....[226]....
        /*fd04*/ 	.word	0x000ae390


	//   ....[227]....
        /*fd08*/ 	.word	0x000ae3b0


	//   ....[228]....
        /*fd0c*/ 	.word	0x000ae3d0


	//   ....[229]....
        /*fd10*/ 	.word	0x000ae3f0


	//   ....[230]....
        /*fd14*/ 	.word	0x000ae410


	//   ....[231]....
        /*fd18*/ 	.word	0x000ae430


	//   ....[232]....
        /*fd1c*/ 	.word	0x000ae450


	//   ....[233]....
        /*fd20*/ 	.word	0x000ae470


	//   ....[234]....
        /*fd24*/ 	.word	0x000ae490


	//   ....[235]....
        /*fd28*/ 	.word	0x000ae4b0


	//   ....[236]....
        /*fd2c*/ 	.word	0x000ae4d0


	//   ....[237]....
        /*fd30*/ 	.word	0x000ae530


	//   ....[238]....
        /*fd34*/ 	.word	0x000ae550


	//   ....[239]....
        /*fd38*/ 	.word	0x000ae5d0


	//   ....[240]....
        /*fd3c*/ 	.word	0x000ae620


	//   ....[241]....
        /*fd40*/ 	.word	0x000ae640


	//   ....[242]....
        /*fd44*/ 	.word	0x000ae6b0


	//   ....[243]....
        /*fd48*/ 	.word	0x000ae6d0


	//   ....[244]....
        /*fd4c*/ 	.word	0x000ae730


	//   ....[245]....
        /*fd50*/ 	.word	0x000ae750


	//   ....[246]....
        /*fd54*/ 	.word	0x000ae7c0


	//   ....[247]....
        /*fd58*/ 	.word	0x000ae7e0


	//   ....[248]....
        /*fd5c*/ 	.word	0x000ae830


	//   ....[249]....
        /*fd60*/ 	.word	0x000ae870


	//   ....[250]....
        /*fd64*/ 	.word	0x000ae890


	//   ....[251]....
        /*fd68*/ 	.word	0x000ae900


	//   ....[252]....
        /*fd6c*/ 	.word	0x000ae9f0


	//   ....[253]....
        /*fd70*/ 	.word	0x000aea10


	//   ....[254]....
        /*fd74*/ 	.word	0x000aeae0


	//----- nvinfo : EIATTR_VRC_CTA_INIT_COUNT
	.align		4
.L_41:
        /*fd78*/ 	.byte	0x02, 0x4a
	.zero		1
	.zero		1


	//----- nvinfo : EIATTR_EXIT_INSTR_OFFSETS
	.align		4
        /*fd7c*/ 	.byte	0x04, 0x1c
        /*fd7e*/ 	.short	(.L_43 - .L_42)


	//   ....[0]....
.L_42:
        /*fd80*/ 	.word	0x000b8d90


	//   ....[1]....
        /*fd84*/ 	.word	0x000b8db0


	//----- nvinfo : EIATTR_REQNTID
	.align		4
.L_43:
        /*fd88*/ 	.byte	0x04, 0x10
        /*fd8a*/ 	.short	(.L_45 - .L_44)
.L_44:
        /*fd8c*/ 	.word	0x00000020
        /*fd90*/ 	.word	0x00000001
        /*fd94*/ 	.word	0x00000001


	//----- nvinfo : EIATTR_CBANK_PARAM_SIZE
	.align		4
.L_45:
        /*fd98*/ 	.byte	0x03, 0x19
        /*fd9a*/ 	.short	0x0050


	//----- nvinfo : EIATTR_PARAM_CBANK
	.align		4
        /*fd9c*/ 	.byte	0x04, 0x0a
        /*fd9e*/ 	.short	(.L_47 - .L_46)
	.align		4
.L_46:
        /*fda0*/ 	.word	index@(.nv.constant0.matmul_kernel)
        /*fda4*/ 	.short	0x0380
        /*fda6*/ 	.short	0x0050


	//----- nvinfo : EIATTR_SW_WAR
	.align		4
.L_47:
        /*fda8*/ 	.byte	0x04, 0x36
        /*fdaa*/ 	.short	(.L_49 - .L_48)
.L_48:
        /*fdac*/ 	.word	0x00000008
.L_49:


//--------------------- .nv.compat                --------------------------
	.section	.nv.compat,"",@"SHT_CUDA_COMPAT_INFO"
	.align	4
        /*0000*/ 	.byte	0x02, 0x02, 0x01, 0x00, 0x02, 0x05, 0x05, 0x00, 0x02, 0x03, 0x00, 0x00, 0x02, 0x06, 0x01, 0x00


//--------------------- .nv.callgraph             --------------------------
	.section	.nv.callgraph,"",@"SHT_CUDA_CALLGRAPH"
	.align	4
	.sectionentsize	8
	.align		4
        /*0000*/ 	.word	0x00000000
	.align		4
        /*0004*/ 	.word	0xffffffff
	.align		4
        /*0008*/ 	.word	0x00000000
	.align		4
        /*000c*/ 	.word	0xfffffffe
	.align		4
        /*0010*/ 	.word	0x00000000
	.align		4
        /*0014*/ 	.word	0xfffffffd
	.align		4
        /*0018*/ 	.word	0x00000000
	.align		4
        /*001c*/ 	.word	0xfffffffc


//--------------------- .text.matmul_kernel       --------------------------
	.section	.text.matmul_kernel,"ax",@progbits
	.align	128
        .global         matmul_kernel
        .type           matmul_kernel,@function
        .size           matmul_kernel,(.L_x_3 - matmul_kernel)
        .other          matmul_kernel,@"STO_CUDA_ENTRY STV_DEFAULT"
matmul_kernel:
.text.matmul_kernel:
[----:B------:R-:W1:Y:S08]  /*0000*/  LDC R1, c[0x0][0x37c] ;  /* 0x0000df00ff017b82 */ /* 0x000e700000000800 */
[----:B------:R-:W2:Y:S01]  /*0010*/  LDC.64 R2, c[0x0][0x398] ;  /* 0x0000e600ff027b82 */ /* 0x000ea20000000a00 */
[----:B------:R-:W3:Y:S01]  /*0020*/  S2R R7, SR_CTAID.X ;  /* 0x0000000000077919 */ /* 0x000ee20000002500 */
[----:B------:R-:W4:Y:S01]  /*0030*/  LDCU UR7, c[0x0][0x3a0] ;  /* 0x00007400ff0777ac */ /* 0x000f220008000800 */
[----:B-1----:R-:W-:Y:S01]  /*0040*/  VIADD R1, R1, 0xffffa528 ;  /* 0xffffa52801017836 */ /* 0x002fe20000000000 */
[----:B------:R-:W1:Y:S01]  /*0050*/  S2R R13, SR_TID.X ;  /* 0x00000000000d7919 */ /* 0x000e620000002100 */
[----:B------:R-:W5:Y:S03]  /*0060*/  LDCU UR5, c[0x0][0x3a0] ;  /* 0x00007400ff0577ac */ /* 0x000f660008000800 */
[----:B------:R-:W5:Y:S01]  /*0070*/  LDC R244, c[0x0][0x3a8] ;  /* 0x0000ea00fff47b82 */ /* 0x000f620000000800 */
[----:B------:R-:W1:Y:S01]  /*0080*/  LDCU UR6, c[0x0][0x3a0] ;  /* 0x00007400ff0677ac */ /* 0x000e620008000800 */
[----:B------:R-:W1:Y:S06]  /*0090*/  LDCU UR72, c[0x0][0x3ac] ;  /* 0x00007580ff4877ac */ /* 0x000e6c0008000800 */
[----:B------:R-:W5:Y:S01]  /*00a0*/  LDC R118, c[0x0][0x3a0] ;  /* 0x0000e800ff767b82 */ /* 0x000f620000000800 */
[----:B------:R-:W1:Y:S01]  /*00b0*/  LDCU.64 UR8, c[0x0][0x388] ;  /* 0x00007100ff0877ac */ /* 0x000e620008000a00 */
[----:B----4-:R-:W-:Y:S01]  /*00c0*/  UIADD3 UR7, UPT, UPT, UR7, 0x7f, URZ ;  /* 0x0000007f07077890 */ /* 0x010fe2000fffe0ff */
[----:B--2---:R-:W-:Y:S01]  /*00d0*/  VIADD R0, R3, 0x3f ;  /* 0x0000003f03007836 */ /* 0x004fe20000000000 */
[----:B------:R-:W2:Y:S04]  /*00e0*/  LDCU UR15, c[0x0][0x3b0] ;  /* 0x00007600ff0f77ac */ /* 0x000ea80008000800 */
[----:B------:R-:W4:Y:S01]  /*00f0*/  LDC R119, c[0x0][0x3a0] ;  /* 0x0000e800ff777b82 */ /* 0x000f220000000800 */
[----:B------:R-:W-:Y:S01]  /*0100*/  SHF.R.S32.HI R5, RZ, 0x1f, R0 ;  /* 0x0000001fff057819 */ /* 0x000fe20000011400 */
[----:B------:R-:W-:Y:S01]  /*0110*/  UISETP.GT.AND UP0, UPT, UR7, 0x7f, UPT ;  /* 0x0000007f0700788c */ /* 0x000fe2000bf04270 */
[----:B------:R-:W2:Y:S02]  /*0120*/  LDCU.64 UR10, c[0x0][0x388] ;  /* 0x00007100ff0a77ac */ /* 0x000ea40008000a00 */
[----:B------:R-:W-:-:S03]  /*0130*/  LEA.HI R5, R5, R0, RZ, 0x6 ;  /* 0x0000000005057211 */ /* 0x000fc600078f30ff */
[----:B------:R-:W2:Y:S01]  /*0140*/  LDC R122, c[0x0][0x3a0] ;  /* 0x0000e800ff7a7b82 */ /* 0x000ea20000000800 */
[----:B---3--:R-:W-:Y:S01]  /*0150*/  IABS R10, R7 ;  /* 0x00000007000a7213 */ /* 0x008fe20000000000 */
[----:B------:R-:W-:Y:S01]  /*0160*/  USEL UR4, URZ, 0x4, !UP0 ;  /* 0x00000004ff047887 */ /* 0x000fe2000c000000 */
[----:B------:R-:W-:Y:S01]  /*0170*/  SHF.R.S32.HI R5, RZ, 0x6, R5 ;  /* 0x00000006ff057819 */ /* 0x000fe20000011405 */
[----:B------:R-:W3:Y:S01]  /*0180*/  LDCU.64 UR12, c[0x0][0x388] ;  /* 0x00007100ff0c77ac */ /* 0x000ee20008000a00 */
[----:B-1----:R-:W-:Y:S01]  /*0190*/  LOP3.LUT R249, R13, 0x1f, RZ, 0xc0, !PT ;  /* 0x0000001f0df97812 */ /* 0x002fe200078ec0ff */
[C---:B-----5:R-:W-:Y:S01]  /*01a0*/  IMAD R134, R244.reuse, 0x6, RZ ;  /* 0x00000006f4867824 */ /* 0x060fe200078e02ff */
[----:B------:R-:W-:Y:S01]  /*01b0*/  SHF.L.U32 R6, R5, 0x3, RZ ;  /* 0x0000000305067819 */ /* 0x000fe200000006ff */
[----:B------:R-:W1:Y:S01]  /*01c0*/  LDCU UR44, c[0x0][0x3b0] ;  /* 0x00007600ff2c77ac */ /* 0x000e620008000800 */
[C---:B------:R-:W-:Y:S01]  /*01d0*/  LOP3.LUT R246, R249.reuse, 0x20, RZ, 0xfc, !PT ;  /* 0x00000020f9f67812 */ /* 0x040fe200078efcff */
[----:B------:R-:W5:Y:S01]  /*01e0*/  LDC R123, c[0x0][0x3a0] ;  /* 0x0000e800ff7b7b82 */ /* 0x000f620000000800 */
[-C--:B------:R-:W-:Y:S01]  /*01f0*/  IABS R9, R6.reuse ;  /* 0x0000000600097213 */ /* 0x080fe20000000000 */
[----:B------:R-:W1:Y:S01]  /*0200*/  LDCU UR41, c[0x0][0x3b0] ;  /* 0x00007600ff2977ac */ /* 0x000e620008000800 */
[----:B------:R-:W-:Y:S01]  /*0210*/  IABS R12, R6 ;  /* 0x00000006000c7213 */ /* 0x000fe20000000000 */
[----:B------:R-:W-:Y:S01]  /*0220*/  IMAD R140, R244, 0x16, RZ ;  /* 0x00000016f48c7824 */ /* 0x000fe200078e02ff */
[----:B------:R-:W1:Y:S01]  /*0230*/  I2F.RP R0, R9 ;  /* 0x0000000900007306 */ /* 0x000e620000209400 */
[----:B------:R-:W-:Y:S01]  /*0240*/  ISETP.GE.AND P3, PT, R246, UR6, PT ;  /* 0x00000006f6007c0c */ /* 0x000fe2000bf66270 */
[----:B------:R-:W1:Y:S01]  /*0250*/  LDCU UR20, c[0x0][0x3b0] ;  /* 0x00007600ff1477ac */ /* 0x000e620008000800 */
[----:B------:R-:W-:Y:S01]  /*0260*/  SHF.L.U32 R250, R249, 0x2, RZ ;  /* 0x00000002f9fa7819 */ /* 0x000fe200000006ff */
[----:B------:R-:W3:Y:S01]  /*0270*/  LDC R126, c[0x0][0x3a0] ;  /* 0x0000e800ff7e7b82 */ /* 0x000ee20000000800 */
[----:B------:R-:W-:Y:S01]  /*0280*/  IADD3 R118, PT, PT, R118, -0x6a, RZ ;  /* 0xffffff9676767810 */ /* 0x000fe20007ffe0ff */
[----:B------:R-:W3:Y:S01]  /*0290*/  LDCU UR66, c[0x0][0x3b0] ;  /* 0x00007600ff4277ac */ /* 0x000ee20008000800 */
[----:B------:R-:W-:-:S02]  /*02a0*/  IMAD R144, R244, 0x1e, RZ ;  /* 0x0000001ef4907824 */ /* 0x000fc400078e02ff */
[----:B--2---:R-:W-:Y:S01]  /*02b0*/  VIADD R122, R122, 0xffffff8e ;  /* 0xffffff8e7a7a7836 */ /* 0x004fe20000000000 */
[----:B------:R-:W2:Y:S01]  /*02c0*/  LDCU UR45, c[0x0][0x3b0] ;  /* 0x00007600ff2d77ac */ /* 0x000ea20008000800 */
[C---:B------:R-:W-:Y:S01]  /*02d0*/  IMAD R148, R244.reuse, 0x26, RZ ;  /* 0x00000026f4947824 */ /* 0x040fe200078e02ff */
[----:B------:R-:W2:Y:S01]  /*02e0*/  LDC R127, c[0x0][0x3a0] ;  /* 0x0000e800ff7f7b82 */ /* 0x000ea20000000800 */
[C---:B------:R-:W-:Y:S01]  /*02f0*/  IMAD R152, R244.reuse, 0x2e, RZ ;  /* 0x0000002ef4987824 */ /* 0x040fe200078e02ff */
[----:B------:R-:W2:Y:S01]  /*0300*/  LDCU UR43, c[0x0][0x3b0] ;  /* 0x00007600ff2b77ac */ /* 0x000ea20008000800 */
[----:B-1----:R-:W1:Y:S01]  /*0310*/  MUFU.RCP R0, R0 ;  /* 0x0000000000007308 */ /* 0x002e620000001000 */
[C---:B------:R-:W-:Y:S01]  /*0320*/  IMAD R156, R244.reuse, 0x36, RZ ;  /* 0x00000036f49c7824 */ /* 0x040fe200078e02ff */
[----:B------:R-:W1:Y:S01]  /*0330*/  LDCU UR40, c[0x0][0x3b0] ;  /* 0x00007600ff2877ac */ /* 0x000e620008000800 */
[C---:B------:R-:W-:Y:S02]  /*0340*/  IMAD R160, R244.reuse, 0x3e, RZ ;  /* 0x0000003ef4a07824 */ /* 0x040fe400078e02ff */
[----:B------:R-:W2:Y:S01]  /*0350*/  LDC R130, c[0x0][0x3a0] ;  /* 0x0000e800ff827b82 */ /* 0x000ea20000000800 */
[C---:B------:R-:W-:Y:S01]  /*0360*/  IMAD R164, R244.reuse, 0x46, RZ ;  /* 0x00000046f4a47824 */ /* 0x040fe200078e02ff */
[----:B------:R-:W1:Y:S01]  /*0370*/  LDCU UR19, c[0x0][0x3b0] ;  /* 0x00007600ff1377ac */ /* 0x000e620008000800 */
[----:B------:R-:W-:-:S02]  /*0380*/  IMAD R168, R244, 0x4e, RZ ;  /* 0x0000004ef4a87824 */ /* 0x000fc400078e02ff */
[C---:B------:R-:W-:Y:S01]  /*0390*/  IMAD R172, R244.reuse, 0x56, RZ ;  /* 0x00000056f4ac7824 */ /* 0x040fe200078e02ff */
[----:B------:R-:W1:Y:S01]  /*03a0*/  LDCU UR42, c[0x0][0x3b0] ;  /* 0x00007600ff2a77ac */ /* 0x000e620008000800 */
[----:B------:R-:W-:Y:S01]  /*03b0*/  IMAD R176, R244, 0x5e, RZ ;  /* 0x0000005ef4b07824 */ /* 0x000fe200078e02ff */
[----:B------:R-:W4:Y:S01]  /*03c0*/  LDC R132, c[0x0][0x3a0] ;  /* 0x0000e800ff847b82 */ /* 0x000f220000000800 */
[----:B---3--:R-:W-:Y:S01]  /*03d0*/  VIADD R126, R126, 0xffffff86 ;  /* 0xffffff867e7e7836 */ /* 0x008fe20000000000 */
[----:B------:R-:W3:Y:S01]  /*03e0*/  LDCU UR21, c[0x0][0x3b0] ;  /* 0x00007600ff1577ac */ /* 0x000ee20008000800 */
[----:B------:R-:W-:Y:S02]  /*03f0*/  IMAD R180, R244, 0x66, RZ ;  /* 0x00000066f4b47824 */ /* 0x000fe400078e02ff */
[----:B-1----:R-:W-:Y:S01]  /*0400*/  VIADD R4, R0, 0xffffffe ;  /* 0x0ffffffe00047836 */ /* 0x002fe20000000000 */
[----:B------:R-:W1:Y:S01]  /*0410*/  LDCU UR14, c[0x0][0x3b0] ;  /* 0x00007600ff0e77ac */ /* 0x000e620008000800 */
[----:B------:R-:W-:Y:S01]  /*0420*/  IMAD.MOV R0, RZ, RZ, -R12 ;  /* 0x000000ffff007224 */ /* 0x000fe200078e0a0c */
[----:B------:R-:W1:Y:S01]  /*0430*/  LDC R133, c[0x0][0x3a0] ;  /* 0x0000e800ff857b82 */ /* 0x000e620000000800 */
[----:B------:R2:W3:Y:S01]  /*0440*/  F2I.FTZ.U32.TRUNC.NTZ R5, R4 ;  /* 0x0000000400057305 */ /* 0x0004e2000021f000 */
[----:B------:R-:W1:Y:S01]  /*0450*/  LDCU UR16, c[0x0][0x3b0] ;  /* 0x00007600ff1077ac */ /* 0x000e620008000800 */
[----:B------:R-:W-:-:S02]  /*0460*/  IMAD R184, R244, 0x6e, RZ ;  /* 0x0000006ef4b87824 */ /* 0x000fc400078e02ff */
[C---:B------:R-:W-:Y:S01]  /*0470*/  IMAD R188, R244.reuse, 0x76, RZ ;  /* 0x00000076f4bc7824 */ /* 0x040fe200078e02ff */
[----:B------:R-:W1:Y:S01]  /*0480*/  LDCU UR6, c[0x0][0x3b0] ;  /* 0x00007600ff0677ac */ /* 0x000e620008000800 */
[----:B------:R-:W-:Y:S01]  /*0490*/  IMAD R192, R244, 0x7e, RZ ;  /* 0x0000007ef4c07824 */ /* 0x000fe200078e02ff */
[----:B--2---:R-:W-:Y:S01]  /*04a0*/  IADD3 R130, PT, PT, R130, -0x3, RZ ;  /* 0xfffffffd82827810 */ /* 0x004fe20007ffe0ff */
[----:B------:R-:W2:Y:S01]  /*04b0*/  LDC R135, c[0x0][0x3a0] ;  /* 0x0000e800ff877b82 */ /* 0x000ea20000000800 */
[----:B------:R-:W-:Y:S01]  /*04c0*/  IMAD.MOV.U32 R4, RZ, RZ, RZ ;  /* 0x000000ffff047224 */ /* 0x000fe200078e00ff */
[----:B------:R-:W1:Y:S01]  /*04d0*/  LDCU UR71, c[0x0][0x3b0] ;  /* 0x00007600ff4777ac */ /* 0x000e620008000800 */
[C---:B------:R-:W-:Y:S02]  /*04e0*/  IMAD R196, R244.reuse, 0x13, RZ ;  /* 0x00000013f4c47824 */ /* 0x040fe400078e02ff */
[----:B------:R-:W-:Y:S01]  /*04f0*/  IMAD R200, R244, 0x1b, RZ ;  /* 0x0000001bf4c87824 */ /* 0x000fe200078e02ff */
[----:B------:R-:W1:Y:S01]  /*0500*/  LDCU UR70, c[0x0][0x3b0] ;  /* 0x00007600ff4677ac */ /* 0x000e620008000800 */
[--C-:B---3--:R-:W-:Y:S01]  /*0510*/  IMAD.MOV R8, RZ, RZ, -R5.reuse ;  /* 0x000000ffff087224 */ /* 0x108fe200078e0a05 */
[----:B------:R-:W3:Y:S01]  /*0520*/  LDC R136, c[0x0][0x3a0] ;  /* 0x0000e800ff887b82 */ /* 0x000ee20000000800 */
[----:B----4-:R-:W-:Y:S01]  /*0530*/  VIADD R132, R132, 0xfffffff9 ;  /* 0xfffffff984847836 */ /* 0x010fe20000000000 */
[----:B------:R-:W4:Y:S01]  /*0540*/  LDCU UR69, c[0x0][0x3b0] ;  /* 0x00007600ff4577ac */ /* 0x000f220008000800 */
[----:B------:R-:W-:Y:S01]  /*0550*/  IMAD R11, R8, R9, RZ ;  /* 0x00000009080b7224 */ /* 0x000fe200078e02ff */
[----:B------:R-:W-:Y:S01]  /*0560*/  MOV R8, R10 ;  /* 0x0000000a00087202 */ /* 0x000fe20000000f00 */
[C---:B------:R-:W-:Y:S01]  /*0570*/  IMAD R202, R244.reuse, 0x1f, RZ ;  /* 0x0000001ff4ca7824 */ /* 0x040fe200078e02ff */
[----:B------:R-:W1:Y:S01]  /*0580*/  LDCU UR68, c[0x0][0x3b0] ;  /* 0x00007600ff4477ac */ /* 0x000e620008000800 */
[----:B------:R-:W-:Y:S01]  /*0590*/  IMAD.HI.U32 R5, R5, R11, R4 ;  /* 0x0000000b05057227 */ /* 0x000fe200078e0004 */
[----:B------:R-:W1:Y:S01]  /*05a0*/  LDC R137, c[0x0][0x3a0] ;  /* 0x0000e800ff897b82 */ /* 0x000e620000000800 */
[----:B------:R-:W1:Y:S02]  /*05b0*/  LDCU UR67, c[0x0][0x3b0] ;  /* 0x00007600ff4377ac */ /* 0x000e640008000800 */
[----:B------:R-:W-:-:S02]  /*05c0*/  IMAD R204, R244, 0x23, RZ ;  /* 0x00000023f4cc7824 */ /* 0x000fc400078e02ff */
[----:B------:R-:W-:Y:S01]  /*05d0*/  IMAD.HI.U32 R5, R5, R8, RZ ;  /* 0x0000000805057227 */ /* 0x000fe200078e00ff */
[----:B------:R-:W1:Y:S02]  /*05e0*/  LDCU UR65, c[0x0][0x3b0] ;  /* 0x00007600ff4177ac */ /* 0x000e640008000800 */
[----:B------:R-:W1:Y:S01]  /*05f0*/  LDC R138, c[0x0][0x3a0] ;  /* 0x0000e800ff8a7b82 */ /* 0x000e620000000800 */
[----:B------:R-:W-:Y:S01]  /*0600*/  IMAD R0, R5, R0, R8 ;  /* 0x0000000005007224 */ /* 0x000fe200078e0208 */
[----:B------:R-:W1:Y:S01]  /*0610*/  LDCU UR64, c[0x0][0x3b0] ;  /* 0x00007600ff4077ac */ /* 0x000e620008000800 */
[----:B--2---:R-:W-:Y:S02]  /*0620*/  VIADD R135, R135, 0xfffffff1 ;  /* 0xfffffff187877836 */ /* 0x004fe40000000000 */
[C---:B------:R-:W-:Y:S01]  /*0630*/  IMAD R206, R244.reuse, 0x27, RZ ;  /* 0x00000027f4ce7824 */ /* 0x040fe200078e02ff */
[----:B------:R-:W-:Y:S01]  /*0640*/  ISETP.GT.U32.AND P1, PT, R9, R0, PT ;  /* 0x000000000900720c */ /* 0x000fe20003f24070 */
[----:B------:R-:W2:Y:S01]  /*0650*/  LDCU UR63, c[0x0][0x3b0] ;  /* 0x00007600ff3f77ac */ /* 0x000ea20008000800 */
[----:B------:R-:W2:Y:S01]  /*0660*/  LDC R139, c[0x0][0x3a0] ;  /* 0x0000e800ff8b7b82 */ /* 0x000ea20000000800 */
[C---:B------:R-:W-:Y:S01]  /*0670*/  IMAD R208, R244.reuse, 0x2b, RZ ;  /* 0x0000002bf4d07824 */ /* 0x040fe200078e02ff */
[----:B------:R-:W2:Y:S01]  /*0680*/  LDCU UR62, c[0x0][0x3b0] ;  /* 0x00007600ff3e77ac */ /* 0x000ea20008000800 */
[----:B------:R-:W-:-:S02]  /*0690*/  IMAD R210, R244, 0x2f, RZ ;  /* 0x0000002ff4d27824 */ /* 0x000fc400078e02ff */
[C---:B------:R-:W-:Y:S01]  /*06a0*/  IMAD R212, R244.reuse, 0x33, RZ ;  /* 0x00000033f4d47824 */ /* 0x040fe200078e02ff */
[----:B------:R-:W2:Y:S02]  /*06b0*/  LDCU UR61, c[0x0][0x3b0] ;  /* 0x00007600ff3d77ac */ /* 0x000ea40008000800 */
[----:B------:R-:W2:Y:S01]  /*06c0*/  LDC R142, c[0x0][0x3a0] ;  /* 0x0000e800ff8e7b82 */ /* 0x000ea20000000800 */
[----:B------:R-:W-:Y:S02]  /*06d0*/  IMAD R214, R244, 0x37, RZ ;  /* 0x00000037f4d67824 */ /* 0x000fe400078e02ff */
[-C--:B------:R-:W-:Y:S01]  /*06e0*/  @!P1 IADD3 R0, PT, PT, R0, -R9.reuse, RZ ;  /* 0x8000000900009210 */ /* 0x080fe20007ffe0ff */
[----:B------:R-:W-:Y:S01]  /*06f0*/  @!P1 VIADD R5, R5, 0x1 ;  /* 0x0000000105059836 */ /* 0x000fe20000000000 */
[----:B------:R-:W-:Y:S01]  /*0700*/  ISETP.NE.AND P1, PT, R6, RZ, PT ;  /* 0x000000ff0600720c */ /* 0x000fe20003f25270 */
[----:B------:R-:W2:Y:S01]  /*0710*/  LDCU UR60, c[0x0][0x3b0] ;  /* 0x00007600ff3c77ac */ /* 0x000ea20008000800 */
[----:B------:R-:W-:Y:S01]  /*0720*/  ISETP.GE.U32.AND P0, PT, R0, R9, PT ;  /* 0x000000090000720c */ /* 0x000fe20003f06070 */
[----:B------:R-:W3:Y:S01]  /*0730*/  LDC R143, c[0x0][0x3a0] ;  /* 0x0000e800ff8f7b82 */ /* 0x000ee20000000800 */
[----:B------:R-:W-:Y:S01]  /*0740*/  LOP3.LUT R0, R7, R6, RZ, 0x3c, !PT ;  /* 0x0000000607007212 */ /* 0x000fe200078e3cff */
[----:B------:R-:W2:Y:S01]  /*0750*/  LDCU UR59, c[0x0][0x3b0] ;  /* 0x00007600ff3b77ac */ /* 0x000ea20008000800 */
[----:B-1----:R-:W-:Y:S01]  /*0760*/  IADD3 R138, PT, PT, R138, -0x1f, RZ ;  /* 0xffffffe18a8a7810 */ /* 0x002fe20007ffe0ff */
[----:B------:R-:W-:Y:S01]  /*0770*/  IMAD R216, R244, 0x3b, RZ ;  /* 0x0000003bf4d87824 */ /* 0x000fe200078e02ff */
[----:B------:R-:W-:Y:S01]  /*0780*/  ISETP.GE.AND P2, PT, R0, RZ, PT ;  /* 0x000000ff0000720c */ /* 0x000fe20003f46270 */
[----:B------:R-:W-:Y:S01]  /*0790*/  VIADD R0, R2, 0xff ;  /* 0x000000ff02007836 */ /* 0x000fe20000000000 */
[----:B------:R-:W1:Y:S01]  /*07a0*/  LDCU UR58, c[0x0][0x3b0] ;  /* 0x00007600ff3a77ac */ /* 0x000e620008000800 */
[----:B------:R-:W1:Y:S01]  /*07b0*/  LDC R146, c[0x0][0x3a0] ;  /* 0x0000e800ff927b82 */ /* 0x000e620000000800 */
[----:B------:R-:W-:Y:S01]  /*07c0*/  IMAD R218, R244, 0x3f, RZ ;  /* 0x0000003ff4da7824 */ /* 0x000fe200078e02ff */
[----:B------:R-:W1:Y:S02]  /*07d0*/  LDCU UR57, c[0x0][0x3b0] ;  /* 0x00007600ff3977ac */ /* 0x000e640008000800 */
[----:B------:R-:W-:-:S02]  /*07e0*/  @P0 VIADD R5, R5, 0x1 ;  /* 0x0000000105050836 */ /* 0x000fc40000000000 */
[----:B------:R-:W-:Y:S01]  /*07f0*/  IMAD R220, R244, 0x43, RZ ;  /* 0x00000043f4dc7824 */ /* 0x000fe200078e02ff */
[----:B------:R-:W1:Y:S01]  /*0800*/  LDCU UR56, c[0x0][0x3b0] ;  /* 0x00007600ff3877ac */ /* 0x000e620008000800 */
[----:B--2---:R-:W-:Y:S01]  /*0810*/  VIADD R142, R142, 0xffffffd9 ;  /* 0xffffffd98e8e7836 */ /* 0x004fe20000000000 */
[----:B------:R-:W-:Y:S01]  /*0820*/  MOV R4, R5 ;  /* 0x0000000500047202 */ /* 0x000fe20000000f00 */
[----:B------:R-:W2:Y:S01]  /*0830*/  LDC R147, c[0x0][0x3a0] ;  /* 0x0000e800ff937b82 */ /* 0x000ea20000000800 */
[----:B------:R-:W-:Y:S01]  /*0840*/  SHF.R.S32.HI R5, RZ, 0x1f, R0 ;  /* 0x0000001fff057819 */ /* 0x000fe20000011400 */
[----:B------:R-:W1:Y:S01]  /*0850*/  LDCU UR55, c[0x0][0x3b0] ;  /* 0x00007600ff3777ac */ /* 0x000e620008000800 */
[----:B------:R-:W-:Y:S02]  /*0860*/  IMAD R222, R244, 0x47, RZ ;  /* 0x00000047f4de7824 */ /* 0x000fe400078e02ff */
[----:B------:R-:W-:Y:S01]  /*0870*/  @!P2 IMAD.MOV R4, RZ, RZ, -R4 ;  /* 0x000000ffff04a224 */ /* 0x000fe200078e0a04 */
[----:B------:R-:W-:Y:S01]  /*0880*/  @!P1 LOP3.LUT R4, RZ, R6, RZ, 0x33, !PT ;  /* 0x00000006ff049212 */ /* 0x000fe200078e33ff */
[----:B------:R-:W2:Y:S01]  /*0890*/  LDCU UR54, c[0x0][0x3b0] ;  /* 0x00007600ff3677ac */ /* 0x000ea20008000800 */
[----:B------:R-:W-:Y:S01]  /*08a0*/  LEA.HI R5, R5, R0, RZ, 0x8 ;  /* 0x0000000005057211 */ /* 0x000fe200078f40ff */
[----:B------:R-:W2:Y:S01]  /*08b0*/  LDC R150, c[0x0][0x3a0] ;  /* 0x0000e800ff967b82 */ /* 0x000ea20000000800 */
[----:B------:R-:W-:Y:S01]  /*08c0*/  SHF.L.U32 R12, R4, 0x3, RZ ;  /* 0x00000003040c7819 */ /* 0x000fe200000006ff */
[----:B------:R-:W-:Y:S01]  /*08d0*/  IMAD.MOV R4, RZ, RZ, -R4 ;  /* 0x000000ffff047224 */ /* 0x000fe200078e0a04 */
[----:B------:R-:W2:Y:S01]  /*08e0*/  LDCU UR53, c[0x0][0x3b0] ;  /* 0x00007600ff3577ac */ /* 0x000ea20008000800 */
[----:B------:R-:W-:Y:S01]  /*08f0*/  IMAD R224, R244, 0x4b, RZ ;  /* 0x0000004bf4e07824 */ /* 0x000fe200078e02ff */
[----:B------:R-:W-:Y:S01]  /*0900*/  LEA.HI.SX32 R5, R5, -R12, 0x18 ;  /* 0x8000000c05057211 */ /* 0x000fe200078fc2ff */
[----:B------:R-:W-:Y:S01]  /*0910*/  IMAD R16, R6, R4, R7 ;  /* 0x0000000406107224 */ /* 0x000fe200078e0207 */
[----:B------:R-:W-:Y:S01]  /*0920*/  IABS R6, R3 ;  /* 0x0000000300067213 */ /* 0x000fe20000000000 */
[----:B------:R-:W-:Y:S01]  /*0930*/  IMAD.MOV.U32 R4, RZ, RZ, RZ ;  /* 0x000000ffff047224 */ /* 0x000fe200078e00ff */
[----:B------:R-:W-:Y:S01]  /*0940*/  VIMNMX R15, PT, PT, R5, 0x8, PT ;  /* 0x00000008050f7848 */ /* 0x000fe20003fe0100 */
[----:B------:R-:W2:Y:S01]  /*0950*/  LDCU UR52, c[0x0][0x3b0] ;  /* 0x00007600ff3477ac */ /* 0x000ea20008000800 */
[----:B------:R-:W-:Y:S01]  /*0960*/  IABS R8, R16 ;  /* 0x0000001000087213 */ /* 0x000fe20000000000 */
[----:B-1----:R-:W-:Y:S01]  /*0970*/  VIADD R146, R146, 0xffffffd1 ;  /* 0xffffffd192927836 */ /* 0x002fe20000000000 */
[----:B------:R-:W-:Y:S01]  /*0980*/  IABS R10, R15 ;  /* 0x0000000f000a7213 */ /* 0x000fe20000000000 */
[----:B------:R-:W1:Y:S01]  /*0990*/  LDCU UR51, c[0x0][0x3b0] ;  /* 0x00007600ff3377ac */ /* 0x000e620008000800 */
[----:B------:R-:W1:Y:S01]  /*09a0*/  LDC R151, c[0x0][0x3a0] ;  /* 0x0000e800ff977b82 */ /* 0x000e620000000800 */
[C---:B------:R-:W-:Y:S01]  /*09b0*/  IMAD R226, R244.reuse, 0x4f, RZ ;  /* 0x0000004ff4e27824 */ /* 0x040fe200078e02ff */
[----:B------:R-:W2:Y:S01]  /*09c0*/  I2F.RP R0, R10 ;  /* 0x0000000a00007306 */ /* 0x000ea20000209400 */
[----:B------:R-:W1:Y:S01]  /*09d0*/  LDCU UR50, c[0x0][0x3b0] ;  /* 0x00007600ff3277ac */ /* 0x000e620008000800 */
[----:B------:R-:W-:-:S02]  /*09e0*/  IMAD R228, R244, 0x53, RZ ;  /* 0x00000053f4e47824 */ /* 0x000fc400078e02ff */
[----:B------:R-:W-:Y:S01]  /*09f0*/  IMAD R230, R244, 0x57, RZ ;  /* 0x00000057f4e67824 */ /* 0x000fe200078e02ff */
[----:B------:R-:W1:Y:S01]  /*0a00*/  LDCU UR49, c[0x0][0x3b0] ;  /* 0x00007600ff3177ac */ /* 0x000e620008000800 */
[----:B------:R-:W1:Y:S01]  /*0a10*/  LDC R154, c[0x0][0x3a0] ;  /* 0x0000e800ff9a7b82 */ /* 0x000e620000000800 */
[----:B--2---:R-:W-:Y:S01]  /*0a20*/  IADD3 R150, PT, PT, R150, -0x37, RZ ;  /* 0xffffffc996967810 */ /* 0x004fe20007ffe0ff */
[C---:B------:R-:W-:Y:S01]  /*0a30*/  IMAD R232, R244.reuse, 0x5b, RZ ;  /* 0x0000005bf4e87824 */ /* 0x040fe200078e02ff */
[----:B------:R-:W2:Y:S01]  /*0a40*/  LDCU UR48, c[0x0][0x3b0] ;  /* 0x00007600ff3077ac */ /* 0x000ea20008000800 */
[C---:B------:R-:W-:Y:S02]  /*0a50*/  IMAD R234, R244.reuse, 0x5f, RZ ;  /* 0x0000005ff4ea7824 */ /* 0x040fe400078e02ff */
[C---:B------:R-:W-:Y:S01]  /*0a60*/  IMAD R236, R244.reuse, 0x63, RZ ;  /* 0x00000063f4ec7824 */ /* 0x040fe200078e02ff */
[----:B------:R-:W2:Y:S01]  /*0a70*/  LDCU UR47, c[0x0][0x3b0] ;  /* 0x00007600ff2f77ac */ /* 0x000ea20008000800 */
[----:B------:R-:W2:Y:S01]  /*0a80*/  LDC R155, c[0x0][0x3a0] ;  /* 0x0000e800ff9b7b82 */ /* 0x000ea20000000800 */
[----:B------:R-:W3:Y:S01]  /*0a90*/  MUFU.RCP R0, R0 ;  /* 0x0000000000007308 */ /* 0x000ee20000001000 */
[C---:B------:R-:W-:Y:S01]  /*0aa0*/  IMAD R238, R244.reuse, 0x67, RZ ;  /* 0x00000067f4ee7824 */ /* 0x040fe200078e02ff */
[----:B------:R-:W2:Y:S01]  /*0ab0*/  LDCU UR46, c[0x0][0x3b0] ;  /* 0x00007600ff2e77ac */ /* 0x000ea20008000800 */
[----:B------:R-:W-:-:S02]  /*0ac0*/  IMAD R240, R244, 0x6b, RZ ;  /* 0x0000006bf4f07824 */ /* 0x000fc400078e02ff */
[C---:B------:R-:W-:Y:S01]  /*0ad0*/  IMAD R242, R244.reuse, 0x6f, RZ ;  /* 0x0000006ff4f27824 */ /* 0x040fe200078e02ff */
[----:B------:R-:W2:Y:S01]  /*0ae0*/  LDCU UR39, c[0x0][0x3b0] ;  /* 0x00007600ff2777ac */ /* 0x000ea20008000800 */
[----:B------:R-:W2:Y:S01]  /*0af0*/  LDC R158, c[0x0][0x3a0] ;  /* 0x0000e800ff9e7b82 */ /* 0x000ea20000000800 */
[C---:B------:R-:W-:Y:S01]  /*0b00*/  IMAD R245, R244.reuse, 0x73, RZ ;  /* 0x00000073f4f57824 */ /* 0x040fe200078e02ff */
[----:B------:R-:W2:Y:S01]  /*0b10*/  LDCU UR38, c[0x0][0x3b0] ;  /* 0x00007600ff2677ac */ /* 0x000ea20008000800 */
[----:B------:R-:W-:Y:S01]  /*0b20*/  IMAD R248, R244, 0x7b, RZ ;  /* 0x0000007bf4f87824 */ /* 0x000fe200078e02ff */
[----:B------:R-:W2:Y:S01]  /*0b30*/  LDCU UR37, c[0x0][0x3b0] ;  /* 0x00007600ff2577ac */ /* 0x000ea20008000800 */
[----:B-1----:R-:W-:-:S03]  /*0b40*/  VIADD R154, R154, 0xffffffc1 ;  /* 0xffffffc19a9a7836 */ /* 0x002fc60000000000 */
[----:B------:R-:W1:Y:S01]  /*0b50*/  LDC R159, c[0x0][0x3a0] ;  /* 0x0000e800ff9f7b82 */ /* 0x000e620000000800 */
[----:B---3--:R-:W-:Y:S01]  /*0b60*/  VIADD R5, R0, 0xffffffe ;  /* 0x0ffffffe00057836 */ /* 0x008fe20000000000 */
[----:B------:R-:W-:Y:S01]  /*0b70*/  IABS R0, R2 ;  /* 0x0000000200007213 */ /* 0x000fe20000000000 */
[----:B------:R-:W3:Y:S04]  /*0b80*/  LDCU UR36, c[0x0][0x3b0] ;  /* 0x00007600ff2477ac */ /* 0x000ee80008000800 */
[----:B------:R-:W2:Y:S01]  /*0b90*/  F2I.FTZ.U32.TRUNC.NTZ R5, R5 ;  /* 0x0000000500057305 */ /* 0x000ea2000021f000 */
[----:B------:R-:W1:Y:S01]  /*0ba0*/  LDCU UR35, c[0x0][0x3b0] ;  /* 0x00007600ff2377ac */ /* 0x000e620008000800 */
[----:B------:R-:W1:Y:S01]  /*0bb0*/  LDC R162, c[0x0][0x3a0] ;  /* 0x0000e800ffa27b82 */ /* 0x000e620000000800 */
[----:B------:R-:W1:Y:S01]  /*0bc0*/  LDCU UR34, c[0x0][0x3b0] ;  /* 0x00007600ff2277ac */ /* 0x000e620008000800 */
[----:B--2---:R-:W-:Y:S01]  /*0bd0*/  VIADD R158, R158, 0xffffffb9 ;  /* 0xffffffb99e9e7836 */ /* 0x004fe20000000000 */
[----:B------:R-:W2:Y:S05]  /*0be0*/  LDCU UR33, c[0x0][0x3b0] ;  /* 0x00007600ff2177ac */ /* 0x000eaa0008000800 */
[----:B------:R-:W2:Y:S01]  /*0bf0*/  LDC R163, c[0x0][0x3a0] ;  /* 0x0000e800ffa37b82 */ /* 0x000ea20000000800 */
[----:B------:R-:W2:Y:S01]  /*0c00*/  LDCU UR32, c[0x0][0x3b0] ;  /* 0x00007600ff2077ac */ /* 0x000ea20008000800 */
[----:B------:R-:W-:Y:S01]  /*0c10*/  IADD3 R9, PT, PT, RZ, -R5, RZ ;  /* 0x80000005ff097210 */ /* 0x000fe20007ffe0ff */
[----:B------:R-:W2:Y:S05]  /*0c20*/  LDCU UR31, c[0x0][0x3b0] ;  /* 0x00007600ff1f77ac */ /* 0x000eaa0008000800 */
[----:B------:R-:W2:Y:S01]  /*0c30*/  LDC R166, c[0x0][0x3a0] ;  /* 0x0000e800ffa67b82 */ /* 0x000ea20000000800 */
[----:B------:R-:W-:Y:S01]  /*0c40*/  IMAD R7, R9, R10, RZ ;  /* 0x0000000a09077224 */ /* 0x000fe200078e02ff */
[----:B------:R-:W-:Y:S01]  /*0c50*/  IABS R9, R15 ;  /* 0x0000000f00097213 */ /* 0x000fe20000000000 */
[----:B------:R-:W2:Y:S02]  /*0c60*/  LDCU UR30, c[0x0][0x3b0] ;  /* 0x00007600ff1e77ac */ /* 0x000ea40008000800 */
[----:B------:R-:W-:Y:S01]  /*0c70*/  IMAD.HI.U32 R4, R5, R7, R4 ;  /* 0x0000000705047227 */ /* 0x000fe200078e0004 */
[----:B------:R-:W-:Y:S01]  /*0c80*/  IADD3 R7, PT, PT, RZ, -R9, RZ ;  /* 0x80000009ff077210 */ /* 0x000fe20007ffe0ff */
[----:B------:R-:W2:Y:S01]  /*0c90*/  LDCU UR29, c[0x0][0x3b0] ;  /* 0x00007600ff1d77ac */ /* 0x000ea20008000800 */
[----:B-1----:R-:W-:Y:S01]  /*0ca0*/  IADD3 R162, PT, PT, R162, -0x4f, RZ ;  /* 0xffffffb1a2a27810 */ /* 0x002fe20007ffe0ff */
[----:B------:R-:W-:Y:S01]  /*0cb0*/  IMAD.MOV.U32 R5, RZ, RZ, R8 ;  /* 0x000000ffff057224 */ /* 0x000fe200078e0008 */
[----:B------:R-:W1:Y:S01]  /*0cc0*/  LDC R167, c[0x0][0x3a0] ;  /* 0x0000e800ffa77b82 */ /* 0x000e620000000800 */
[----:B------:R-:W2:Y:S01]  /*0cd0*/  I2F.RP R8, R6 ;  /* 0x0000000600087306 */ /* 0x000ea20000209400 */
[----:B------:R-:W1:Y:S01]  /*0ce0*/  LDCU UR28, c[0x0][0x3b0] ;  /* 0x00007600ff1c77ac */ /* 0x000e620008000800 */
[----:B------:R-:W-:Y:S01]  /*0cf0*/  IMAD.HI.U32 R4, R4, R5, RZ ;  /* 0x0000000504047227 */ /* 0x000fe200078e00ff */
[----:B------:R-:W1:Y:S03]  /*0d00*/  LDCU UR27, c[0x0][0x3b0] ;  /* 0x00007600ff1b77ac */ /* 0x000e660008000800 */
[----:B------:R-:W-:Y:S01]  /*0d10*/  IMAD R5, R4, R7, R5 ;  /* 0x0000000704057224 */ /* 0x000fe200078e0205 */
[----:B------:R-:W1:Y:S01]  /*0d20*/  LDC R170, c[0x0][0x3a0] ;  /* 0x0000e800ffaa7b82 */ /* 0x000e620000000800 */
[----:B------:R-:W2:Y:S01]  /*0d30*/  I2F.RP R7, R0 ;  /* 0x0000000000077306 */ /* 0x000ea20000209400 */
[----:B------:R-:W1:Y:S02]  /*0d40*/  LDCU UR26, c[0x0][0x3b0] ;  /* 0x00007600ff1a77ac */ /* 0x000e640008000800 */
[----:B------:R-:W-:Y:S01]  /*0d50*/  ISETP.GT.U32.AND P1, PT, R10, R5, PT ;  /* 0x000000050a00720c */ /* 0x000fe20003f24070 */
[----:B--2---:R-:W-:Y:S01]  /*0d60*/  VIADD R166, R166, 0xffffffa9 ;  /* 0xffffffa9a6a67836 */ /* 0x004fe20000000000 */
[----:B------:R-:W2:Y:S02]  /*0d70*/  LDCU UR25, c[0x0][0x3b0] ;  /* 0x00007600ff1977ac */ /* 0x000ea40008000800 */
[----:B------:R-:W2:Y:S01]  /*0d80*/  LDC R171, c[0x0][0x3a0] ;  /* 0x0000e800ffab7b82 */ /* 0x000ea20000000800 */
[----:B------:R-:W1:Y:S01]  /*0d90*/  MUFU.RCP R8, R8 ;  /* 0x0000000800087308 */ /* 0x000e620000001000 */
[----:B------:R-:W2:Y:S01]  /*0da0*/  LDCU UR24, c[0x0][0x3b0] ;  /* 0x00007600ff1877ac */ /* 0x000ea20008000800 */
[----:B------:R-:W2:Y:S05]  /*0db0*/  LDCU UR23, c[0x0][0x3b0] ;  /* 0x00007600ff1777ac */ /* 0x000eaa0008000800 */
[----:B------:R-:W2:Y:S01]  /*0dc0*/  LDC R174, c[0x0][0x3a0] ;  /* 0x0000e800ffae7b82 */ /* 0x000ea20000000800 */
[----:B------:R-:W-:Y:S01]  /*0dd0*/  @!P1 IMAD.IADD R5, R5, 0x1, -R10 ;  /* 0x0000000105059824 */ /* 0x000fe200078e0a0a */
[----:B------:R-:W3:Y:S01]  /*0de0*/  MUFU.RCP R7, R7 ;  /* 0x0000000700077308 */ /* 0x000ee20000001000 */
[----:B------:R-:W-:Y:S01]  /*0df0*/  @!P1 IADD3 R4, PT, PT, R4, 0x1, RZ ;  /* 0x0000000104049810 */ /* 0x000fe20007ffe0ff */
[----:B------:R-:W2:Y:S01]  /*0e00*/  LDCU UR22, c[0x0][0x3b0] ;  /* 0x00007600ff1677ac */ /* 0x000ea20008000800 */
[----:B------:R-:W-:-:S02]  /*0e10*/  ISETP.NE.AND P1, PT, R15, RZ, PT ;  /* 0x000000ff0f00720c */ /* 0x000fc40003f25270 */
[----:B------:R-:W-:Y:S01]  /*0e20*/  ISETP.GE.U32.AND P0, PT, R5, R10, PT ;  /* 0x0000000a0500720c */ /* 0x000fe20003f06070 */
[----:B------:R-:W2:Y:S01]  /*0e30*/  LDCU UR18, c[0x0][0x3b0] ;  /* 0x00007600ff1277ac */ /* 0x000ea20008000800 */
[----:B------:R-:W-:Y:S01]  /*0e40*/  LOP3.LUT R5, R16, R15, RZ, 0x3c, !PT ;  /* 0x0000000f10057212 */ /* 0x000fe200078e3cff */
[----:B-1----:R-:W-:Y:S01]  /*0e50*/  VIADD R10, R8, 0xffffffe ;  /* 0x0ffffffe080a7836 */ /* 0x002fe20000000000 */
[----:B------:R-:W1:Y:S01]  /*0e60*/  LDC R175, c[0x0][0x3a0] ;  /* 0x0000e800ffaf7b82 */ /* 0x000e620000000800 */
[----:B------:R-:W1:Y:S01]  /*0e70*/  LDCU UR17, c[0x0][0x3b0] ;  /* 0x00007600ff1177ac */ /* 0x000e620008000800 */
[----:B------:R-:W-:Y:S01]  /*0e80*/  ISETP.GE.AND P2, PT, R5, RZ, PT ;  /* 0x000000ff0500720c */ /* 0x000fe20003f46270 */
[----:B------:R4:W2:Y:S01]  /*0e90*/  F2I.FTZ.U32.TRUNC.NTZ R11, R10 ;  /* 0x0000000a000b7305 */ /* 0x0008a2000021f000 */
[----:B------:R-:W-:Y:S01]  /*0ea0*/  VIADD R170, R170, 0xffffffa1 ;  /* 0xffffffa1aaaa7836 */ /* 0x000fe20000000000 */
[----:B------:R-:W1:Y:S01]  /*0eb0*/  LDCU UR73, c[0x0][0x3b0] ;  /* 0x00007600ff4977ac */ /* 0x000e620008000800 */
[----:B---3--:R-:W-:-:S02]  /*0ec0*/  VIADD R7, R7, 0xffffffe ;  /* 0x0ffffffe07077836 */ /* 0x008fc40000000000 */
[----:B------:R-:W3:Y:S01]  /*0ed0*/  LDC R178, c[0x0][0x3a0] ;  /* 0x0000e800ffb27b82 */ /* 0x000ee20000000800 */
[----:B------:R-:W-:Y:S01]  /*0ee0*/  @P0 VIADD R4, R4, 0x1 ;  /* 0x0000000104040836 */ /* 0x000fe20000000000 */
[----:B------:R-:W-:Y:S01]  /*0ef0*/  ISETP.GE.AND P0, PT, R249, UR5, PT ;  /* 0x00000005f9007c0c */ /* 0x000fe2000bf06270 */
[----:B------:R-:W1:Y:S01]  /*0f00*/  F2I.FTZ.U32.TRUNC.NTZ R9, R7 ;  /* 0x0000000700097305 */ /* 0x000e62000021f000 */
[----:B----4-:R-:W-:Y:S01]  /*0f10*/  IMAD.MOV.U32 R10, RZ, RZ, RZ ;  /* 0x000000ffff0a7224 */ /* 0x010fe200078e00ff */
[----:B------:R-:W4:Y:S01]  /*0f20*/  LDCU UR5, c[0x0][0x3a0] ;  /* 0x00007400ff0577ac */ /* 0x000f220008000800 */
[----:B------:R-:W-:Y:S01]  /*0f30*/  MOV R14, R4 ;  /* 0x00000004000e7202 */ /* 0x000fe20000000f00 */
[----:B------:R-:W-:Y:S01]  /*0f40*/  IMAD.U32 R4, RZ, RZ, UR4 ;  /* 0x00000004ff047e24 */ /* 0x000fe2000f8e00ff */
[----:B--2---:R-:W-:Y:S01]  /*0f50*/  IADD3 R174, PT, PT, R174, -0x67, RZ ;  /* 0xffffff99aeae7810 */ /* 0x004fe20007ffe0ff */
[----:B------:R-:W2:Y:S01]  /*0f60*/  LDCU UR4, c[0x0][0x3a0] ;  /* 0x00007400ff0477ac */ /* 0x000ea20008000800 */
[----:B------:R-:W-:Y:S01]  /*0f70*/  IADD3 R13, PT, PT, RZ, -R11, RZ ;  /* 0x8000000bff0d7210 */ /* 0x000fe20007ffe0ff */
[----:B------:R-:W-:Y:S01]  /*0f80*/  @!P2 IMAD.MOV R14, RZ, RZ, -R14 ;  /* 0x000000ffff0ea224 */ /* 0x000fe200078e0a0e */
[----:B------:R-:W-:Y:S01]  /*0f90*/  @!P1 LOP3.LUT R14, RZ, R15, RZ, 0x33, !PT ;  /* 0x0000000fff0e9212 */ /* 0x000fe200078e33ff */
[----:B------:R-:W2:Y:S01]  /*0fa0*/  LDC R179, c[0x0][0x3a0] ;  /* 0x0000e800ffb37b82 */ /* 0x000ea20000000800 */
[C---:B------:R-:W-:Y:S01]  /*0fb0*/  SEL R5, R4.reuse, RZ, !P0 ;  /* 0x000000ff04057207 */ /* 0x040fe20004000000 */
[----:B------:R-:W-:Y:S01]  /*0fc0*/  IMAD R13, R13, R6, RZ ;  /* 0x000000060d0d7224 */ /* 0x000fe200078e02ff */
[----:B------:R-:W-:Y:S01]  /*0fd0*/  SEL R8, R4, RZ, !P3 ;  /* 0x000000ff04087207 */ /* 0x000fe20005800000 */
[----:B------:R-:W-:Y:S01]  /*0fe0*/  IMAD.SHL.U32 R72, R14, 0x40, RZ ;  /* 0x000000400e487824 */ /* 0x000fe200078e00ff */
[----:B------:R-:W-:Y:S01]  /*0ff0*/  ISETP.NE.U32.AND P0, PT, R5, RZ, PT ;  /* 0x000000ff0500720c */ /* 0x000fe20003f05070 */
[----:B-1----:R-:W-:Y:S01]  /*1000*/  IMAD.MOV R5, RZ, RZ, -R9 ;  /* 0x000000ffff057224 */ /* 0x002fe200078e0a09 */
[----:B------:R-:W-:Y:S01]  /*1010*/  ISETP.NE.U32.AND P1, PT, R8, RZ, PT ;  /* 0x000000ff0800720c */ /* 0x000fe20003f25070 */
[C---:B------:R-:W-:Y:S01]  /*1020*/  VIADD R21, R72.reuse, 0x2 ;  /* 0x0000000248157836 */ /* 0x040fe20000000000 */
[C---:B------:R-:W-:Y:S01]  /*1030*/  IADD3 R19, PT, PT, R72.reuse, 0x3f, RZ ;  /* 0x0000003f48137810 */ /* 0x040fe20007ffe0ff */
[----:B------:R-:W-:Y:S01]  /*1040*/  IMAD.HI.U32 R13, R11, R13, R10 ;  /* 0x0000000d0b0d7227 */ /* 0x000fe200078e000a */
[C---:B------:R-:W-:Y:S01]  /*1050*/  IADD3 R18, PT, PT, R72.reuse, 0x1, RZ ;  /* 0x0000000148127810 */ /* 0x040fe20007ffe0ff */
[----:B------:R1:W-:Y:S01]  /*1060*/  STL [R1+0xa34], R72 ;  /* 0x000a344801007387 */ /* 0x0003e20000100800 */
[----:B------:R-:W-:Y:S01]  /*1070*/  IABS R17, R19 ;  /* 0x0000001300117213 */ /* 0x000fe20000000000 */
[----:B------:R-:W-:Y:S01]  /*1080*/  IMAD R5, R5, R0, RZ ;  /* 0x0000000005057224 */ /* 0x000fe200078e02ff */
[----:B------:R-:W-:Y:S01]  /*1090*/  IABS R10, R18 ;  /* 0x00000012000a7213 */ /* 0x000fe20000000000 */
[----:B------:R-:W-:Y:S01]  /*10a0*/  IMAD.MOV.U32 R8, RZ, RZ, RZ ;  /* 0x000000ffff087224 */ /* 0x000fe200078e00ff */
[----:B------:R-:W-:Y:S01]  /*10b0*/  IABS R11, R21 ;  /* 0x00000015000b7213 */ /* 0x000fe20000000000 */
[----:B------:R-:W-:Y:S01]  /*10c0*/  IMAD.HI.U32 R7, R13, R17, RZ ;  /* 0x000000110d077227 */ /* 0x000fe200078e00ff */
[----:B------:R-:W-:Y:S01]  /*10d0*/  IADD3 R24, PT, PT, R72, 0x5, RZ ;  /* 0x0000000548187810 */ /* 0x000fe20007ffe0ff */
[----:B------:R-:W1:Y:S01]  /*10e0*/  LDC R182, c[0x0][0x3a0] ;  /* 0x0000e800ffb67b82 */ /* 0x000e620000000800 */
[----:B------:R-:W-:Y:S01]  /*10f0*/  ISETP.GE.AND P5, PT, R18, RZ, PT ;  /* 0x000000ff1200720c */ /* 0x000fe20003fa6270 */
[----:B------:R-:W-:Y:S01]  /*1100*/  IMAD.HI.U32 R5, R9, R5, R8 ;  /* 0x0000000509057227 */ /* 0x000fe200078e0008 */
[----:B------:R-:W-:Y:S01]  /*1110*/  MOV R9, R10 ;  /* 0x0000000a00097202 */ /* 0x000fe20000000f00 */
[----:B------:R-:W-:Y:S01]  /*1120*/  UISETP.GT.AND UP0, UPT, UR7, 0xff, UPT ;  /* 0x000000ff0700788c */ /* 0x000fe2000bf04270 */
[C---:B------:R-:W-:Y:S01]  /*1130*/  IADD3 R27, PT, PT, R72.reuse, 0x8, RZ ;  /* 0x00000008481b7810 */ /* 0x040fe20007ffe0ff */
[----:B------:R-:W-:Y:S01]  /*1140*/  IMAD.MOV.U32 R10, RZ, RZ, R11 ;  /* 0x000000ffff0a7224 */ /* 0x000fe200078e000b */
[C---:B------:R-:W-:Y:S01]  /*1150*/  IADD3 R25, PT, PT, R72.reuse, 0x6, RZ ;  /* 0x0000000648197810 */ /* 0x040fe20007ffe0ff */
[----:B------:R-:W-:Y:S01]  /*1160*/  IMAD.MOV R11, RZ, RZ, -R7 ;  /* 0x000000ffff0b7224 */ /* 0x000fe200078e0a07 */
[----:B------:R-:W-:Y:S01]  /*1170*/  IABS R20, R27 ;  /* 0x0000001b00147213 */ /* 0x000fe20000000000 */
[C---:B------:R-:W-:Y:S01]  /*1180*/  IMAD.HI.U32 R7, R13.reuse, R9, RZ ;  /* 0x000000090d077227 */ /* 0x040fe200078e00ff */
[----:B------:R-:W-:Y:S01]  /*1190*/  IABS R18, R25 ;  /* 0x0000001900127213 */ /* 0x000fe20000000000 */
[----:B------:R-:W1:Y:S01]  /*11a0*/  LDC R183, c[0x0][0x3a0] ;  /* 0x0000e800ffb77b82 */ /* 0x000e620000000800 */
[----:B------:R-:W-:Y:S01]  /*11b0*/  IADD3 R31, PT, PT, R72, 0xe, RZ ;  /* 0x0000000e481f7810 */ /* 0x000fe20007ffe0ff */
[----:B------:R-:W-:Y:S01]  /*11c0*/  IMAD.HI.U32 R8, R13, R10, RZ ;  /* 0x0000000a0d087227 */ /* 0x000fe200078e00ff */
[----:B------:R-:W-:-:S02]  /*11d0*/  IADD3 R7, PT, PT, -R7, RZ, RZ ;  /* 0x000000ff07077210 */ /* 0x000fc40007ffe1ff */
[----:B------:R-:W-:Y:S01]  /*11e0*/  IADD3 R37, PT, PT, R72, 0x15, RZ ;  /* 0x0000001548257810 */ /* 0x000fe20007ffe0ff */
[----:B------:R-:W-:Y:S01]  /*11f0*/  IMAD R17, R6, R11, R17 ;  /* 0x0000000b06117224 */ /* 0x000fe200078e0211 */
[C---:B------:R-:W-:Y:S01]  /*1200*/  IADD3 R39, PT, PT, R72.reuse, 0x17, RZ ;  /* 0x0000001748277810 */ /* 0x040fe20007ffe0ff */
[----:B------:R-:W-:Y:S01]  /*1210*/  IMAD.MOV R11, RZ, RZ, -R8 ;  /* 0x000000ffff0b7224 */ /* 0x000fe200078e0a08 */
[----:B------:R-:W-:Y:S01]  /*1220*/  IADD3 R46, PT, PT, R72, 0x1c, RZ ;  /* 0x0000001c482e7810 */ /* 0x000fe20007ffe0ff */
[C---:B------:R-:W-:Y:S01]  /*1230*/  IMAD R8, R6.reuse, R7, R9 ;  /* 0x0000000706087224 */ /* 0x040fe200078e0209 */
[----:B------:R-:W-:Y:S01]  /*1240*/  ISETP.GT.U32.AND P2, PT, R6, R17, PT ;  /* 0x000000110600720c */ /* 0x000fe20003f44070 */
[----:B------:R-:W-:Y:S01]  /*1250*/  IMAD.MOV R14, RZ, RZ, -R14 ;  /* 0x000000ffff0e7224 */ /* 0x000fe200078e0a0e */
[----:B------:R-:W-:Y:S01]  /*1260*/  IABS R34, R39 ;  /* 0x0000002700227213 */ /* 0x000fe20000000000 */
[----:B------:R-:W-:Y:S01]  /*1270*/  VIADD R23, R72, 0x4 ;  /* 0x0000000448177836 */ /* 0x000fe20000000000 */
[----:B------:R-:W-:Y:S01]  /*1280*/  ISETP.GT.U32.AND P3, PT, R6, R8, PT ;  /* 0x000000080600720c */ /* 0x000fe20003f64070 */
[----:B------:R-:W-:Y:S01]  /*1290*/  IMAD R14, R15, R14, R16 ;  /* 0x0000000e0f0e7224 */ /* 0x000fe200078e0210 */
[----:B------:R-:W-:Y:S01]  /*12a0*/  IABS R16, R24 ;  /* 0x0000001800107213 */ /* 0x000fe20000000000 */
[----:B------:R-:W-:Y:S01]  /*12b0*/  VIADD R22, R72, 0x3 ;  /* 0x0000000348167836 */ /* 0x000fe20000000000 */
[----:B------:R-:W-:Y:S01]  /*12c0*/  IABS R15, R23 ;  /* 0x00000017000f7213 */ /* 0x000fe20000000000 */
[----:B------:R-:W-:Y:S01]  /*12d0*/  IMAD R9, R6, R11, R10 ;  /* 0x0000000b06097224 */ /* 0x000fe200078e020a */
[----:B------:R-:W-:Y:S01]  /*12e0*/  IADD3 R14, PT, PT, R12, R14, RZ ;  /* 0x0000000e0c0e7210 */ /* 0x000fe20007ffe0ff */
[----:B------:R-:W-:Y:S01]  /*12f0*/  VIADD R26, R72, 0x7 ;  /* 0x00000007481a7836 */ /* 0x000fe20000000000 */
[----:B------:R-:W-:Y:S01]  /*1300*/  IABS R12, R22 ;  /* 0x00000016000c7213 */ /* 0x000fe20000000000 */
[--C-:B------:R-:W-:Y:S01]  /*1310*/  @!P2 IMAD.IADD R17, R17, 0x1, -R6.reuse ;  /* 0x000000011111a824 */ /* 0x100fe200078e0a06 */
[----:B------:R-:W-:Y:S01]  /*1320*/  ISETP.GT.U32.AND P6, PT, R6, R9, PT ;  /* 0x000000090600720c */ /* 0x000fe20003fc4070 */
[----:B------:R-:W-:Y:S01]  /*1330*/  IMAD.MOV.U32 R11, RZ, RZ, R15 ;  /* 0x000000ffff0b7224 */ /* 0x000fe200078e000f */
[----:B------:R-:W-:Y:S01]  /*1340*/  ISETP.GE.AND P2, PT, R19, RZ, PT ;  /* 0x000000ff1300720c */ /* 0x000fe20003f46270 */
[----:B------:R-:W-:Y:S01]  /*1350*/  @!P3 IMAD.IADD R8, R8, 0x1, -R6 ;  /* 0x000000010808b824 */ /* 0x000fe200078e0a06 */
[C---:B------:R-:W-:Y:S01]  /*1360*/  ISETP.GT.U32.AND P4, PT, R6.reuse, R17, PT ;  /* 0x000000110600720c */ /* 0x040fe20003f84070 */
[C---:B------:R-:W-:Y:S01]  /*1370*/  IMAD.HI.U32 R10, R13.reuse, R11, RZ ;  /* 0x0000000b0d0a7227 */ /* 0x040fe200078e00ff */
[----:B------:R-:W-:Y:S01]  /*1380*/  IABS R19, R26 ;  /* 0x0000001a00137213 */ /* 0x000fe20000000000 */
[----:B------:R-:W1:Y:S01]  /*1390*/  LDC R186, c[0x0][0x3a0] ;  /* 0x0000e800ffba7b82 */ /* 0x000e620000000800 */
[----:B------:R-:W-:Y:S01]  /*13a0*/  ISETP.GT.U32.AND P3, PT, R6, R8, PT ;  /* 0x000000080600720c */ /* 0x000fe20003f64070 */
[----:B------:R-:W-:Y:S01]  /*13b0*/  IMAD.HI.U32 R7, R13, R12, RZ ;  /* 0x0000000c0d077227 */ /* 0x000fe200078e00ff */
[----:B------:R-:W-:-:S02]  /*13c0*/  IADD3 R15, PT, PT, -R10, RZ, RZ ;  /* 0x000000ff0a0f7210 */ /* 0x000fc40007ffe1ff */
[C---:B------:R-:W-:Y:S01]  /*13d0*/  IADD3 R47, PT, PT, R72.reuse, 0x1d, RZ ;  /* 0x0000001d482f7810 */ /* 0x040fe20007ffe0ff */
[----:B------:R-:W-:Y:S01]  /*13e0*/  IMAD.MOV R7, RZ, RZ, -R7 ;  /* 0x000000ffff077224 */ /* 0x000fe200078e0a07 */
[----:B------:R-:W-:Y:S01]  /*13f0*/  IADD3 R50, PT, PT, R72, 0x20, RZ ;  /* 0x0000002048327810 */ /* 0x000fe20007ffe0ff */
[C---:B------:R-:W-:Y:S01]  /*1400*/  IMAD R11, R6.reuse, R15, R11 ;  /* 0x0000000f060b7224 */ /* 0x040fe200078e020b */
[----:B------:R-:W-:Y:S01]  /*1410*/  IABS R41, R47 ;  /* 0x0000002f00297213 */ /* 0x000fe20000000000 */
[----:B------:R-:W-:Y:S01]  /*1420*/  IMAD R10, R6, R7, R12 ;  /* 0x00000007060a7224 */ /* 0x000fe200078e020c */
[----:B------:R-:W-:Y:S01]  /*1430*/  IABS R44, R50 ;  /* 0x00000032002c7213 */ /* 0x000fe20000000000 */
[----:B------:R-:W-:Y:S01]  /*1440*/  @!P6 IMAD.IADD R9, R9, 0x1, -R6 ;  /* 0x000000010909e824 */ /* 0x000fe200078e0a06 */
[----:B------:R-:W-:Y:S01]  /*1450*/  IADD3 R53, PT, PT, R72, 0x23, RZ ;  /* 0x0000002348357810 */ /* 0x000fe20007ffe0ff */
[----:B------:R-:W-:Y:S01]  /*1460*/  IMAD.MOV.U32 R12, RZ, RZ, R16 ;  /* 0x000000ffff0c7224 */ /* 0x000fe200078e0010 */
[----:B------:R-:W-:Y:S01]  /*1470*/  @!P3 IADD3 R8, PT, PT, R8, -R6, RZ ;  /* 0x800000060808b210 */ /* 0x000fe20007ffe0ff */
[----:B------:R-:W-:Y:S01]  /*1480*/  @!P4 IMAD.IADD R17, R17, 0x1, -R6 ;  /* 0x000000011111c824 */ /* 0x000fe200078e0a06 */
[C---:B------:R-:W-:Y:S01]  /*1490*/  ISETP.GT.U32.AND P4, PT, R6.reuse, R10, PT ;  /* 0x0000000a0600720c */ /* 0x040fe20003f84070 */
[C---:B------:R-:W-:Y:S01]  /*14a0*/  IMAD.HI.U32 R7, R13.reuse, R12, RZ ;  /* 0x0000000c0d077227 */ /* 0x040fe200078e00ff */
[C---:B------:R-:W-:Y:S01]  /*14b0*/  ISETP.GT.U32.AND P6, PT, R6.reuse, R9, PT ;  /* 0x000000090600720c */ /* 0x040fe20003fc4070 */
[----:B------:R-:W1:Y:S01]  /*14c0*/  LDC R187, c[0x0][0x3a0] ;  /* 0x0000e800ffbb7b82 */ /* 0x000e620000000800 */
[----:B------:R-:W-:Y:S01]  /*14d0*/  ISETP.GT.U32.AND P3, PT, R6, R11, PT ;  /* 0x0000000b0600720c */ /* 0x000fe20003f64070 */
[----:B------:R-:W-:Y:S01]  /*14e0*/  IMAD.MOV R7, RZ, RZ, -R7 ;  /* 0x000000ffff077224 */ /* 0x000fe200078e0a07 */
[C---:B------:R-:W-:Y:S01]  /*14f0*/  IADD3 R55, PT, PT, R72.reuse, 0x25, RZ ;  /* 0x0000002548377810 */ /* 0x040fe20007ffe0ff */
[----:B------:R-:W-:Y:S01]  /*1500*/  @!P5 IMAD.MOV R8, RZ, RZ, -R8 ;  /* 0x000000ffff08d224 */ /* 0x000fe200078e0a08 */
[----:B------:R-:W-:Y:S01]  /*1510*/  IADD3 R57, PT, PT, R72, 0x28, RZ ;  /* 0x0000002848397810 */ /* 0x000fe20007ffe0ff */
[----:B------:R-:W-:Y:S01]  /*1520*/  IMAD R12, R6, R7, R12 ;  /* 0x00000007060c7224 */ /* 0x000fe200078e020c */
[C---:B------:R-:W-:Y:S01]  /*1530*/  IADD3 R61, PT, PT, R72.reuse, 0x2b, RZ ;  /* 0x0000002b483d7810 */ /* 0x040fe20007ffe0ff */
[----:B------:R-:W-:Y:S01]  /*1540*/  IMAD.MOV.U32 R7, RZ, RZ, R17 ;  /* 0x000000ffff077224 */ /* 0x000fe200078e0011 */
[----:B------:R-:W-:Y:S01]  /*1550*/  IADD3 R62, PT, PT, R72, 0x2c, RZ ;  /* 0x0000002c483e7810 */ /* 0x000fe20007ffe0ff */
[----:B------:R-:W-:Y:S01]  /*1560*/  IMAD.HI.U32 R17, R13, R20, RZ ;  /* 0x000000140d117227 */ /* 0x000fe200078e00ff */
[-C--:B------:R-:W-:Y:S01]  /*1570*/  @!P4 IADD3 R10, PT, PT, R10, -R6.reuse, RZ ;  /* 0x800000060a0ac210 */ /* 0x080fe20007ffe0ff */
[----:B------:R-:W1:Y:S01]  /*1580*/  LDC R190, c[0x0][0x3a0] ;  /* 0x0000e800ffbe7b82 */ /* 0x000e620000000800 */
[----:B------:R-:W-:Y:S01]  /*1590*/  IABS R56, R61 ;  /* 0x0000003d00387213 */ /* 0x000fe20000000000 */
[----:B------:R-:W-:Y:S01]  /*15a0*/  @!P6 IMAD.IADD R9, R9, 0x1, -R6 ;  /* 0x000000010909e824 */ /* 0x000fe200078e0a06 */
[----:B------:R-:W-:Y:S01]  /*15b0*/  @!P3 IADD3 R11, PT, PT, R11, -R6, RZ ;  /* 0x800000060b0bb210 */ /* 0x000fe20007ffe0ff */
[----:B------:R-:W-:Y:S01]  /*15c0*/  @!P2 IMAD.MOV R7, RZ, RZ, -R7 ;  /* 0x000000ffff07a224 */ /* 0x000fe200078e0a07 */
[C---:B------:R-:W-:Y:S01]  /*15d0*/  ISETP.GT.U32.AND P6, PT, R6.reuse, R12, PT ;  /* 0x0000000c0600720c */ /* 0x040fe20003fc4070 */
[C---:B------:R-:W-:Y:S01]  /*15e0*/  IMAD.HI.U32 R15, R13.reuse, R18, RZ ;  /* 0x000000120d0f7227 */ /* 0x040fe200078e00ff */
[C---:B------:R-:W-:Y:S01]  /*15f0*/  ISETP.GT.U32.AND P4, PT, R6.reuse, R10, PT ;  /* 0x0000000a0600720c */ /* 0x040fe20003f84070 */
[----:B------:R-:W1:Y:S01]  /*1600*/  LDC R191, c[0x0][0x3a0] ;  /* 0x0000e800ffbf7b82 */ /* 0x000e620000000800 */
[----:B------:R-:W-:Y:S01]  /*1610*/  ISETP.GT.U32.AND P5, PT, R6, R11, PT ;  /* 0x0000000b0600720c */ /* 0x000fe20003fa4070 */
[----:B------:R-:W-:Y:S01]  /*1620*/  IMAD.HI.U32 R16, R13, R19, RZ ;  /* 0x000000130d107227 */ /* 0x000fe200078e00ff */
[----:B------:R-:W-:-:S02]  /*1630*/  ISETP.GE.AND P2, PT, R21, RZ, PT ;  /* 0x000000ff1500720c */ /* 0x000fc40003f46270 */
[----:B------:R-:W-:Y:S01]  /*1640*/  ISETP.GE.AND P3, PT, R22, RZ, PT ;  /* 0x000000ff1600720c */ /* 0x000fe20003f66270 */
[----:B------:R-:W-:Y:S01]  /*1650*/  IMAD.MOV R17, RZ, RZ, -R17 ;  /* 0x000000ffff117224 */ /* 0x000fe200078e0a11 */
[C---:B------:R-:W-:Y:S01]  /*1660*/  IADD3 R64, PT, PT, R72.reuse, 0x2e, RZ ;  /* 0x0000002e48407810 */ /* 0x040fe20007ffe0ff */
[----:B------:R-:W-:Y:S01]  /*1670*/  IMAD.MOV R15, RZ, RZ, -R15 ;  /* 0x000000ffff0f7224 */ /* 0x000fe200078e0a0f */
[----:B------:R-:W-:Y:S01]  /*1680*/  IADD3 R68, PT, PT, R72, 0x39, RZ ;  /* 0x0000003948447810 */ /* 0x000fe20007ffe0ff */
[----:B------:R-:W-:Y:S01]  /*1690*/  IMAD.MOV R16, RZ, RZ, -R16 ;  /* 0x000000ffff107224 */ /* 0x000fe200078e0a10 */
[----:B------:R-:W-:Y:S01]  /*16a0*/  @!P6 IADD3 R12, PT, PT, R12, -R6, RZ ;  /* 0x800000060c0ce210 */ /* 0x000fe20007ffe0ff */
[C---:B------:R-:W-:Y:S01]  /*16b0*/  IMAD R17, R6.reuse, R17, R20 ;  /* 0x0000001106117224 */ /* 0x040fe200078e0214 */
[----:B------:R-:W-:Y:S01]  /*16c0*/  IABS R58, R64 ;  /* 0x00000040003a7213 */ /* 0x000fe20000000000 */
[C---:B------:R-:W-:Y:S01]  /*16d0*/  IMAD R15, R6.reuse, R15, R18 ;  /* 0x0000000f060f7224 */ /* 0x040fe200078e0212 */
[----:B------:R-:W-:Y:S01]  /*16e0*/  ISETP.GT.U32.AND P6, PT, R6, R12, PT ;  /* 0x0000000c0600720c */ /* 0x000fe20003fc4070 */
[--C-:B------:R-:W-:Y:S01]  /*16f0*/  @!P4 IMAD.IADD R10, R10, 0x1, -R6.reuse ;  /* 0x000000010a0ac824 */ /* 0x100fe200078e0a06 */
[----:B------:R-:W-:Y:S01]  /*1700*/  @!P2 IADD3 R9, PT, PT, -R9, RZ, RZ ;  /* 0x000000ff0909a210 */ /* 0x000fe20007ffe1ff */
[C---:B------:R-:W-:Y:S01]  /*1710*/  IMAD R16, R6.reuse, R16, R19 ;  /* 0x0000001006107224 */ /* 0x040fe200078e0213 */
[C---:B------:R-:W-:Y:S01]  /*1720*/  ISETP.GT.U32.AND P2, PT, R6.reuse, R15, PT ;  /* 0x0000000f0600720c */ /* 0x040fe20003f44070 */
[--C-:B------:R-:W-:Y:S01]  /*1730*/  @!P5 IMAD.IADD R11, R11, 0x1, -R6.reuse ;  /* 0x000000010b0bd824 */ /* 0x100fe200078e0a06 */
[----:B------:R-:W-:Y:S01]  /*1740*/  ISETP.GT.U32.AND P5, PT, R6, R17, PT ;  /* 0x000000110600720c */ /* 0x000fe20003fa4070 */
[----:B------:R-:W-:Y:S01]  /*1750*/  VIADD R28, R72, 0x9 ;  /* 0x00000009481c7836 */ /* 0x000fe20000000000 */
[----:B------:R-:W-:Y:S01]  /*1760*/  @!P3 IADD3 R10, PT, PT, -R10, RZ, RZ ;  /* 0x000000ff0a0ab210 */ /* 0x000fe20007ffe1ff */
[----:B------:R-:W-:Y:S01]  /*1770*/  VIADD R29, R72, 0xa ;  /* 0x0000000a481d7836 */ /* 0x000fe20000000000 */
[----:B------:R-:W-:Y:S01]  /*1780*/  ISETP.GT.U32.AND P3, PT, R6, R16, PT ;  /* 0x000000100600720c */ /* 0x000fe20003f64070 */
[----:B------:R-:W-:Y:S01]  /*1790*/  VIADD R30, R72, 0xb ;  /* 0x0000000b481e7836 */ /* 0x000fe20000000000 */
[----:B------:R-:W-:Y:S01]  /*17a0*/  IABS R20, R28 ;  /* 0x0000001c00147213 */ /* 0x000fe20000000000 */
[--C-:B------:R-:W-:Y:S01]  /*17b0*/  @!P6 IMAD.IADD R12, R12, 0x1, -R6.reuse ;  /* 0x000000010c0ce824 */ /* 0x100fe200078e0a06 */
[----:B------:R-:W-:Y:S01]  /*17c0*/  ISETP.GE.AND P4, PT, R23, RZ, PT ;  /* 0x000000ff1700720c */ /* 0x000fe20003f86270 */
[----:B------:R-:W-:Y:S01]  /*17d0*/  VIADD R35, R72, 0x13 ;  /* 0x0000001348237836 */ /* 0x000fe20000000000 */
[----:B------:R-:W-:Y:S01]  /*17e0*/  IABS R22, R29 ;  /* 0x0000001d00167213 */ /* 0x000fe20000000000 */
[----:B------:R-:W-:Y:S01]  /*17f0*/  IMAD.HI.U32 R18, R13, R20, RZ ;  /* 0x000000140d127227 */ /* 0x000fe200078e00ff */
[----:B------:R-:W-:Y:S01]  /*1800*/  ISETP.GE.AND P6, PT, R24, RZ, PT ;  /* 0x000000ff1800720c */ /* 0x000fe20003fc6270 */
[----:B------:R-:W1:Y:S01]  /*1810*/  LDC R193, c[0x0][0x3a0] ;  /* 0x0000e800ffc17b82 */ /* 0x000e620000000800 */
[----:B------:R-:W-:Y:S01]  /*1820*/  @!P2 IADD3 R15, PT, PT, R15, -R6, RZ ;  /* 0x800000060f0fa210 */ /* 0x000fe20007ffe0ff */
[--C-:B------:R-:W-:Y:S01]  /*1830*/  @!P5 IMAD.IADD R17, R17, 0x1, -R6.reuse ;  /* 0x000000011111d824 */ /* 0x100fe200078e0a06 */
[----:B------:R-:W-:Y:S01]  /*1840*/  IADD3 R21, PT, PT, -R18, RZ, RZ ;  /* 0x000000ff12157210 */ /* 0x000fe20007ffe1ff */
[----:B------:R-:W-:Y:S01]  /*1850*/  @!P3 IMAD.IADD R16, R16, 0x1, -R6 ;  /* 0x000000011010b824 */ /* 0x000fe200078e0a06 */
[C---:B------:R-:W-:Y:S01]  /*1860*/  ISETP.GT.U32.AND P3, PT, R6.reuse, R15, PT ;  /* 0x0000000f0600720c */ /* 0x040fe20003f64070 */
[----:B------:R-:W-:Y:S01]  /*1870*/  IMAD.HI.U32 R19, R13, R22, RZ ;  /* 0x000000160d137227 */ /* 0x000fe200078e00ff */
[C---:B------:R-:W-:Y:S01]  /*1880*/  ISETP.GT.U32.AND P5, PT, R6.reuse, R17, PT ;  /* 0x000000110600720c */ /* 0x040fe20003fa4070 */
[----:B------:R-:W1:Y:S01]  /*1890*/  LDC R194, c[0x0][0x3a0] ;  /* 0x0000e800ffc27b82 */ /* 0x000e620000000800 */
[----:B------:R-:W-:Y:S01]  /*18a0*/  ISETP.GE.AND P2, PT, R25, RZ, PT ;  /* 0x000000ff1900720c */ /* 0x000fe20003f46270 */
[C---:B------:R-:W-:Y:S01]  /*18b0*/  IMAD R18, R6.reuse, R21, R20 ;  /* 0x0000001506127224 */ /* 0x040fe200078e0214 */
[----:B------:R-:W-:Y:S01]  /*18c0*/  IADD3 R19, PT, PT, -R19, RZ, RZ ;  /* 0x000000ff13137210 */ /* 0x000fe20007ffe1ff */
[----:B------:R-:W-:Y:S01]  /*18d0*/  @!P4 IMAD.MOV R11, RZ, RZ, -R11 ;  /* 0x000000ffff0bc224 */ /* 0x000fe200078e0a0b */
[C---:B------:R-:W-:Y:S01]  /*18e0*/  ISETP.GT.U32.AND P4, PT, R6.reuse, R16, PT ;  /* 0x000000100600720c */ /* 0x040fe20003f84070 */
[----:B------:R-:W-:Y:S01]  /*18f0*/  @!P6 IMAD.MOV R12, RZ, RZ, -R12 ;  /* 0x000000ffff0ce224 */ /* 0x000fe200078e0a0c */
[C---:B------:R-:W-:Y:S01]  /*1900*/  ISETP.GT.U32.AND P6, PT, R6.reuse, R18, PT ;  /* 0x000000120600720c */ /* 0x040fe20003fc4070 */
[----:B------:R-:W-:Y:S01]  /*1910*/  IMAD R19, R6, R19, R22 ;  /* 0x0000001306137224 */ /* 0x000fe200078e0216 */
[----:B------:R-:W-:Y:S01]  /*1920*/  IABS R21, R30 ;  /* 0x0000001e00157213 */ /* 0x000fe20000000000 */
[--C-:B------:R-:W-:Y:S01]  /*1930*/  @!P3 IMAD.IADD R15, R15, 0x1, -R6.reuse ;  /* 0x000000010f0fb824 */ /* 0x100fe200078e0a06 */
[----:B------:R-:W-:Y:S01]  /*1940*/  ISETP.GE.AND P3, PT, R26, RZ, PT ;  /* 0x000000ff1a00720c */ /* 0x000fe20003f66270 */
[----:B------:R-:W-:Y:S01]  /*1950*/  @!P5 IMAD.IADD R17, R17, 0x1, -R6 ;  /* 0x000000011111d824 */ /* 0x000fe200078e0a06 */
[----:B------:R-:W-:Y:S01]  /*1960*/  ISETP.GT.U32.AND P5, PT, R6, R19, PT ;  /* 0x000000130600720c */ /* 0x000fe20003fa4070 */
[----:B------:R-:W-:Y:S01]  /*1970*/  VIADD R26, R72, 0xc ;  /* 0x0000000c481a7836 */ /* 0x000fe20000000000 */
[----:B------:R-:W-:Y:S01]  /*1980*/  IABS R25, R31 ;  /* 0x0000001f00197213 */ /* 0x000fe20000000000 */
[----:B------:R-:W-:Y:S01]  /*1990*/  IMAD.HI.U32 R20, R13, R21, RZ ;  /* 0x000000150d147227 */ /* 0x000fe200078e00ff */
[----:B------:R-:W-:Y:S01]  /*19a0*/  PRMT R117, R249, 0x6540, R14 ;  /* 0x00006540f9757816 */ /* 0x000fe2000000000e */
[----:B------:R-:W1:Y:S01]  /*19b0*/  LDC R195, c[0x0][0x3a0] ;  /* 0x0000e800ffc37b82 */ /* 0x000e620000000800 */
[----:B------:R-:W-:Y:S01]  /*19c0*/  @!P4 IADD3 R16, PT, PT, R16, -R6, RZ ;  /* 0x800000061010c210 */ /* 0x000fe20007ffe0ff */
[----:B------:R-:W-:Y:S01]  /*19d0*/  IMAD.MOV R20, RZ, RZ, -R20 ;  /* 0x000000ffff147224 */ /* 0x000fe200078e0a14 */
[----:B------:R-:W-:Y:S01]  /*19e0*/  IABS R23, R26 ;  /* 0x0000001a00177213 */ /* 0x000fe20000000000 */
[--C-:B------:R-:W-:Y:S01]  /*19f0*/  @!P6 IMAD.IADD R18, R18, 0x1, -R6.reuse ;  /* 0x000000011212e824 */ /* 0x100fe200078e0a06 */
[----:B------:R-:W-:Y:S01]  /*1a00*/  ISETP.GE.AND P4, PT, R27, RZ, PT ;  /* 0x000000ff1b00720c */ /* 0x000fe20003f86270 */
[----:B------:R-:W-:Y:S01]  /*1a10*/  IMAD R20, R6, R20, R21 ;  /* 0x0000001406147224 */ /* 0x000fe200078e0215 */
[----:B------:R-:W-:Y:S01]  /*1a20*/  IADD3 R27, PT, PT, R72, 0xd, RZ ;  /* 0x0000000d481b7810 */ /* 0x000fe20007ffe0ff */
[----:B------:R-:W-:Y:S01]  /*1a30*/  IMAD.HI.U32 R21, R13, R23, RZ ;  /* 0x000000170d157227 */ /* 0x000fe200078e00ff */
[----:B------:R-:W-:Y:S01]  /*1a40*/  ISETP.GE.AND P6, PT, R28, RZ, PT ;  /* 0x000000ff1c00720c */ /* 0x000fe20003fc6270 */
[----:B------:R-:W-:Y:S01]  /*1a50*/  STL [R1+0x1a28], R117 ;  /* 0x001a287501007387 */ /* 0x000fe20000100800 */
[----:B------:R-:W-:Y:S01]  /*1a60*/  IABS R24, R27 ;  /* 0x0000001b00187213 */ /* 0x000fe20000000000 */
[----:B------:R-:W-:Y:S01]  /*1a70*/  @!P5 IMAD.IADD R19, R19, 0x1, -R6 ;  /* 0x000000011313d824 */ /* 0x000fe200078e0a06 */
[C---:B------:R-:W-:Y:S01]  /*1a80*/  ISETP.GT.U32.AND P5, PT, R6.reuse, R18, PT ;  /* 0x000000120600720c */ /* 0x040fe20003fa4070 */
[----:B------:R-:W-:Y:S01]  /*1a90*/  @!P3 IMAD.MOV R16, RZ, RZ, -R16 ;  /* 0x000000ffff10b224 */ /* 0x000fe200078e0a10 */
[----:B------:R-:W-:Y:S01]  /*1aa0*/  IADD3 R21, PT, PT, -R21, RZ, RZ ;  /* 0x000000ff15157210 */ /* 0x000fe20007ffe1ff */
[----:B------:R-:W-:Y:S01]  /*1ab0*/  IMAD.HI.U32 R22, R13, R24, RZ ;  /* 0x000000180d167227 */ /* 0x000fe200078e00ff */
[C---:B------:R-:W-:Y:S01]  /*1ac0*/  ISETP.GT.U32.AND P3, PT, R6.reuse, R20, PT ;  /* 0x000000140600720c */ /* 0x040fe20003f64070 */
[----:B------:R-:W2:Y:S01]  /*1ad0*/  LDC R197, c[0x0][0x3a0] ;  /* 0x0000e800ffc57b82 */ /* 0x000ea20000000800 */
[----:B------:R-:W-:Y:S01]  /*1ae0*/  LOP3.LUT R82, R117, 0x80, RZ, 0xfc, !PT ;  /* 0x0000008075527812 */ /* 0x000fe200078efcff */
[----:B------:R-:W-:Y:S01]  /*1af0*/  IMAD R21, R6, R21, R23 ;  /* 0x0000001506157224 */ /* 0x000fe200078e0217 */
[----:B------:R-:W-:Y:S01]  /*1b00*/  IADD3 R23, PT, PT, -R22, RZ, RZ ;  /* 0x000000ff16177210 */ /* 0x000fe20007ffe1ff */
[----:B------:R-:W-:Y:S01]  /*1b10*/  @!P2 IMAD.MOV R15, RZ, RZ, -R15 ;  /* 0x000000ffff0fa224 */ /* 0x000fe200078e0a0f */
[----:B------:R-:W-:Y:S01]  /*1b20*/  ISETP.GT.U32.AND P2, PT, R6, R19, PT ;  /* 0x000000130600720c */ /* 0x000fe20003f44070 */
[----:B------:R-:W-:Y:S01]  /*1b30*/  @!P4 IMAD.MOV R17, RZ, RZ, -R17 ;  /* 0x000000ffff11c224 */ /* 0x000fe200078e0a11 */
[----:B------:R-:W-:Y:S01]  /*1b40*/  ISETP.GE.AND P4, PT, R29, RZ, PT ;  /* 0x000000ff1d00720c */ /* 0x000fe20003f86270 */
[----:B------:R-:W-:Y:S01]  /*1b50*/  @!P5 IMAD.IADD R18, R18, 0x1, -R6 ;  /* 0x000000011212d824 */ /* 0x000fe200078e0a06 */
[----:B------:R-:W-:Y:S01]  /*1b60*/  ISETP.GE.AND P5, PT, R30, RZ, PT ;  /* 0x000000ff1e00720c */ /* 0x000fe20003fa6270 */
[----:B------:R-:W-:Y:S01]  /*1b70*/  IMAD R22, R6, R23, R24 ;  /* 0x0000001706167224 */ /* 0x000fe200078e0218 */
[----:B------:R-:W-:Y:S01]  /*1b80*/  IADD3 R30, PT, PT, R72, 0x10, RZ ;  /* 0x00000010481e7810 */ /* 0x000fe20007ffe0ff */
[----:B------:R-:W-:Y:S01]  /*1b90*/  @!P6 IMAD.MOV R18, RZ, RZ, -R18 ;  /* 0x000000ffff12e224 */ /* 0x000fe200078e0a12 */
[----:B------:R-:W-:Y:S01]  /*1ba0*/  @!P3 IADD3 R20, PT, PT, R20, -R6, RZ ;  /* 0x800000061414b210 */ /* 0x000fe20007ffe0ff */
[----:B------:R-:W-:Y:S01]  /*1bb0*/  VIADD R29, R72, 0xf ;  /* 0x0000000f481d7836 */ /* 0x000fe20000000000 */
[C---:B------:R-:W-:Y:S01]  /*1bc0*/  ISETP.GT.U32.AND P6, PT, R6.reuse, R22, PT ;  /* 0x000000160600720c */ /* 0x040fe20003fc4070 */
[----:B------:R-:W-:Y:S01]  /*1bd0*/  IMAD.HI.U32 R23, R13, R25, RZ ;  /* 0x000000190d177227 */ /* 0x000fe200078e00ff */
[C---:B------:R-:W-:Y:S01]  /*1be0*/  ISETP.GT.U32.AND P3, PT, R6.reuse, R20, PT ;  /* 0x000000140600720c */ /* 0x040fe20003f64070 */
[----:B------:R-:W2:Y:S01]  /*1bf0*/  LDC R198, c[0x0][0x3a0] ;  /* 0x0000e800ffc67b82 */ /* 0x000ea20000000800 */
[----:B------:R-:W-:Y:S01]  /*1c00*/  IABS R28, R30 ;  /* 0x0000001e001c7213 */ /* 0x000fe20000000000 */
[--C-:B------:R-:W-:Y:S01]  /*1c10*/  @!P2 IMAD.IADD R19, R19, 0x1, -R6.reuse ;  /* 0x000000011313a824 */ /* 0x100fe200078e0a06 */
[----:B------:R-:W-:Y:S01]  /*1c20*/  ISETP.GT.U32.AND P2, PT, R6, R21, PT ;  /* 0x000000150600720c */ /* 0x000fe20003f44070 */
[----:B------:R-:W-:Y:S01]  /*1c30*/  VIADD R32, R72, 0x12 ;  /* 0x0000001248207836 */ /* 0x000fe20000000000 */
[----:B------:R-:W-:Y:S01]  /*1c40*/  IADD3 R23, PT, PT, -R23, RZ, RZ ;  /* 0x000000ff17177210 */ /* 0x000fe20007ffe1ff */
[----:B------:R-:W-:Y:S01]  /*1c50*/  @!P4 IMAD.MOV R19, RZ, RZ, -R19 ;  /* 0x000000ffff13c224 */ /* 0x000fe200078e0a13 */
[----:B------:R-:W-:Y:S01]  /*1c60*/  ISETP.GE.AND P4, PT, R26, RZ, PT ;  /* 0x000000ff1a00720c */ /* 0x000fe20003f86270 */
[----:B------:R-:W-:Y:S01]  /*1c70*/  VIADD R36, R72, 0x14 ;  /* 0x0000001448247836 */ /* 0x000fe20000000000 */
[----:B------:R-:W-:Y:S01]  /*1c80*/  IABS R26, R29 ;  /* 0x0000001d001a7213 */ /* 0x000fe20000000000 */
[--C-:B------:R-:W-:Y:S01]  /*1c90*/  @!P6 IMAD.IADD R22, R22, 0x1, -R6.reuse ;  /* 0x000000011616e824 */ /* 0x100fe200078e0a06 */
[C---:B------:R-:W-:Y:S01]  /*1ca0*/  LOP3.LUT R80, R117.reuse, 0xa0, RZ, 0xfc, !PT ;  /* 0x000000a075507812 */ /* 0x040fe200078efcff */
[----:B------:R-:W-:Y:S01]  /*1cb0*/  @!P3 IMAD.IADD R20, R20, 0x1, -R6 ;  /* 0x000000011414b824 */ /* 0x000fe200078e0a06 */
[----:B------:R-:W-:Y:S01]  /*1cc0*/  LOP3.LUT R78, R117, 0xc0, RZ, 0xfc, !PT ;  /* 0x000000c0754e7812 */ /* 0x000fe200078efcff */
[----:B------:R-:W-:Y:S01]  /*1cd0*/  IMAD.HI.U32 R24, R13, R26, RZ ;  /* 0x0000001a0d187227 */ /* 0x000fe200078e00ff */
[----:B------:R-:W-:Y:S01]  /*1ce0*/  ISETP.GT.U32.AND P6, PT, R6, R22, PT ;  /* 0x000000160600720c */ /* 0x000fe20003fc4070 */
[----:B------:R-:W2:Y:S01]  /*1cf0*/  LDC R199, c[0x0][0x3a0] ;  /* 0x0000e800ffc77b82 */ /* 0x000ea20000000800 */
[----:B------:R-:W-:Y:S01]  /*1d00*/  @!P5 IADD3 R20, PT, PT, -R20, RZ, RZ ;  /* 0x000000ff1414d210 */ /* 0x000fe20007ffe1ff */
[C---:B------:R-:W-:Y:S01]  /*1d10*/  IMAD R23, R6.reuse, R23, R25 ;  /* 0x0000001706177224 */ /* 0x040fe200078e0219 */
[----:B------:R-:W-:Y:S01]  /*1d20*/  ISETP.GE.AND P5, PT, R27, RZ, PT ;  /* 0x000000ff1b00720c */ /* 0x000fe20003fa6270 */
[----:B------:R-:W-:Y:S01]  /*1d30*/  IMAD.MOV R27, RZ, RZ, -R24 ;  /* 0x000000ffff1b7224 */ /* 0x000fe200078e0a18 */
[----:B------:R-:W-:Y:S01]  /*1d40*/  LOP3.LUT R76, R117, 0xe0, RZ, 0xfc, !PT ;  /* 0x000000e0754c7812 */ /* 0x000fe200078efcff */
[----:B------:R-:W-:Y:S01]  /*1d50*/  @!P2 IMAD.IADD R21, R21, 0x1, -R6 ;  /* 0x000000011515a824 */ /* 0x000fe200078e0a06 */
[C---:B------:R-:W-:Y:S01]  /*1d60*/  ISETP.GT.U32.AND P3, PT, R6.reuse, R23, PT ;  /* 0x000000170600720c */ /* 0x040fe20003f64070 */
[----:B------:R-:W-:Y:S01]  /*1d70*/  IMAD R24, R6, R27, R26 ;  /* 0x0000001b06187224 */ /* 0x000fe200078e021a */
[----:B-1----:R-:W-:Y:S01]  /*1d80*/  IADD3 R186, PT, PT, R186, -0x7f, RZ ;  /* 0xffffff81baba7810 */ /* 0x002fe20007ffe0ff */
[----:B------:R-:W-:Y:S01]  /*1d90*/  IMAD.HI.U32 R25, R13, R28, RZ ;  /* 0x0000001c0d197227 */ /* 0x000fe200078e00ff */
[----:B------:R-:W-:Y:S01]  /*1da0*/  ISETP.GT.U32.AND P2, PT, R6, R21, PT ;  /* 0x000000150600720c */ /* 0x000fe20003f44070 */
[----:B------:R-:W1:Y:S01]  /*1db0*/  LDC R201, c[0x0][0x3a0] ;  /* 0x0000e800ffc97b82 */ /* 0x000e620000000800 */
[----:B------:R-:W-:Y:S01]  /*1dc0*/  @!P6 IADD3 R22, PT, PT, R22, -R6, RZ ;  /* 0x800000061616e210 */ /* 0x000fe20007ffe0ff */
[----:B------:R-:W-:Y:S01]  /*1dd0*/  VIADD R27, R72, 0x11 ;  /* 0x00000011481b7836 */ /* 0x000fe20000000000 */
[----:B------:R-:W-:Y:S01]  /*1de0*/  ISETP.GT.U32.AND P6, PT, R6, R24, PT ;  /* 0x000000180600720c */ /* 0x000fe20003fc4070 */
[----:B------:R-:W-:Y:S01]  /*1df0*/  IMAD.MOV R25, RZ, RZ, -R25 ;  /* 0x000000ffff197224 */ /* 0x000fe200078e0a19 */
[----:B------:R-:W-:Y:S01]  /*1e00*/  IADD3 R194, PT, PT, R194, -0x14, RZ ;  /* 0xffffffecc2c27810 */ /* 0x000fe20007ffe0ff */
[----:B------:R-:W-:Y:S01]  /*1e10*/  @!P5 IMAD.MOV R22, RZ, RZ, -R22 ;  /* 0x000000ffff16d224 */ /* 0x000fe200078e0a16 */
[----:B------:R-:W-:Y:S01]  /*1e20*/  IABS R26, R27 ;  /* 0x0000001b001a7213 */ /* 0x000fe20000000000 */
[----:B------:R-:W-:Y:S01]  /*1e30*/  IMAD R25, R6, R25, R28 ;  /* 0x0000001906197224 */ /* 0x000fe200078e021c */
[----:B------:R-:W-:Y:S01]  /*1e40*/  @!P3 IADD3 R23, PT, PT, R23, -R6, RZ ;  /* 0x800000061717b210 */ /* 0x000fe20007ffe0ff */
[----:B------:R-:W-:Y:S01]  /*1e50*/  VIADD R38, R72, 0x16 ;  /* 0x0000001648267836 */ /* 0x000fe20000000000 */
[----:B------:R-:W-:Y:S01]  /*1e60*/  MOV R28, R26 ;  /* 0x0000001a001c7202 */ /* 0x000fe20000000f00 */
[----:B------:R-:W-:Y:S01]  /*1e70*/  @!P2 IMAD.IADD R21, R21, 0x1, -R6 ;  /* 0x000000011515a824 */ /* 0x000fe200078e0a06 */
[----:B------:R-:W-:Y:S01]  /*1e80*/  ISETP.GT.U32.AND P3, PT, R6, R23, PT ;  /* 0x000000170600720c */ /* 0x000fe20003f64070 */
[----:B------:R-:W-:Y:S01]  /*1e90*/  VIADD R40, R72, 0x18 ;  /* 0x0000001848287836 */ /* 0x000fe20000000000 */
[----:B------:R-:W-:Y:S01]  /*1ea0*/  ISETP.GE.AND P2, PT, R31, RZ, PT ;  /* 0x000000ff1f00720c */ /* 0x000fe20003f46270 */
[----:B------:R-:W-:Y:S01]  /*1eb0*/  IMAD.HI.U32 R26, R13, R28, RZ ;  /* 0x0000001c0d1a7227 */ /* 0x000fe200078e00ff */
[----:B------:R-:W-:Y:S01]  /*1ec0*/  @!P6 IADD3 R24, PT, PT, R24, -R6, RZ ;  /* 0x800000061818e210 */ /* 0x000fe20007ffe0ff */
[----:B------:R-:W1:Y:S01]  /*1ed0*/  LDC R203, c[0x0][0x3a0] ;  /* 0x0000e800ffcb7b82 */ /* 0x000e620000000800 */
[----:B------:R-:W-:Y:S01]  /*1ee0*/  IABS R31, R35 ;  /* 0x00000023001f7213 */ /* 0x000fe20000000000 */
[----:B------:R-:W-:Y:S01]  /*1ef0*/  @!P4 IMAD.MOV R21, RZ, RZ, -R21 ;  /* 0x000000ffff15c224 */ /* 0x000fe200078e0a15 */
[----:B------:R-:W-:Y:S01]  /*1f00*/  ISETP.GT.U32.AND P6, PT, R6, R24, PT ;  /* 0x000000180600720c */ /* 0x000fe20003fc4070 */
[----:B------:R-:W-:Y:S01]  /*1f10*/  VIADD R42, R72, 0x1a ;  /* 0x0000001a482a7836 */ /* 0x000fe20000000000 */
[----:B------:R-:W-:Y:S01]  /*1f20*/  ISETP.GE.AND P4, PT, R29, RZ, PT ;  /* 0x000000ff1d00720c */ /* 0x000fe20003f86270 */
[----:B------:R-:W-:Y:S01]  /*1f30*/  IMAD.MOV R29, RZ, RZ, -R26 ;  /* 0x000000ffff1d7224 */ /* 0x000fe200078e0a1a */
[----:B------:R-:W-:Y:S01]  /*1f40*/  ISETP.GE.AND P5, PT, R30, RZ, PT ;  /* 0x000000ff1e00720c */ /* 0x000fe20003fa6270 */
[----:B------:R-:W-:Y:S01]  /*1f50*/  @!P3 IMAD.IADD R23, R23, 0x1, -R6 ;  /* 0x000000011717b824 */ /* 0x000fe200078e0a06 */
[C---:B------:R-:W-:Y:S01]  /*1f60*/  ISETP.GT.U32.AND P3, PT, R6.reuse, R25, PT ;  /* 0x000000190600720c */ /* 0x040fe20003f64070 */
[----:B------:R-:W-:Y:S01]  /*1f70*/  IMAD R26, R6, R29, R28 ;  /* 0x0000001d061a7224 */ /* 0x000fe200078e021c */
[----:B------:R-:W-:Y:S01]  /*1f80*/  MOV R29, R31 ;  /* 0x0000001f001d7202 */ /* 0x000fe20000000f00 */
[C---:B------:R-:W-:Y:S01]  /*1f90*/  VIADD R43, R72.reuse, 0x1b ;  /* 0x0000001b482b7836 */ /* 0x040fe20000000000 */
[----:B------:R-:W-:Y:S01]  /*1fa0*/  IABS R30, R32 ;  /* 0x00000020001e7213 */ /* 0x000fe20000000000 */
[----:B------:R-:W-:Y:S01]  /*1fb0*/  VIADD R48, R72, 0x1e ;  /* 0x0000001e48307836 */ /* 0x000fe20000000000 */
[----:B------:R-:W-:Y:S01]  /*1fc0*/  @!P2 IADD3 R23, PT, PT, -R23, RZ, RZ ;  /* 0x000000ff1717a210 */ /* 0x000fe20007ffe1ff */
[--C-:B------:R-:W-:Y:S01]  /*1fd0*/  @!P6 IMAD.IADD R24, R24, 0x1, -R6.reuse ;  /* 0x000000011818e824 */ /* 0x100fe200078e0a06 */
[----:B------:R-:W-:Y:S01]  /*1fe0*/  ISETP.GT.U32.AND P6, PT, R6, R26, PT ;  /* 0x0000001a0600720c */ /* 0x000fe20003fc4070 */
[----:B------:R-:W-:Y:S01]  /*1ff0*/  IMAD.HI.U32 R28, R13, R29, RZ ;  /* 0x0000001d0d1c7227 */ /* 0x000fe200078e00ff */
[----:B------:R-:W-:Y:S01]  /*2000*/  ISETP.GE.AND P2, PT, R27, RZ, PT ;  /* 0x000000ff1b00720c */ /* 0x000fe20003f46270 */
[----:B------:R-:W2:Y:S01]  /*2010*/  LDC R205, c[0x0][0x3a0] ;  /* 0x0000e800ffcd7b82 */ /* 0x000ea20000000800 */
[----:B------:R-:W-:Y:S01]  /*2020*/  IABS R31, R36 ;  /* 0x00000024001f7213 */ /* 0x000fe20000000000 */
[----:B------:R-:W-:Y:S01]  /*2030*/  @!P3 IMAD.IADD R25, R25, 0x1, -R6 ;  /* 0x000000011919b824 */ /* 0x000fe200078e0a06 */
[----:B------:R-:W-:Y:S01]  /*2040*/  IABS R33, R38 ;  /* 0x0000002600217213 */ /* 0x000fe20000000000 */
[----:B------:R-:W-:Y:S01]  /*2050*/  IMAD.HI.U32 R27, R13, R30, RZ ;  /* 0x0000001e0d1b7227 */ /* 0x000fe200078e00ff */
[----:B-1----:R-:W-:-:S02]  /*2060*/  IADD3 R203, PT, PT, R203, -0x2c, RZ ;  /* 0xffffffd4cbcb7810 */ /* 0x002fc40007ffe0ff */
[----:B------:R-:W-:Y:S01]  /*2070*/  ISETP.GT.U32.AND P3, PT, R6, R25, PT ;  /* 0x000000190600720c */ /* 0x000fe20003f64070 */
[----:B------:R-:W-:Y:S01]  /*2080*/  IMAD.MOV R28, RZ, RZ, -R28 ;  /* 0x000000ffff1c7224 */ /* 0x000fe200078e0a1c */
[----:B------:R-:W1:Y:S01]  /*2090*/  LDC R207, c[0x0][0x3a0] ;  /* 0x0000e800ffcf7b82 */ /* 0x000e620000000800 */
[----:B------:R-:W-:Y:S02]  /*20a0*/  @!P6 IMAD.IADD R26, R26, 0x1, -R6 ;  /* 0x000000011a1ae824 */ /* 0x000fe400078e0a06 */
[----:B------:R-:W-:Y:S02]  /*20b0*/  IMAD.MOV R27, RZ, RZ, -R27 ;  /* 0x000000ffff1b7224 */ /* 0x000fe400078e0a1b */
[C---:B------:R-:W-:Y:S01]  /*20c0*/  IMAD R28, R6.reuse, R28, R29 ;  /* 0x0000001c061c7224 */ /* 0x040fe200078e021d */
[C---:B------:R-:W-:Y:S01]  /*20d0*/  ISETP.GT.U32.AND P6, PT, R6.reuse, R26, PT ;  /* 0x0000001a0600720c */ /* 0x040fe20003fc4070 */
[----:B------:R-:W-:Y:S01]  /*20e0*/  IMAD.HI.U32 R29, R13, R31, RZ ;  /* 0x0000001f0d1d7227 */ /* 0x000fe200078e00ff */
[----:B------:R-:W1:Y:S03]  /*20f0*/  LDC R209, c[0x0][0x3a0] ;  /* 0x0000e800ffd17b82 */ /* 0x000e660000000800 */
[----:B------:R-:W-:Y:S01]  /*2100*/  IMAD R27, R6, R27, R30 ;  /* 0x0000001b061b7224 */ /* 0x000fe200078e021e */
[----:B------:R-:W-:Y:S01]  /*2110*/  IADD3 R29, PT, PT, -R29, RZ, RZ ;  /* 0x000000ff1d1d7210 */ /* 0x000fe20007ffe1ff */
[----:B------:R-:W-:Y:S01]  /*2120*/  @!P4 IMAD.MOV R24, RZ, RZ, -R24 ;  /* 0x000000ffff18c224 */ /* 0x000fe200078e0a18 */
[----:B------:R-:W-:Y:S01]  /*2130*/  @!P3 IADD3 R25, PT, PT, R25, -R6, RZ ;  /* 0x800000061919b210 */ /* 0x000fe20007ffe0ff */
[----:B------:R-:W-:Y:S01]  /*2140*/  VIADD R49, R72, 0x1f ;  /* 0x0000001f48317836 */ /* 0x000fe20000000000 */
[C---:B------:R-:W-:Y:S01]  /*2150*/  ISETP.GT.U32.AND P4, PT, R6.reuse, R27, PT ;  /* 0x0000001b0600720c */ /* 0x040fe20003f84070 */
[----:B------:R-:W-:Y:S01]  /*2160*/  IMAD R29, R6, R29, R31 ;  /* 0x0000001d061d7224 */ /* 0x000fe200078e021f */
[----:B------:R-:W-:Y:S01]  /*2170*/  ISETP.GE.AND P3, PT, R32, RZ, PT ;  /* 0x000000ff2000720c */ /* 0x000fe20003f66270 */
[----:B------:R-:W-:Y:S01]  /*2180*/  @!P6 IMAD.IADD R26, R26, 0x1, -R6 ;  /* 0x000000011a1ae824 */ /* 0x000fe200078e0a06 */
[----:B------:R-:W-:Y:S01]  /*2190*/  IABS R32, R37 ;  /* 0x0000002500207213 */ /* 0x000fe20000000000 */
[----:B------:R-:W-:Y:S01]  /*21a0*/  @!P5 IMAD.MOV R25, RZ, RZ, -R25 ;  /* 0x000000ffff19d224 */ /* 0x000fe200078e0a19 */
[C---:B------:R-:W-:Y:S01]  /*21b0*/  ISETP.GT.U32.AND P6, PT, R6.reuse, R29, PT ;  /* 0x0000001d0600720c */ /* 0x040fe20003fc4070 */
[----:B------:R-:W-:Y:S01]  /*21c0*/  @!P2 IMAD.MOV R26, RZ, RZ, -R26 ;  /* 0x000000ffff1aa224 */ /* 0x000fe200078e0a1a */
[----:B------:R-:W-:Y:S01]  /*21d0*/  ISETP.GT.U32.AND P5, PT, R6, R28, PT ;  /* 0x0000001c0600720c */ /* 0x000fe20003fa4070 */
[----:B------:R-:W-:Y:S01]  /*21e0*/  IMAD.HI.U32 R30, R13, R32, RZ ;  /* 0x000000200d1e7227 */ /* 0x000fe200078e00ff */
[----:B------:R-:W-:Y:S01]  /*21f0*/  ISETP.GE.AND P2, PT, R35, RZ, PT ;  /* 0x000000ff2300720c */ /* 0x000fe20003f46270 */
[----:B------:R-:W2:Y:S01]  /*2200*/  LDC R211, c[0x0][0x3a0] ;  /* 0x0000e800ffd37b82 */ /* 0x000ea20000000800 */
[----:B------:R-:W-:Y:S01]  /*2210*/  IABS R35, R40 ;  /* 0x0000002800237213 */ /* 0x000fe20000000000 */
[----:B------:R-:W-:-:S02]  /*2220*/  @!P4 IMAD.IADD R27, R27, 0x1, -R6 ;  /* 0x000000011b1bc824 */ /* 0x000fc400078e0a06 */
[----:B------:R-:W-:Y:S01]  /*2230*/  IMAD.MOV R31, RZ, RZ, -R30 ;  /* 0x000000ffff1f7224 */ /* 0x000fe200078e0a1e */
[----:B-1----:R-:W-:Y:S01]  /*2240*/  IADD3 R209, PT, PT, R209, -0x38, RZ ;  /* 0xffffffc8d1d17810 */ /* 0x002fe20007ffe0ff */
[----:B------:R-:W-:Y:S01]  /*2250*/  VIADD R51, R72, 0x21 ;  /* 0x0000002148337836 */ /* 0x000fe20000000000 */
[C---:B------:R-:W-:Y:S01]  /*2260*/  ISETP.GT.U32.AND P4, PT, R6.reuse, R27, PT ;  /* 0x0000001b0600720c */ /* 0x040fe20003f84070 */
[----:B------:R-:W-:Y:S01]  /*2270*/  IMAD R30, R6, R31, R32 ;  /* 0x0000001f061e7224 */ /* 0x000fe200078e0220 */
[----:B------:R-:W1:Y:S01]  /*2280*/  LDC R213, c[0x0][0x3a0] ;  /* 0x0000e800ffd57b82 */ /* 0x000e620000000800 */
[----:B------:R-:W-:Y:S01]  /*2290*/  IMAD.HI.U32 R31, R13, R33, RZ ;  /* 0x000000210d1f7227 */ /* 0x000fe200078e00ff */
[----:B------:R-:W-:Y:S02]  /*22a0*/  @!P5 IADD3 R28, PT, PT, R28, -R6, RZ ;  /* 0x800000061c1cd210 */ /* 0x000fe40007ffe0ff */
[----:B------:R-:W-:Y:S01]  /*22b0*/  IABS R45, R51 ;  /* 0x00000033002d7213 */ /* 0x000fe20000000000 */
[--C-:B------:R-:W-:Y:S01]  /*22c0*/  @!P6 IMAD.IADD R29, R29, 0x1, -R6.reuse ;  /* 0x000000011d1de824 */ /* 0x100fe200078e0a06 */
[----:B------:R-:W-:Y:S01]  /*22d0*/  IADD3 R31, PT, PT, -R31, RZ, RZ ;  /* 0x000000ff1f1f7210 */ /* 0x000fe20007ffe1ff */
[----:B------:R-:W-:Y:S01]  /*22e0*/  IMAD.HI.U32 R32, R13, R34, RZ ;  /* 0x000000220d207227 */ /* 0x000fe200078e00ff */
[C---:B------:R-:W-:Y:S01]  /*22f0*/  ISETP.GT.U32.AND P5, PT, R6.reuse, R28, PT ;  /* 0x0000001c0600720c */ /* 0x040fe20003fa4070 */
[----:B------:R-:W1:Y:S01]  /*2300*/  LDC R215, c[0x0][0x3a0] ;  /* 0x0000e800ffd77b82 */ /* 0x000e620000000800 */
[C---:B------:R-:W-:Y:S01]  /*2310*/  ISETP.GT.U32.AND P6, PT, R6.reuse, R29, PT ;  /* 0x0000001d0600720c */ /* 0x040fe20003fc4070 */
[----:B------:R-:W-:Y:S01]  /*2320*/  IMAD R31, R6, R31, R33 ;  /* 0x0000001f061f7224 */ /* 0x000fe200078e0221 */
[----:B------:R-:W-:Y:S01]  /*2330*/  IADD3 R33, PT, PT, -R32, RZ, RZ ;  /* 0x000000ff20217210 */ /* 0x000fe20007ffe1ff */
[----:B------:R-:W-:Y:S01]  /*2340*/  @!P4 IMAD.IADD R27, R27, 0x1, -R6 ;  /* 0x000000011b1bc824 */ /* 0x000fe200078e0a06 */
[----:B------:R-:W-:Y:S01]  /*2350*/  ISETP.GT.U32.AND P4, PT, R6, R30, PT ;  /* 0x0000001e0600720c */ /* 0x000fe20003f84070 */
[----:B------:R-:W-:-:S02]  /*2360*/  VIADD R52, R72, 0x22 ;  /* 0x0000002248347836 */ /* 0x000fc40000000000 */
[----:B------:R-:W-:Y:S01]  /*2370*/  IMAD R32, R6, R33, R34 ;  /* 0x0000002106207224 */ /* 0x000fe200078e0222 */
[----:B------:R-:W-:Y:S01]  /*2380*/  @!P3 IADD3 R27, PT, PT, -R27, RZ, RZ ;  /* 0x000000ff1b1bb210 */ /* 0x000fe20007ffe1ff */
[----:B------:R-:W-:Y:S01]  /*2390*/  IMAD.MOV.U32 R34, RZ, RZ, R35 ;  /* 0x000000ffff227224 */ /* 0x000fe200078e0023 */
[----:B------:R-:W2:Y:S01]  /*23a0*/  LDC R217, c[0x0][0x3a0] ;  /* 0x0000e800ffd97b82 */ /* 0x000ea20000000800 */
[--C-:B------:R-:W-:Y:S01]  /*23b0*/  @!P5 IMAD.IADD R28, R28, 0x1, -R6.reuse ;  /* 0x000000011c1cd824 */ /* 0x100fe200078e0a06 */
[C---:B------:R-:W-:Y:S01]  /*23c0*/  ISETP.GT.U32.AND P5, PT, R6.reuse, R31, PT ;  /* 0x0000001f0600720c */ /* 0x040fe20003fa4070 */
[----:B------:R-:W-:Y:S01]  /*23d0*/  IMAD.HI.U32 R33, R13, R34, RZ ;  /* 0x000000220d217227 */ /* 0x000fe200078e00ff */
[----:B------:R-:W-:Y:S02]  /*23e0*/  @!P6 IADD3 R29, PT, PT, R29, -R6, RZ ;  /* 0x800000061d1de210 */ /* 0x000fe40007ffe0ff */
[----:B------:R-:W-:Y:S01]  /*23f0*/  ISETP.GT.U32.AND P6, PT, R6, R32, PT ;  /* 0x000000200600720c */ /* 0x000fe20003fc4070 */
[----:B------:R-:W-:Y:S01]  /*2400*/  @!P4 IMAD.IADD R30, R30, 0x1, -R6 ;  /* 0x000000011e1ec824 */ /* 0x000fe200078e0a06 */
[----:B------:R-:W-:Y:S01]  /*2410*/  ISETP.GE.AND P4, PT, R36, RZ, PT ;  /* 0x000000ff2400720c */ /* 0x000fe20003f86270 */
[----:B------:R-:W-:Y:S01]  /*2420*/  VIADD R36, R72, 0x19 ;  /* 0x0000001948247836 */ /* 0x000fe20000000000 */
[----:B------:R-:W-:Y:S01]  /*2430*/  IADD3 R33, PT, PT, -R33, RZ, RZ ;  /* 0x000000ff21217210 */ /* 0x000fe20007ffe1ff */
[----:B------:R-:W-:Y:S01]  /*2440*/  @!P2 IMAD.MOV R28, RZ, RZ, -R28 ;  /* 0x000000ffff1ca224 */ /* 0x000fe200078e0a1c */
[----:B------:R-:W-:Y:S01]  /*2450*/  ISETP.GT.U32.AND P3, PT, R6, R30, PT ;  /* 0x0000001e0600720c */ /* 0x000fe20003f64070 */
[----:B------:R-:W-:Y:S01]  /*2460*/  VIADD R54, R72, 0x24 ;  /* 0x0000002448367836 */ /* 0x000fe20000000000 */
[----:B------:R-:W-:Y:S01]  /*2470*/  IABS R35, R36 ;  /* 0x0000002400237213 */ /* 0x000fe20000000000 */
[----:B------:R-:W-:Y:S01]  /*2480*/  @!P5 IMAD.IADD R31, R31, 0x1, -R6 ;  /* 0x000000011f1fd824 */ /* 0x000fe200078e0a06 */
[----:B------:R-:W-:Y:S01]  /*2490*/  ISETP.GE.AND P5, PT, R37, RZ, PT ;  /* 0x000000ff2500720c */ /* 0x000fe20003fa6270 */
[----:B------:R-:W-:Y:S01]  /*24a0*/  IMAD R33, R6, R33, R34 ;  /* 0x0000002106217224 */ /* 0x000fe200078e0222 */
[----:B------:R-:W-:Y:S01]  /*24b0*/  IABS R37, R42 ;  /* 0x0000002a00257213 */ /* 0x000fe20000000000 */
[--C-:B------:R-:W-:Y:S01]  /*24c0*/  @!P6 IMAD.IADD R32, R32, 0x1, -R6.reuse ;  /* 0x000000012020e824 */ /* 0x100fe200078e0a06 */
[C---:B------:R-:W-:Y:S01]  /*24d0*/  ISETP.GT.U32.AND P2, PT, R6.reuse, R31, PT ;  /* 0x0000001f0600720c */ /* 0x040fe20003f44070 */
[----:B------:R-:W-:Y:S01]  /*24e0*/  IMAD.HI.U32 R34, R13, R35, RZ ;  /* 0x000000230d227227 */ /* 0x000fe200078e00ff */
[----:B------:R-:W-:Y:S01]  /*24f0*/  @!P4 IADD3 R29, PT, PT, -R29, RZ, RZ ;  /* 0x000000ff1d1dc210 */ /* 0x000fe20007ffe1ff */
[----:B------:R-:W2:Y:S01]  /*2500*/  LDC R219, c[0x0][0x3a0] ;  /* 0x0000e800ffdb7b82 */ /* 0x000ea20000000800 */
[----:B------:R-:W-:Y:S01]  /*2510*/  ISETP.GT.U32.AND P6, PT, R6, R32, PT ;  /* 0x000000200600720c */ /* 0x000fe20003fc4070 */
[----:B------:R-:W-:Y:S01]  /*2520*/  @!P3 IMAD.IADD R30, R30, 0x1, -R6 ;  /* 0x000000011e1eb824 */ /* 0x000fe200078e0a06 */
[----:B------:R-:W-:Y:S01]  /*2530*/  ISETP.GE.AND P4, PT, R39, RZ, PT ;  /* 0x000000ff2700720c */ /* 0x000fe20003f86270 */
[----:B------:R-:W-:Y:S01]  /*2540*/  IMAD.MOV R34, RZ, RZ, -R34 ;  /* 0x000000ffff227224 */ /* 0x000fe200078e0a22 */
[----:B------:R-:W-:Y:S01]  /*2550*/  IABS R39, R43 ;  /* 0x0000002b00277213 */ /* 0x000fe20000000000 */
[----:B------:R-:W-:Y:S01]  /*2560*/  @!P5 IMAD.MOV R30, RZ, RZ, -R30 ;  /* 0x000000ffff1ed224 */ /* 0x000fe200078e0a1e */
[C---:B------:R-:W-:Y:S01]  /*2570*/  ISETP.GT.U32.AND P5, PT, R6.reuse, R33, PT ;  /* 0x000000210600720c */ /* 0x040fe20003fa4070 */
[----:B------:R-:W-:Y:S01]  /*2580*/  IMAD R34, R6, R34, R35 ;  /* 0x0000002206227224 */ /* 0x000fe200078e0223 */
[----:B------:R-:W-:Y:S01]  /*2590*/  ISETP.GE.AND P3, PT, R38, RZ, PT ;  /* 0x000000ff2600720c */ /* 0x000fe20003f66270 */
[----:B------:R-:W-:Y:S01]  /*25a0*/  IMAD.HI.U32 R35, R13, R37, RZ ;  /* 0x000000250d237227 */ /* 0x000fe200078e00ff */
[----:B------:R-:W-:Y:S01]  /*25b0*/  @!P2 IADD3 R31, PT, PT, R31, -R6, RZ ;  /* 0x800000061f1fa210 */ /* 0x000fe20007ffe0ff */
[----:B------:R-:W2:Y:S01]  /*25c0*/  LDC R221, c[0x0][0x3a0] ;  /* 0x0000e800ffdd7b82 */ /* 0x000ea20000000800 */
[----:B------:R-:W-:Y:S01]  /*25d0*/  ISETP.GE.AND P2, PT, R40, RZ, PT ;  /* 0x000000ff2800720c */ /* 0x000fe20003f46270 */
[----:B------:R-:W-:Y:S01]  /*25e0*/  @!P6 IMAD.IADD R32, R32, 0x1, -R6 ;  /* 0x000000012020e824 */ /* 0x000fe200078e0a06 */
[----:B------:R-:W-:Y:S01]  /*25f0*/  ISETP.GT.U32.AND P6, PT, R6, R34, PT ;  /* 0x000000220600720c */ /* 0x000fe20003fc4070 */
[----:B------:R-:W-:Y:S01]  /*2600*/  IMAD.MOV R35, RZ, RZ, -R35 ;  /* 0x000000ffff237224 */ /* 0x000fe200078e0a23 */
[----:B------:R-:W-:Y:S01]  /*2610*/  IABS R40, R46 ;  /* 0x0000002e00287213 */ /* 0x000fe20000000000 */
[----:B------:R-:W-:Y:S01]  /*2620*/  @!P4 IMAD.MOV R32, RZ, RZ, -R32 ;  /* 0x000000ffff20c224 */ /* 0x000fe200078e0a20 */
[----:B-1----:R-:W-:Y:S01]  /*2630*/  IADD3 R215, PT, PT, R215, -0x44, RZ ;  /* 0xffffffbcd7d77810 */ /* 0x002fe20007ffe0ff */
[----:B------:R-:W-:Y:S01]  /*2640*/  @!P5 IMAD.IADD R33, R33, 0x1, -R6 ;  /* 0x000000012121d824 */ /* 0x000fe200078e0a06 */
[----:B------:R-:W-:Y:S01]  /*2650*/  ISETP.GE.AND P5, PT, R36, RZ, PT ;  /* 0x000000ff2400720c */ /* 0x000fe20003fa6270 */
[----:B------:R-:W-:Y:S01]  /*2660*/  IMAD.HI.U32 R36, R13, R39, RZ ;  /* 0x000000270d247227 */ /* 0x000fe200078e00ff */
[----:B------:R-:W-:Y:S01]  /*2670*/  @!P3 IADD3 R31, PT, PT, -R31, RZ, RZ ;  /* 0x000000ff1f1fb210 */ /* 0x000fe20007ffe1ff */
[----:B------:R-:W1:Y:S02]  /*2680*/  LDC R223, c[0x0][0x3a0] ;  /* 0x0000e800ffdf7b82 */ /* 0x000e640000000800 */
[----:B------:R-:W-:-:S02]  /*2690*/  IMAD.MOV R36, RZ, RZ, -R36 ;  /* 0x000000ffff247224 */ /* 0x000fc400078e0a24 */
[----:B------:R-:W-:Y:S01]  /*26a0*/  @!P6 IMAD.IADD R34, R34, 0x1, -R6 ;  /* 0x000000012222e824 */ /* 0x000fe200078e0a06 */
[C---:B------:R-:W-:Y:S01]  /*26b0*/  ISETP.GT.U32.AND P6, PT, R6.reuse, R33, PT ;  /* 0x000000210600720c */ /* 0x040fe20003fc4070 */
[C---:B------:R-:W-:Y:S02]  /*26c0*/  IMAD R35, R6.reuse, R35, R37 ;  /* 0x0000002306237224 */ /* 0x040fe400078e0225 */
[----:B------:R-:W-:Y:S01]  /*26d0*/  IMAD.HI.U32 R37, R13, R40, RZ ;  /* 0x000000280d257227 */ /* 0x000fe200078e00ff */
[C---:B------:R-:W-:Y:S01]  /*26e0*/  ISETP.GT.U32.AND P3, PT, R6.reuse, R34, PT ;  /* 0x000000220600720c */ /* 0x040fe20003f64070 */
[----:B------:R-:W1:Y:S01]  /*26f0*/  LDC R225, c[0x0][0x3a0] ;  /* 0x0000e800ffe17b82 */ /* 0x000e620000000800 */
[C---:B------:R-:W-:Y:S01]  /*2700*/  ISETP.GT.U32.AND P4, PT, R6.reuse, R35, PT ;  /* 0x000000230600720c */ /* 0x040fe20003f84070 */
[----:B------:R-:W-:Y:S01]  /*2710*/  IMAD R36, R6, R36, R39 ;  /* 0x0000002406247224 */ /* 0x000fe200078e0227 */
[----:B------:R-:W-:Y:S01]  /*2720*/  IADD3 R37, PT, PT, -R37, RZ, RZ ;  /* 0x000000ff25257210 */ /* 0x000fe20007ffe1ff */
[----:B------:R-:W-:Y:S01]  /*2730*/  IMAD.HI.U32 R38, R13, R41, RZ ;  /* 0x000000290d267227 */ /* 0x000fe200078e00ff */
[----:B--2---:R-:W-:-:S03]  /*2740*/  IADD3 R221, PT, PT, R221, -0x50, RZ ;  /* 0xffffffb0dddd7810 */ /* 0x004fc60007ffe0ff */
[----:B------:R-:W-:Y:S01]  /*2750*/  @!P6 IMAD.IADD R33, R33, 0x1, -R6 ;  /* 0x000000012121e824 */ /* 0x000fe200078e0a06 */
[C---:B------:R-:W-:Y:S01]  /*2760*/  ISETP.GT.U32.AND P6, PT, R6.reuse, R36, PT ;  /* 0x000000240600720c */ /* 0x040fe20003fc4070 */
[C---:B------:R-:W-:Y:S01]  /*2770*/  IMAD R37, R6.reuse, R37, R40 ;  /* 0x0000002506257224 */ /* 0x040fe200078e0228 */
[----:B------:R-:W-:Y:S01]  /*2780*/  IABS R40, R48 ;  /* 0x0000003000287213 */ /* 0x000fe20000000000 */
[----:B------:R-:W-:Y:S01]  /*2790*/  IMAD.MOV R38, RZ, RZ, -R38 ;  /* 0x000000ffff267224 */ /* 0x000fe200078e0a26 */
[----:B------:R-:W-:Y:S01]  /*27a0*/  @!P2 IADD3 R33, PT, PT, -R33, RZ, RZ ;  /* 0x000000ff2121a210 */ /* 0x000fe20007ffe1ff */
[--C-:B------:R-:W-:Y:S01]  /*27b0*/  @!P4 IMAD.IADD R35, R35, 0x1, -R6.reuse ;  /* 0x000000012323c824 */ /* 0x100fe200078e0a06 */
[C---:B------:R-:W-:Y:S01]  /*27c0*/  ISETP.GT.U32.AND P2, PT, R6.reuse, R37, PT ;  /* 0x000000250600720c */ /* 0x040fe20003f44070 */
[----:B------:R-:W-:Y:S01]  /*27d0*/  IMAD R38, R6, R38, R41 ;  /* 0x0000002606267224 */ /* 0x000fe200078e0229 */
[----:B------:R-:W-:Y:S01]  /*27e0*/  @!P3 IADD3 R34, PT, PT, R34, -R6, RZ ;  /* 0x800000062222b210 */ /* 0x000fe20007ffe0ff */
[----:B------:R-:W-:Y:S01]  /*27f0*/  IMAD.HI.U32 R39, R13, R40, RZ ;  /* 0x000000280d277227 */ /* 0x000fe200078e00ff */
[----:B------:R-:W-:Y:S01]  /*2800*/  ISETP.GT.U32.AND P4, PT, R6, R35, PT ;  /* 0x000000230600720c */ /* 0x000fe20003f84070 */
[----:B------:R-:W2:Y:S01]  /*2810*/  LDC R227, c[0x0][0x3a0] ;  /* 0x0000e800ffe37b82 */ /* 0x000ea20000000800 */
[----:B------:R-:W-:Y:S01]  /*2820*/  ISETP.GE.AND P3, PT, R42, RZ, PT ;  /* 0x000000ff2a00720c */ /* 0x000fe20003f66270 */
[----:B------:R-:W-:Y:S01]  /*2830*/  @!P6 IMAD.IADD R36, R36, 0x1, -R6 ;  /* 0x000000012424e824 */ /* 0x000fe200078e0a06 */
[----:B------:R-:W-:Y:S01]  /*2840*/  IABS R42, R49 ;  /* 0x00000031002a7213 */ /* 0x000fe20000000000 */
[----:B------:R-:W-:-:S02]  /*2850*/  IMAD.MOV R39, RZ, RZ, -R39 ;  /* 0x000000ffff277224 */ /* 0x000fc400078e0a27 */
[----:B------:R-:W-:Y:S01]  /*2860*/  @!P5 IMAD.MOV R34, RZ, RZ, -R34 ;  /* 0x000000ffff22d224 */ /* 0x000fe200078e0a22 */
[C---:B------:R-:W-:Y:S01]  /*2870*/  ISETP.GT.U32.AND P6, PT, R6.reuse, R36, PT ;  /* 0x000000240600720c */ /* 0x040fe20003fc4070 */
[C---:B------:R-:W-:Y:S01]  /*2880*/  IMAD R39, R6.reuse, R39, R40 ;  /* 0x0000002706277224 */ /* 0x040fe200078e0228 */
[----:B------:R-:W-:Y:S01]  /*2890*/  @!P2 IADD3 R37, PT, PT, R37, -R6, RZ ;  /* 0x800000062525a210 */ /* 0x000fe20007ffe0ff */
[C---:B------:R-:W-:Y:S01]  /*28a0*/  IMAD.HI.U32 R40, R13.reuse, R42, RZ ;  /* 0x0000002a0d287227 */ /* 0x040fe200078e00ff */
[C---:B------:R-:W-:Y:S01]  /*28b0*/  ISETP.GT.U32.AND P5, PT, R6.reuse, R38, PT ;  /* 0x000000260600720c */ /* 0x040fe20003fa4070 */
[----:B------:R-:W1:Y:S01]  /*28c0*/  LDC R229, c[0x0][0x3a0] ;  /* 0x0000e800ffe57b82 */ /* 0x000e620000000800 */
[----:B------:R-:W-:Y:S01]  /*28d0*/  ISETP.GT.U32.AND P2, PT, R6, R37, PT ;  /* 0x000000250600720c */ /* 0x000fe20003f44070 */
[----:B------:R-:W-:Y:S01]  /*28e0*/  IMAD.HI.U32 R41, R13, R44, RZ ;  /* 0x0000002c0d297227 */ /* 0x000fe200078e00ff */
[----:B------:R-:W-:Y:S02]  /*28f0*/  @!P4 IADD3 R35, PT, PT, R35, -R6, RZ ;  /* 0x800000062323c210 */ /* 0x000fe40007ffe0ff */
[----:B------:R-:W-:Y:S01]  /*2900*/  ISETP.GE.AND P4, PT, R43, RZ, PT ;  /* 0x000000ff2b00720c */ /* 0x000fe20003f86270 */
[----:B------:R-:W-:-:S02]  /*2910*/  IMAD.MOV R43, RZ, RZ, -R40 ;  /* 0x000000ffff2b7224 */ /* 0x000fc400078e0a28 */
[----:B------:R-:W-:Y:S01]  /*2920*/  @!P6 IMAD.IADD R36, R36, 0x1, -R6 ;  /* 0x000000012424e824 */ /* 0x000fe200078e0a06 */
[C---:B------:R-:W-:Y:S01]  /*2930*/  ISETP.GT.U32.AND P6, PT, R6.reuse, R39, PT ;  /* 0x000000270600720c */ /* 0x040fe20003fc4070 */
[----:B------:R-:W-:Y:S01]  /*2940*/  IMAD R40, R6, R43, R42 ;  /* 0x0000002b06287224 */ /* 0x000fe200078e022a */
[----:B------:R-:W1:Y:S01]  /*2950*/  LDC R231, c[0x0][0x3a0] ;  /* 0x0000e800ffe77b82 */ /* 0x000e620000000800 */
[----:B------:R-:W-:Y:S01]  /*2960*/  @!P5 IADD3 R38, PT, PT, R38, -R6, RZ ;  /* 0x800000062626d210 */ /* 0x000fe20007ffe0ff */
[----:B------:R-:W-:Y:S01]  /*2970*/  @!P3 IMAD.MOV R35, RZ, RZ, -R35 ;  /* 0x000000ffff23b224 */ /* 0x000fe200078e0a23 */
[----:B------:R-:W-:Y:S01]  /*2980*/  ISETP.GE.AND P5, PT, R46, RZ, PT ;  /* 0x000000ff2e00720c */ /* 0x000fe20003fa6270 */
[----:B------:R-:W-:Y:S01]  /*2990*/  @!P2 IMAD.IADD R37, R37, 0x1, -R6 ;  /* 0x000000012525a824 */ /* 0x000fe200078e0a06 */
[C---:B------:R-:W-:Y:S01]  /*29a0*/  ISETP.GT.U32.AND P3, PT, R6.reuse, R38, PT ;  /* 0x000000260600720c */ /* 0x040fe20003f64070 */
[----:B------:R-:W-:Y:S01]  /*29b0*/  IMAD.MOV.U32 R43, RZ, RZ, R45 ;  /* 0x000000ffff2b7224 */ /* 0x000fe200078e002d */
[C---:B------:R-:W-:Y:S01]  /*29c0*/  ISETP.GT.U32.AND P2, PT, R6.reuse, R40, PT ;  /* 0x000000280600720c */ /* 0x040fe20003f44070 */
[----:B------:R-:W-:Y:S01]  /*29d0*/  @!P4 IMAD.MOV R36, RZ, RZ, -R36 ;  /* 0x000000ffff24c224 */ /* 0x000fe200078e0a24 */
[----:B------:R-:W-:Y:S01]  /*29e0*/  ISETP.GE.AND P4, PT, R47, RZ, PT ;  /* 0x000000ff2f00720c */ /* 0x000fe20003f86270 */
[----:B------:R-:W-:Y:S01]  /*29f0*/  IMAD.HI.U32 R42, R13, R43, RZ ;  /* 0x0000002b0d2a7227 */ /* 0x000fe200078e00ff */
[-C--:B------:R-:W-:Y:S01]  /*2a00*/  @!P6 IADD3 R39, PT, PT, R39, -R6.reuse, RZ ;  /* 0x800000062727e210 */ /* 0x080fe20007ffe0ff */
[----:B------:R-:W1:Y:S01]  /*2a10*/  LDC R233, c[0x0][0x3a0] ;  /* 0x0000e800ffe97b82 */ /* 0x000e620000000800 */
[----:B------:R-:W-:Y:S01]  /*2a20*/  IABS R46, R53 ;  /* 0x00000035002e7213 */ /* 0x000fe20000000000 */
[----:B------:R-:W-:Y:S01]  /*2a30*/  IMAD.MOV R41, RZ, RZ, -R41 ;  /* 0x000000ffff297224 */ /* 0x000fe200078e0a29 */
[----:B------:R-:W-:Y:S01]  /*2a40*/  ISETP.GT.U32.AND P6, PT, R6, R39, PT ;  /* 0x000000270600720c */ /* 0x000fe20003fc4070 */
[----:B------:R-:W-:Y:S01]  /*2a50*/  @!P5 IMAD.MOV R37, RZ, RZ, -R37 ;  /* 0x000000ffff25d224 */ /* 0x000fe200078e0a25 */
[----:B------:R-:W-:Y:S01]  /*2a60*/  IADD3 R42, PT, PT, -R42, RZ, RZ ;  /* 0x000000ff2a2a7210 */ /* 0x000fe20007ffe1ff */
[----:B------:R-:W-:Y:S01]  /*2a70*/  IMAD R41, R6, R41, R44 ;  /* 0x0000002906297224 */ /* 0x000fe200078e022c */
[----:B------:R-:W-:Y:S01]  /*2a80*/  @!P3 IADD3 R38, PT, PT, R38, -R6, RZ ;  /* 0x800000062626b210 */ /* 0x000fe20007ffe0ff */
[--C-:B------:R-:W-:Y:S01]  /*2a90*/  @!P2 IMAD.IADD R40, R40, 0x1, -R6.reuse ;  /* 0x000000012828a824 */ /* 0x100fe200078e0a06 */
[----:B------:R-:W-:Y:S01]  /*2aa0*/  IABS R44, R52 ;  /* 0x00000034002c7213 */ /* 0x000fe20000000000 */
[----:B------:R-:W-:Y:S01]  /*2ab0*/  IMAD R42, R6, R42, R43 ;  /* 0x0000002a062a7224 */ /* 0x000fe200078e022b */
[----:B------:R-:W-:Y:S01]  /*2ac0*/  @!P4 IADD3 R38, PT, PT, -R38, RZ, RZ ;  /* 0x000000ff2626c210 */ /* 0x000fe20007ffe1ff */
[----:B------:R-:W-:Y:S01]  /*2ad0*/  VIADD R59, R72, 0x29 ;  /* 0x00000029483b7836 */ /* 0x000fe20000000000 */
[C---:B------:R-:W-:Y:S01]  /*2ae0*/  ISETP.GT.U32.AND P4, PT, R6.reuse, R40, PT ;  /* 0x000000280600720c */ /* 0x040fe20003f84070 */
[----:B------:R-:W-:Y:S01]  /*2af0*/  IMAD.HI.U32 R43, R13, R44, RZ ;  /* 0x0000002c0d2b7227 */ /* 0x000fe200078e00ff */
[----:B------:R-:W-:Y:S01]  /*2b00*/  ISETP.GT.U32.AND P5, PT, R6, R41, PT ;  /* 0x000000290600720c */ /* 0x000fe20003fa4070 */
[----:B------:R-:W3:Y:S01]  /*2b10*/  LDC R235, c[0x0][0x3a0] ;  /* 0x0000e800ffeb7b82 */ /* 0x000ee20000000800 */
[----:B------:R-:W-:Y:S01]  /*2b20*/  ISETP.GE.AND P3, PT, R48, RZ, PT ;  /* 0x000000ff3000720c */ /* 0x000fe20003f66270 */
[----:B------:R-:W-:Y:S01]  /*2b30*/  IMAD.MOV R43, RZ, RZ, -R43 ;  /* 0x000000ffff2b7224 */ /* 0x000fe200078e0a2b */
[----:B------:R-:W-:Y:S01]  /*2b40*/  IABS R48, R54 ;  /* 0x0000003600307213 */ /* 0x000fe20000000000 */
[----:B------:R-:W-:Y:S01]  /*2b50*/  @!P6 IMAD.IADD R39, R39, 0x1, -R6 ;  /* 0x000000012727e824 */ /* 0x000fe200078e0a06 */
[C---:B------:R-:W-:Y:S01]  /*2b60*/  ISETP.GT.U32.AND P6, PT, R6.reuse, R42, PT ;  /* 0x0000002a0600720c */ /* 0x040fe20003fc4070 */
[----:B------:R-:W-:Y:S01]  /*2b70*/  IMAD R43, R6, R43, R44 ;  /* 0x0000002b062b7224 */ /* 0x000fe200078e022c */
[----:B------:R-:W-:Y:S01]  /*2b80*/  ISETP.GE.AND P2, PT, R49, RZ, PT ;  /* 0x000000ff3100720c */ /* 0x000fe20003f46270 */
[----:B------:R-:W-:Y:S01]  /*2b90*/  IMAD.HI.U32 R44, R13, R46, RZ ;  /* 0x0000002e0d2c7227 */ /* 0x000fe200078e00ff */
[----:B------:R-:W-:Y:S01]  /*2ba0*/  IABS R49, R55 ;  /* 0x0000003700317213 */ /* 0x000fe20000000000 */
[----:B------:R-:W3:Y:S01]  /*2bb0*/  LDC R237, c[0x0][0x3a0] ;  /* 0x0000e800ffed7b82 */ /* 0x000ee20000000800 */
[----:B--2---:R-:W-:Y:S01]  /*2bc0*/  IADD3 R227, PT, PT, R227, -0x5c, RZ ;  /* 0xffffffa4e3e37810 */ /* 0x004fe20007ffe0ff */
[----:B------:R-:W-:Y:S01]  /*2bd0*/  @!P4 IMAD.IADD R40, R40, 0x1, -R6 ;  /* 0x000000012828c824 */ /* 0x000fe200078e0a06 */
[----:B------:R-:W-:Y:S01]  /*2be0*/  ISETP.GT.U32.AND P4, PT, R6, R43, PT ;  /* 0x0000002b0600720c */ /* 0x000fe20003f84070 */
[----:B------:R-:W-:Y:S01]  /*2bf0*/  IMAD.HI.U32 R45, R13, R48, RZ ;  /* 0x000000300d2d7227 */ /* 0x000fe200078e00ff */
[----:B------:R-:W-:-:S02]  /*2c00*/  IADD3 R47, PT, PT, -R44, RZ, RZ ;  /* 0x000000ff2c2f7210 */ /* 0x000fc40007ffe1ff */
[----:B-1----:R-:W-:Y:S01]  /*2c10*/  IADD3 R233, PT, PT, R233, -0x68, RZ ;  /* 0xffffff98e9e97810 */ /* 0x002fe20007ffe0ff */
[--C-:B------:R-:W-:Y:S01]  /*2c20*/  @!P6 IMAD.IADD R42, R42, 0x1, -R6.reuse ;  /* 0x000000012a2ae824 */ /* 0x100fe200078e0a06 */
[----:B------:R-:W1:Y:S01]  /*2c30*/  LDC R239, c[0x0][0x3a0] ;  /* 0x0000e800ffef7b82 */ /* 0x000e620000000800 */
[----:B------:R-:W-:Y:S01]  /*2c40*/  IMAD.MOV R45, RZ, RZ, -R45 ;  /* 0x000000ffff2d7224 */ /* 0x000fe200078e0a2d */
[----:B------:R-:W-:Y:S01]  /*2c50*/  @!P2 IADD3 R40, PT, PT, -R40, RZ, RZ ;  /* 0x000000ff2828a210 */ /* 0x000fe20007ffe1ff */
[----:B------:R-:W-:Y:S01]  /*2c60*/  @!P5 IMAD.IADD R41, R41, 0x1, -R6 ;  /* 0x000000012929d824 */ /* 0x000fe200078e0a06 */
[C---:B------:R-:W-:Y:S01]  /*2c70*/  ISETP.GT.U32.AND P6, PT, R6.reuse, R42, PT ;  /* 0x0000002a0600720c */ /* 0x040fe20003fc4070 */
[C---:B------:R-:W-:Y:S02]  /*2c80*/  IMAD R45, R6.reuse, R45, R48 ;  /* 0x0000002d062d7224 */ /* 0x040fe400078e0230 */
[----:B------:R-:W-:Y:S01]  /*2c90*/  @!P4 IADD3 R43, PT, PT, R43, -R6, RZ ;  /* 0x800000062b2bc210 */ /* 0x000fe20007ffe0ff */
[----:B------:R-:W-:Y:S01]  /*2ca0*/  @!P3 IMAD.MOV R39, RZ, RZ, -R39 ;  /* 0x000000ffff27b224 */ /* 0x000fe200078e0a27 */
[C---:B------:R-:W-:Y:S01]  /*2cb0*/  ISETP.GT.U32.AND P5, PT, R6.reuse, R41, PT ;  /* 0x000000290600720c */ /* 0x040fe20003fa4070 */
[C---:B------:R-:W-:Y:S01]  /*2cc0*/  IMAD R44, R6.reuse, R47, R46 ;  /* 0x0000002f062c7224 */ /* 0x040fe200078e022e */
[C---:B------:R-:W-:Y:S01]  /*2cd0*/  ISETP.GT.U32.AND P3, PT, R6.reuse, R43, PT ;  /* 0x0000002b0600720c */ /* 0x040fe20003f64070 */
[----:B------:R-:W-:Y:S01]  /*2ce0*/  IMAD.HI.U32 R46, R13, R49, RZ ;  /* 0x000000310d2e7227 */ /* 0x000fe200078e00ff */
[C---:B------:R-:W-:Y:S01]  /*2cf0*/  ISETP.GT.U32.AND P2, PT, R6.reuse, R45, PT ;  /* 0x0000002d0600720c */ /* 0x040fe20003f44070 */
[----:B------:R-:W2:Y:S01]  /*2d00*/  LDC R241, c[0x0][0x3a0] ;  /* 0x0000e800fff17b82 */ /* 0x000ea20000000800 */
[----:B------:R-:W-:Y:S01]  /*2d10*/  ISETP.GT.U32.AND P4, PT, R6, R44, PT ;  /* 0x0000002c0600720c */ /* 0x000fe20003f84070 */
[----:B------:R-:W-:-:S02]  /*2d20*/  IMAD.MOV R46, RZ, RZ, -R46 ;  /* 0x000000ffff2e7224 */ /* 0x000fc400078e0a2e */
[--C-:B------:R-:W-:Y:S01]  /*2d30*/  @!P6 IMAD.IADD R42, R42, 0x1, -R6.reuse ;  /* 0x000000012a2ae824 */ /* 0x100fe200078e0a06 */
[----:B------:R-:W-:Y:S01]  /*2d40*/  ISETP.GE.AND P6, PT, R51, RZ, PT ;  /* 0x000000ff3300720c */ /* 0x000fe20003fc6270 */
[----:B------:R-:W-:Y:S02]  /*2d50*/  IMAD R46, R6, R46, R49 ;  /* 0x0000002e062e7224 */ /* 0x000fe400078e0231 */
[--C-:B------:R-:W-:Y:S01]  /*2d60*/  @!P5 IMAD.IADD R41, R41, 0x1, -R6.reuse ;  /* 0x000000012929d824 */ /* 0x100fe200078e0a06 */
[----:B------:R-:W-:Y:S01]  /*2d70*/  ISETP.GE.AND P5, PT, R50, RZ, PT ;  /* 0x000000ff3200720c */ /* 0x000fe20003fa6270 */
[--C-:B------:R-:W-:Y:S01]  /*2d80*/  @!P3 IMAD.IADD R43, R43, 0x1, -R6.reuse ;  /* 0x000000012b2bb824 */ /* 0x100fe200078e0a06 */
[----:B------:R-:W-:Y:S01]  /*2d90*/  ISETP.GT.U32.AND P3, PT, R6, R46, PT ;  /* 0x0000002e0600720c */ /* 0x000fe20003f64070 */
[----:B------:R-:W-:Y:S01]  /*2da0*/  @!P2 IMAD.IADD R45, R45, 0x1, -R6 ;  /* 0x000000012d2da824 */ /* 0x000fe200078e0a06 */
[----:B-1----:R-:W-:Y:S01]  /*2db0*/  IADD3 R239, PT, PT, R239, -0x74, RZ ;  /* 0xffffff8cefef7810 */ /* 0x002fe20007ffe0ff */
[----:B------:R-:W-:Y:S01]  /*2dc0*/  VIADD R51, R72, 0x26 ;  /* 0x0000002648337836 */ /* 0x000fe20000000000 */
[----:B------:R-:W-:Y:S01]  /*2dd0*/  @!P4 IADD3 R44, PT, PT, R44, -R6, RZ ;  /* 0x800000062c2cc210 */ /* 0x000fe20007ffe0ff */
[----:B------:R-:W-:Y:S01]  /*2de0*/  VIADD R60, R72, 0x2a ;  /* 0x0000002a483c7836 */ /* 0x000fe20000000000 */
[----:B------:R-:W-:Y:S01]  /*2df0*/  ISETP.GT.U32.AND P2, PT, R6, R45, PT ;  /* 0x0000002d0600720c */ /* 0x000fe20003f44070 */
[----:B------:R-:W-:Y:S01]  /*2e00*/  @!P6 IMAD.MOV R42, RZ, RZ, -R42 ;  /* 0x000000ffff2ae224 */ /* 0x000fe200078e0a2a */
[----:B------:R-:W-:Y:S01]  /*2e10*/  ISETP.GE.AND P6, PT, R53, RZ, PT ;  /* 0x000000ff3500720c */ /* 0x000fe20003fc6270 */
[----:B------:R-:W-:Y:S01]  /*2e20*/  VIADD R53, R72, 0x27 ;  /* 0x0000002748357836 */ /* 0x000fe20000000000 */
[----:B------:R-:W-:Y:S01]  /*2e30*/  IABS R49, R51 ;  /* 0x0000003300317213 */ /* 0x000fe20000000000 */
[----:B------:R-:W-:Y:S01]  /*2e40*/  @!P5 IMAD.MOV R41, RZ, RZ, -R41 ;  /* 0x000000ffff29d224 */ /* 0x000fe200078e0a29 */
[----:B------:R-:W-:Y:S01]  /*2e50*/  ISETP.GE.AND P5, PT, R52, RZ, PT ;  /* 0x000000ff3400720c */ /* 0x000fe20003fa6270 */
[----:B------:R-:W-:Y:S01]  /*2e60*/  @!P3 IMAD.IADD R46, R46, 0x1, -R6 ;  /* 0x000000012e2eb824 */ /* 0x000fe200078e0a06 */
[----:B------:R-:W-:Y:S01]  /*2e70*/  IABS R50, R53 ;  /* 0x0000003500327213 */ /* 0x000fe20000000000 */
[C---:B------:R-:W-:Y:S01]  /*2e80*/  IMAD.HI.U32 R47, R13.reuse, R49, RZ ;  /* 0x000000310d2f7227 */ /* 0x040fe200078e00ff */
[C---:B------:R-:W-:Y:S01]  /*2e90*/  ISETP.GT.U32.AND P4, PT, R6.reuse, R44, PT ;  /* 0x0000002c0600720c */ /* 0x040fe20003f84070 */
[----:B------:R-:W1:Y:S01]  /*2ea0*/  LDC R243, c[0x0][0x3a0] ;  /* 0x0000e800fff37b82 */ /* 0x000e620000000800 */
[----:B------:R-:W-:Y:S01]  /*2eb0*/  ISETP.GT.U32.AND P3, PT, R6, R46, PT ;  /* 0x0000002e0600720c */ /* 0x000fe20003f64070 */
[----:B------:R-:W-:Y:S01]  /*2ec0*/  IMAD.HI.U32 R48, R13, R50, RZ ;  /* 0x000000320d307227 */ /* 0x000fe200078e00ff */
[----:B------:R-:W-:-:S02]  /*2ed0*/  IADD3 R47, PT, PT, -R47, RZ, RZ ;  /* 0x000000ff2f2f7210 */ /* 0x000fc40007ffe1ff */
[----:B------:R-:W-:Y:S01]  /*2ee0*/  IABS R52, R57 ;  /* 0x0000003900347213 */ /* 0x000fe20000000000 */
[----:B------:R-:W-:Y:S01]  /*2ef0*/  @!P2 IMAD.IADD R45, R45, 0x1, -R6 ;  /* 0x000000012d2da824 */ /* 0x000fe200078e0a06 */
[----:B------:R-:W-:Y:S01]  /*2f00*/  ISETP.GE.AND P2, PT, R51, RZ, PT ;  /* 0x000000ff3300720c */ /* 0x000fe20003f46270 */
[----:B------:R-:W-:Y:S01]  /*2f10*/  IMAD.MOV R51, RZ, RZ, -R48 ;  /* 0x000000ffff337224 */ /* 0x000fe200078e0a30 */
[----:B------:R-:W-:Y:S01]  /*2f20*/  @!P5 IADD3 R43, PT, PT, -R43, RZ, RZ ;  /* 0x000000ff2b2bd210 */ /* 0x000fe20007ffe1ff */
[----:B------:R-:W-:Y:S01]  /*2f30*/  IMAD R47, R6, R47, R49 ;  /* 0x0000002f062f7224 */ /* 0x000fe200078e0231 */
[----:B------:R-:W-:Y:S01]  /*2f40*/  ISETP.GE.AND P5, PT, R54, RZ, PT ;  /* 0x000000ff3600720c */ /* 0x000fe20003fa6270 */
[----:B------:R-:W-:Y:S01]  /*2f50*/  IMAD R48, R6, R51, R50 ;  /* 0x0000003306307224 */ /* 0x000fe200078e0232 */
[----:B------:R-:W-:Y:S01]  /*2f60*/  IABS R54, R60 ;  /* 0x0000003c00367213 */ /* 0x000fe20000000000 */
[----:B------:R-:W-:Y:S01]  /*2f70*/  @!P4 IMAD.IADD R44, R44, 0x1, -R6 ;  /* 0x000000012c2cc824 */ /* 0x000fe200078e0a06 */
[----:B------:R-:W-:Y:S01]  /*2f80*/  @!P3 IADD3 R46, PT, PT, R46, -R6, RZ ;  /* 0x800000062e2eb210 */ /* 0x000fe20007ffe0ff */
[----:B------:R-:W-:Y:S01]  /*2f90*/  IMAD.HI.U32 R49, R13, R52, RZ ;  /* 0x000000340d317227 */ /* 0x000fe200078e00ff */
[----:B------:R-:W-:Y:S01]  /*2fa0*/  ISETP.GT.U32.AND P3, PT, R6, R48, PT ;  /* 0x000000300600720c */ /* 0x000fe20003f64070 */
[----:B------:R-:W1:Y:S01]  /*2fb0*/  LDC R247, c[0x0][0x3a0] ;  /* 0x0000e800fff77b82 */ /* 0x000e620000000800 */
[----:B------:R-:W-:Y:S01]  /*2fc0*/  ISETP.GE.AND P4, PT, R55, RZ, PT ;  /* 0x000000ff3700720c */ /* 0x000fe20003f86270 */
[----:B------:R-:W-:Y:S01]  /*2fd0*/  IMAD.MOV R49, RZ, RZ, -R49 ;  /* 0x000000ffff317224 */ /* 0x000fe200078e0a31 */
[----:B------:R-:W-:Y:S01]  /*2fe0*/  @!P6 IADD3 R44, PT, PT, -R44, RZ, RZ ;  /* 0x000000ff2c2ce210 */ /* 0x000fe20007ffe1ff */
[----:B------:R-:W-:Y:S01]  /*2ff0*/  IMAD.HI.U32 R50, R13, R54, RZ ;  /* 0x000000360d327227 */ /* 0x000fe200078e00ff */
[----:B------:R-:W-:-:S03]  /*3000*/  ISETP.GT.U32.AND P6, PT, R6, R47, PT ;  /* 0x0000002f0600720c */ /* 0x000fc60003fc4070 */
[----:B------:R-:W-:Y:S01]  /*3010*/  @!P5 IMAD.MOV R45, RZ, RZ, -R45 ;  /* 0x000000ffff2dd224 */ /* 0x000fe200078e0a2d */
[----:B------:R-:W-:Y:S01]  /*3020*/  ISETP.GE.AND P5, PT, R53, RZ, PT ;  /* 0x000000ff3500720c */ /* 0x000fe20003fa6270 */
[----:B------:R-:W-:Y:S01]  /*3030*/  IMAD R51, R6, R49, R52 ;  /* 0x0000003106337224 */ /* 0x000fe200078e0234 */
[----:B------:R-:W-:Y:S01]  /*3040*/  IABS R53, R59 ;  /* 0x0000003b00357213 */ /* 0x000fe20000000000 */
[----:B------:R-:W-:Y:S02]  /*3050*/  @!P3 IMAD.IADD R48, R48, 0x1, -R6 ;  /* 0x000000013030b824 */ /* 0x000fe400078e0a06 */
[----:B------:R-:W-:Y:S01]  /*3060*/  @!P4 IMAD.MOV R46, RZ, RZ, -R46 ;  /* 0x000000ffff2ec224 */ /* 0x000fe200078e0a2e */
[C---:B------:R-:W-:Y:S01]  /*3070*/  ISETP.GT.U32.AND P4, PT, R6.reuse, R51, PT ;  /* 0x000000330600720c */ /* 0x040fe20003f84070 */
[----:B------:R-:W-:Y:S01]  /*3080*/  IMAD.HI.U32 R49, R13, R53, RZ ;  /* 0x000000350d317227 */ /* 0x000fe200078e00ff */
[----:B------:R-:W-:-:S03]  /*3090*/  ISETP.GT.U32.AND P3, PT, R6, R48, PT ;  /* 0x000000300600720c */ /* 0x000fc60003f64070 */
[----:B------:R-:W-:Y:S01]  /*30a0*/  IMAD.MOV R55, RZ, RZ, -R50 ;  /* 0x000000ffff377224 */ /* 0x000fe200078e0a32 */
[----:B------:R-:W-:Y:S01]  /*30b0*/  IADD3 R49, PT, PT, -R49, RZ, RZ ;  /* 0x000000ff31317210 */ /* 0x000fe20007ffe1ff */
[----:B------:R-:W-:-:S04]  /*30c0*/  IMAD.HI.U32 R52, R13, R56, RZ ;  /* 0x000000380d347227 */ /* 0x000fc800078e00ff */
[C---:B------:R-:W-:Y:S02]  /*30d0*/  IMAD R50, R6.reuse, R49, R53 ;  /* 0x0000003106327224 */ /* 0x040fe400078e0235 */
[----:B------:R-:W-:Y:S01]  /*30e0*/  IMAD R49, R6, R55, R54 ;  /* 0x0000003706317224 */ /* 0x000fe200078e0236 */
[----:B------:R-:W-:Y:S01]  /*30f0*/  IABS R54, R62 ;  /* 0x0000003e00367213 */ /* 0x000fe20000000000 */
[--C-:B------:R-:W-:Y:S01]  /*3100*/  @!P3 IMAD.IADD R48, R48, 0x1, -R6.reuse ;  /* 0x000000013030b824 */ /* 0x100fe200078e0a06 */
[C---:B------:R-:W-:Y:S01]  /*3110*/  ISETP.GT.U32.AND P3, PT, R6.reuse, R50, PT ;  /* 0x000000320600720c */ /* 0x040fe20003f64070 */
[--C-:B------:R-:W-:Y:S01]  /*3120*/  @!P4 IMAD.IADD R51, R51, 0x1, -R6.reuse ;  /* 0x000000013333c824 */ /* 0x100fe200078e0a06 */
[----:B------:R-:W-:Y:S01]  /*3130*/  ISETP.GT.U32.AND P4, PT, R6, R49, PT ;  /* 0x000000310600720c */ /* 0x000fe20003f84070 */
[----:B------:R-:W-:Y:S02]  /*3140*/  @!P6 IMAD.IADD R47, R47, 0x1, -R6 ;  /* 0x000000012f2fe824 */ /* 0x000fe400078e0a06 */
[----:B------:R-:W-:-:S02]  /*3150*/  IMAD.MOV R53, RZ, RZ, -R52 ;  /* 0x000000ffff357224 */ /* 0x000fc400078e0a34 */
[----:B------:R-:W-:Y:S01]  /*3160*/  IMAD.HI.U32 R52, R13, R54, RZ ;  /* 0x000000360d347227 */ /* 0x000fe200078e00ff */
[----:B------:R-:W-:-:S03]  /*3170*/  ISETP.GT.U32.AND P6, PT, R6, R47, PT ;  /* 0x0000002f0600720c */ /* 0x000fc60003fc4070 */
[----:B------:R-:W-:Y:S02]  /*3180*/  IMAD R53, R6, R53, R56 ;  /* 0x0000003506357224 */ /* 0x000fe400078e0238 */
[--C-:B------:R-:W-:Y:S01]  /*3190*/  @!P3 IMAD.IADD R50, R50, 0x1, -R6.reuse ;  /* 0x000000013232b824 */ /* 0x100fe200078e0a06 */
[C---:B------:R-:W-:Y:S01]  /*31a0*/  ISETP.GT.U32.AND P3, PT, R6.reuse, R51, PT ;  /* 0x000000330600720c */ /* 0x040fe20003f64070 */
[----:B------:R-:W-:Y:S02]  /*31b0*/  @!P4 IMAD.IADD R49, R49, 0x1, -R6 ;  /* 0x000000013131c824 */ /* 0x000fe400078e0a06 */
[----:B------:R-:W-:Y:S01]  /*31c0*/  IMAD.MOV R55, RZ, RZ, -R52 ;  /* 0x000000ffff377224 */ /* 0x000fe200078e0a34 */
[C---:B------:R-:W-:Y:S01]  /*31d0*/  ISETP.GT.U32.AND P4, PT, R6.reuse, R50, PT ;  /* 0x000000320600720c */ /* 0x040fe20003f84070 */
[----:B------:R-:W-:Y:S01]  /*31e0*/  @!P5 IMAD.MOV R48, RZ, RZ, -R48 ;  /* 0x000000ffff30d224 */ /* 0x000fe200078e0a30 */
[C---:B------:R-:W-:Y:S01]  /*31f0*/  ISETP.GT.U32.AND P5, PT, R6.reuse, R53, PT ;  /* 0x000000350600720c */ /* 0x040fe20003fa4070 */
[----:B------:R-:W-:Y:S01]  /*3200*/  IMAD R52, R6, R55, R54 ;  /* 0x0000003706347224 */ /* 0x000fe200078e0236 */
[----:B------:R-:W-:Y:S01]  /*3210*/  @!P6 IADD3 R47, PT, PT, R47, -R6, RZ ;  /* 0x800000062f2fe210 */ /* 0x000fe20007ffe0ff */
[----:B------:R-:W-:Y:S01]  /*3220*/  VIADD R63, R72, 0x2d ;  /* 0x0000002d483f7836 */ /* 0x000fe20000000000 */
[----:B------:R-:W-:Y:S01]  /*3230*/  ISETP.GE.AND P6, PT, R57, RZ, PT ;  /* 0x000000ff3900720c */ /* 0x000fe20003fc6270 */
[----:B------:R-:W-:Y:S01]  /*3240*/  IMAD.HI.U32 R55, R13, R58, RZ ;  /* 0x0000003a0d377227 */ /* 0x000fe200078e00ff */
[----:B------:R-:W-:-:S02]  /*3250*/  @!P2 IADD3 R47, PT, PT, -R47, RZ, RZ ;  /* 0x000000ff2f2fa210 */ /* 0x000fc40007ffe1ff */
[----:B------:R-:W-:Y:S01]  /*3260*/  IABS R56, R63 ;  /* 0x0000003f00387213 */ /* 0x000fe20000000000 */
[----:B------:R-:W-:Y:S01]  /*3270*/  VIADD R66, R72, 0x33 ;  /* 0x0000003348427836 */ /* 0x000fe20000000000 */
[----:B------:R-:W-:Y:S01]  /*3280*/  @!P3 IADD3 R51, PT, PT, R51, -R6, RZ ;  /* 0x800000063333b210 */ /* 0x000fe20007ffe0ff */
[--C-:B------:R-:W-:Y:S01]  /*3290*/  @!P4 IMAD.IADD R50, R50, 0x1, -R6.reuse ;  /* 0x000000013232c824 */ /* 0x100fe200078e0a06 */
[C---:B------:R-:W-:Y:S01]  /*32a0*/  ISETP.GT.U32.AND P4, PT, R6.reuse, R52, PT ;  /* 0x000000340600720c */ /* 0x040fe20003f84070 */
[----:B------:R-:W-:Y:S01]  /*32b0*/  IMAD.HI.U32 R54, R13, R56, RZ ;  /* 0x000000380d367227 */ /* 0x000fe200078e00ff */
[----:B------:R-:W-:Y:S02]  /*32c0*/  ISETP.GT.U32.AND P2, PT, R6, R49, PT ;  /* 0x000000310600720c */ /* 0x000fe40003f44070 */
[----:B------:R-:W-:Y:S01]  /*32d0*/  ISETP.GE.AND P3, PT, R59, RZ, PT ;  /* 0x000000ff3b00720c */ /* 0x000fe20003f66270 */
[----:B------:R-:W-:Y:S01]  /*32e0*/  @!P5 IMAD.IADD R53, R53, 0x1, -R6 ;  /* 0x000000013535d824 */ /* 0x000fe200078e0a06 */
[----:B------:R-:W-:Y:S01]  /*32f0*/  IADD3 R57, PT, PT, -R54, RZ, RZ ;  /* 0x000000ff36397210 */ /* 0x000fe20007ffe1ff */
[----:B------:R-:W-:Y:S01]  /*3300*/  IMAD.MOV R59, RZ, RZ, -R55 ;  /* 0x000000ffff3b7224 */ /* 0x000fe200078e0a37 */
[----:B------:R-:W-:Y:S01]  /*3310*/  ISETP.GE.AND P5, PT, R61, RZ, PT ;  /* 0x000000ff3d00720c */ /* 0x000fe20003fa6270 */
[----:B------:R-:W-:-:S02]  /*3320*/  @!P6 IMAD.MOV R51, RZ, RZ, -R51 ;  /* 0x000000ffff33e224 */ /* 0x000fc400078e0a33 */
[----:B------:R-:W-:Y:S01]  /*3330*/  IMAD R55, R6, R57, R56 ;  /* 0x0000003906377224 */ /* 0x000fe200078e0238 */
[----:B------:R-:W-:Y:S01]  /*3340*/  IADD3 R56, PT, PT, R72, 0x2f, RZ ;  /* 0x0000002f48387810 */ /* 0x000fe20007ffe0ff */
[--C-:B------:R-:W-:Y:S01]  /*3350*/  @!P4 IMAD.IADD R52, R52, 0x1, -R6.reuse ;  /* 0x000000013434c824 */ /* 0x100fe200078e0a06 */
[----:B------:R-:W-:Y:S01]  /*3360*/  ISETP.GT.U32.AND P4, PT, R6, R53, PT ;  /* 0x000000350600720c */ /* 0x000fe20003f84070 */
[----:B------:R-:W-:Y:S01]  /*3370*/  @!P2 IMAD.IADD R49, R49, 0x1, -R6 ;  /* 0x000000013131a824 */ /* 0x000fe200078e0a06 */
[----:B------:R-:W-:Y:S01]  /*3380*/  ISETP.GE.AND P2, PT, R60, RZ, PT ;  /* 0x000000ff3c00720c */ /* 0x000fe20003f46270 */
[----:B------:R-:W-:Y:S01]  /*3390*/  IMAD R57, R6, R59, R58 ;  /* 0x0000003b06397224 */ /* 0x000fe200078e023a */
[----:B------:R-:W-:Y:S01]  /*33a0*/  @!P3 IADD3 R50, PT, PT, -R50, RZ, RZ ;  /* 0x000000ff3232b210 */ /* 0x000fe20007ffe1ff */
[----:B------:R-:W-:Y:S01]  /*33b0*/  VIADD R70, R72, 0x3a ;  /* 0x0000003a48467836 */ /* 0x000fe20000000000 */
[----:B------:R-:W-:Y:S01]  /*33c0*/  ISETP.GT.U32.AND P3, PT, R6, R55, PT ;  /* 0x000000370600720c */ /* 0x000fe20003f64070 */
[----:B------:R-:W-:Y:S01]  /*33d0*/  IMAD.SHL.U32 R14, R14, 0x100, RZ ;  /* 0x000001000e0e7824 */ /* 0x000fe200078e00ff */
[----:B------:R-:W-:Y:S01]  /*33e0*/  IABS R59, R56 ;  /* 0x00000038003b7213 */ /* 0x000fe20000000000 */
[----:B---3--:R-:W-:Y:S01]  /*33f0*/  VIADD R178, R178, 0xffffff91 ;  /* 0xffffff91b2b27836 */ /* 0x008fe20000000000 */
[----:B------:R-:W-:Y:S01]  /*3400*/  ISETP.GT.U32.AND P6, PT, R6, R52, PT ;  /* 0x000000340600720c */ /* 0x000fe20003fc4070 */
[----:B------:R-:W-:Y:S01]  /*3410*/  VIADD R182, R182, 0xffffff89 ;  /* 0xffffff89b6b67836 */ /* 0x000fe20000000000 */
[----:B------:R-:W-:Y:S01]  /*3420*/  IADD3 R58, PT, PT, R72, 0x30, RZ ;  /* 0x00000030483a7810 */ /* 0x000fe20007ffe0ff */
[----:B------:R-:W-:Y:S01]  /*3430*/  @!P4 IMAD.IADD R53, R53, 0x1, -R6 ;  /* 0x000000013535c824 */ /* 0x000fe200078e0a06 */
[----:B------:R-:W-:Y:S01]  /*3440*/  ISETP.GT.U32.AND P4, PT, R6, R57, PT ;  /* 0x000000390600720c */ /* 0x000fe20003f84070 */
[----:B------:R-:W-:Y:S01]  /*3450*/  IMAD.HI.U32 R54, R13, R59, RZ ;  /* 0x0000003b0d367227 */ /* 0x000fe200078e00ff */
[----:B------:R-:W-:-:S02]  /*3460*/  IABS R61, R58 ;  /* 0x0000003a003d7213 */ /* 0x000fc40000000000 */
[----:B------:R-:W-:Y:S01]  /*3470*/  IABS R60, R66 ;  /* 0x00000042003c7213 */ /* 0x000fe20000000000 */
[----:B------:R-:W-:Y:S01]  /*3480*/  IMAD.MOV R54, RZ, RZ, -R54 ;  /* 0x000000ffff367224 */ /* 0x000fe200078e0a36 */
[----:B------:R-:W-:Y:S01]  /*3490*/  @!P3 IADD3 R55, PT, PT, R55, -R6, RZ ;  /* 0x800000063737b210 */ /* 0x000fe20007ffe0ff */
[----:B------:R-:W-:Y:S01]  /*34a0*/  @!P2 IMAD.MOV R49, RZ, RZ, -R49 ;  /* 0x000000ffff31a224 */ /* 0x000fe200078e0a31 */
[----:B------:R-:W-:Y:S01]  /*34b0*/  ISETP.GE.AND P2, PT, R62, RZ, PT ;  /* 0x000000ff3e00720c */ /* 0x000fe20003f46270 */
[C---:B------:R-:W-:Y:S01]  /*34c0*/  IMAD R59, R6.reuse, R54, R59 ;  /* 0x00000036063b7224 */ /* 0x040fe200078e023b */
[----:B------:R-:W-:Y:S01]  /*34d0*/  ISETP.GT.U32.AND P3, PT, R6, R55, PT ;  /* 0x000000370600720c */ /* 0x000fe20003f64070 */
[----:B------:R-:W-:Y:S01]  /*34e0*/  @!P5 IMAD.MOV R53, RZ, RZ, -R53 ;  /* 0x000000ffff35d224 */ /* 0x000fe200078e0a35 */
[----:B------:R-:W-:Y:S01]  /*34f0*/  IADD3 R62, PT, PT, R72, 0x31, RZ ;  /* 0x00000031483e7810 */ /* 0x000fe20007ffe0ff */
[--C-:B------:R-:W-:Y:S01]  /*3500*/  @!P4 IMAD.IADD R57, R57, 0x1, -R6.reuse ;  /* 0x000000013939c824 */ /* 0x100fe200078e0a06 */
[----:B------:R-:W-:Y:S01]  /*3510*/  ISETP.GT.U32.AND P5, PT, R6, R59, PT ;  /* 0x0000003b0600720c */ /* 0x000fe20003fa4070 */
[----:B------:R-:W-:Y:S01]  /*3520*/  @!P6 IMAD.IADD R52, R52, 0x1, -R6 ;  /* 0x000000013434e824 */ /* 0x000fe200078e0a06 */
[----:B------:R-:W-:Y:S01]  /*3530*/  ISETP.GE.AND P6, PT, R63, RZ, PT ;  /* 0x000000ff3f00720c */ /* 0x000fe20003fc6270 */
[----:B------:R-:W-:Y:S01]  /*3540*/  IMAD.HI.U32 R54, R13, R61, RZ ;  /* 0x0000003d0d367227 */ /* 0x000fe200078e00ff */
[----:B------:R-:W-:-:S02]  /*3550*/  ISETP.GT.U32.AND P4, PT, R6, R57, PT ;  /* 0x000000390600720c */ /* 0x000fc40003f84070 */
[----:B------:R-:W-:Y:S01]  /*3560*/  LOP3.LUT R115, R14, 0x40, R249, 0xfe, !PT ;  /* 0x000000400e737812 */ /* 0x000fe200078efef9 */
[----:B------:R-:W-:Y:S01]  /*3570*/  @!P2 IMAD.MOV R52, RZ, RZ, -R52 ;  /* 0x000000ffff34a224 */ /* 0x000fe200078e0a34 */
[----:B------:R-:W-:Y:S01]  /*3580*/  IADD3 R54, PT, PT, -R54, RZ, RZ ;  /* 0x000000ff36367210 */ /* 0x000fe20007ffe1ff */
[--C-:B------:R-:W-:Y:S01]  /*3590*/  @!P3 IMAD.IADD R55, R55, 0x1, -R6.reuse ;  /* 0x000000013737b824 */ /* 0x100fe200078e0a06 */
[----:B------:R-:W-:Y:S01]  /*35a0*/  ISETP.GE.AND P2, PT, R64, RZ, PT ;  /* 0x000000ff4000720c */ /* 0x000fe20003f46270 */
[----:B------:R-:W-:Y:S01]  /*35b0*/  VIADD R64, R72, 0x32 ;  /* 0x0000003248407836 */ /* 0x000fe20000000000 */
[----:B------:R-:W-:Y:S01]  /*35c0*/  ISETP.GE.AND P3, PT, R56, RZ, PT ;  /* 0x000000ff3800720c */ /* 0x000fe20003f66270 */
[----:B------:R-:W-:Y:S01]  /*35d0*/  IMAD R61, R6, R54, R61 ;  /* 0x00000036063d7224 */ /* 0x000fe200078e023d */
[----:B------:R-:W-:Y:S01]  /*35e0*/  @!P5 IADD3 R59, PT, PT, R59, -R6, RZ ;  /* 0x800000063b3bd210 */ /* 0x000fe20007ffe0ff */
[----:B------:R-:W-:Y:S01]  /*35f0*/  IMAD.MOV.U32 R67, RZ, RZ, R55 ;  /* 0x000000ffff437224 */ /* 0x000fe200078e0037 */
[----:B------:R-:W-:Y:S01]  /*3600*/  IABS R56, R62 ;  /* 0x0000003e00387213 */ /* 0x000fe20000000000 */
[----:B------:R-:W-:Y:S01]  /*3610*/  @!P4 IMAD.IADD R57, R57, 0x1, -R6 ;  /* 0x000000013939c824 */ /* 0x000fe200078e0a06 */
[----:B------:R-:W-:Y:S01]  /*3620*/  ISETP.GE.AND P5, PT, R58, RZ, PT ;  /* 0x000000ff3a00720c */ /* 0x000fe20003fa6270 */
[----:B------:R-:W-:Y:S01]  /*3630*/  @!P6 IMAD.MOV R67, RZ, RZ, -R67 ;  /* 0x000000ffff43e224 */ /* 0x000fe200078e0a43 */
[----:B------:R-:W-:Y:S01]  /*3640*/  IABS R58, R64 ;  /* 0x00000040003a7213 */ /* 0x000fe20000000000 */
[----:B------:R-:W-:Y:S01]  /*3650*/  IMAD.HI.U32 R54, R13, R56, RZ ;  /* 0x000000380d367227 */ /* 0x000fe200078e00ff */
[----:B------:R-:W-:-:S02]  /*3660*/  ISETP.GT.U32.AND P4, PT, R6, R61, PT ;  /* 0x0000003d0600720c */ /* 0x000fc40003f84070 */
[----:B------:R-:W-:Y:S01]  /*3670*/  ISETP.GT.U32.AND P6, PT, R6, R59, PT ;  /* 0x0000003b0600720c */ /* 0x000fe20003fc4070 */
[----:B------:R-:W-:Y:S01]  /*3680*/  IMAD.HI.U32 R55, R13, R58, RZ ;  /* 0x0000003a0d377227 */ /* 0x000fe200078e00ff */
[C-C-:B------:R-:W-:Y:S02]  /*3690*/  LOP3.LUT R116, R14.reuse, 0x20, R249.reuse, 0xfe, !PT ;  /* 0x000000200e747812 */ /* 0x140fe400078efef9 */
[----:B------:R-:W-:Y:S01]  /*36a0*/  LOP3.LUT R114, R14, 0x60, R249, 0xfe, !PT ;  /* 0x000000600e727812 */ /* 0x000fe200078efef9 */
[----:B------:R-:W-:Y:S01]  /*36b0*/  IMAD.MOV R63, RZ, RZ, -R54 ;  /* 0x000000ffff3f7224 */ /* 0x000fe200078e0a36 */
[----:B------:R-:W-:Y:S01]  /*36c0*/  IADD3 R65, PT, PT, -R55, RZ, RZ ;  /* 0x000000ff37417210 */ /* 0x000fe20007ffe1ff */
[----:B------:R-:W-:Y:S01]  /*36d0*/  IMAD.MOV.U32 R69, RZ, RZ, R57 ;  /* 0x000000ffff457224 */ /* 0x000fe200078e0039 */
[----:B------:R-:W-:Y:S01]  /*36e0*/  STL [R1+0x1a34], R116 ;  /* 0x001a347401007387 */ /* 0x000fe20000100800 */
[C---:B------:R-:W-:Y:S02]  /*36f0*/  IMAD R55, R6.reuse, R63, R56 ;  /* 0x0000003f06377224 */ /* 0x040fe400078e0238 */
[----:B------:R-:W-:Y:S01]  /*3700*/  @!P2 IMAD.MOV R69, RZ, RZ, -R69 ;  /* 0x000000ffff45a224 */ /* 0x000fe200078e0a45 */
[----:B------:R-:W-:Y:S01]  /*3710*/  @!P4 IADD3 R61, PT, PT, R61, -R6, RZ ;  /* 0x800000063d3dc210 */ /* 0x000fe20007ffe0ff */
[C---:B------:R-:W-:Y:S01]  /*3720*/  IMAD R57, R6.reuse, R65, R58 ;  /* 0x0000004106397224 */ /* 0x040fe200078e023a */
[C---:B------:R-:W-:Y:S01]  /*3730*/  ISETP.GT.U32.AND P2, PT, R6.reuse, R55, PT ;  /* 0x000000370600720c */ /* 0x040fe20003f44070 */
[----:B------:R-:W-:Y:S01]  /*3740*/  IMAD.HI.U32 R54, R13, R60, RZ ;  /* 0x0000003c0d367227 */ /* 0x000fe200078e00ff */
[----:B------:R-:W-:Y:S01]  /*3750*/  ISETP.GT.U32.AND P4, PT, R6, R61, PT ;  /* 0x0000003d0600720c */ /* 0x000fe20003f84070 */
[----:B------:R-:W-:Y:S01]  /*3760*/  STL [R1+0x1a30], R115 ;  /* 0x001a307301007387 */ /* 0x000fe20000100800 */
[----:B------:R-:W-:Y:S01]  /*3770*/  @!P6 IADD3 R59, PT, PT, R59, -R6, RZ ;  /* 0x800000063b3be210 */ /* 0x000fe20007ffe0ff */
[----:B------:R-:W-:Y:S01]  /*3780*/  VIADD R65, R72, 0x35 ;  /* 0x0000003548417836 */ /* 0x000fe20000000000 */
[----:B------:R-:W-:Y:S01]  /*3790*/  ISETP.GE.AND P6, PT, R62, RZ, PT ;  /* 0x000000ff3e00720c */ /* 0x000fe20003fc6270 */
[----:B------:R-:W-:Y:S01]  /*37a0*/  IMAD.MOV R63, RZ, RZ, -R54 ;  /* 0x000000ffff3f7224 */ /* 0x000fe200078e0a36 */
[----:B------:R-:W-:Y:S01]  /*37b0*/  IADD3 R62, PT, PT, R72, 0x34, RZ ;  /* 0x00000034483e7810 */ /* 0x000fe20007ffe0ff */
[----:B------:R-:W-:Y:S01]  /*37c0*/  IMAD.MOV.U32 R71, RZ, RZ, R59 ;  /* 0x000000ffff477224 */ /* 0x000fe200078e003b */
[----:B------:R-:W-:Y:S01]  /*37d0*/  IABS R58, R65 ;  /* 0x00000041003a7213 */ /* 0x000fe20000000000 */
[C---:B------:R-:W-:Y:S01]  /*37e0*/  IMAD R63, R6.reuse, R63, R60 ;  /* 0x0000003f063f7224 */ /* 0x040fe200078e023c */
[----:B------:R-:W-:Y:S01]  /*37f0*/  IABS R56, R62 ;  /* 0x0000003e00387213 */ /* 0x000fe20000000000 */
[--C-:B------:R-:W-:Y:S01]  /*3800*/  @!P2 IMAD.IADD R55, R55, 0x1, -R6.reuse ;  /* 0x000000013737a824 */ /* 0x100fe200078e0a06 */
[----:B------:R-:W-:Y:S01]  /*3810*/  @!P3 IADD3 R71, PT, PT, -R71, RZ, RZ ;  /* 0x000000ff4747b210 */ /* 0x000fe20007ffe1ff */
[----:B------:R-:W-:Y:S01]  /*3820*/  @!P4 IMAD.IADD R61, R61, 0x1, -R6 ;  /* 0x000000013d3dc824 */ /* 0x000fe200078e0a06 */
[C---:B------:R-:W-:Y:S01]  /*3830*/  ISETP.GT.U32.AND P4, PT, R6.reuse, R57, PT ;  /* 0x000000390600720c */ /* 0x040fe20003f84070 */
[C---:B------:R-:W-:Y:S01]  /*3840*/  IMAD.HI.U32 R54, R13.reuse, R56, RZ ;  /* 0x000000380d367227 */ /* 0x040fe200078e00ff */
[C---:B------:R-:W-:Y:S01]  /*3850*/  ISETP.GT.U32.AND P2, PT, R6.reuse, R55, PT ;  /* 0x000000370600720c */ /* 0x040fe20003f44070 */
[----:B------:R-:W-:Y:S01]  /*3860*/  STL [R1+0x1a2c], R114 ;  /* 0x001a2c7201007387 */ /* 0x000fe20000100800 */
[C---:B------:R-:W-:Y:S01]  /*3870*/  ISETP.GT.U32.AND P3, PT, R6.reuse, R63, PT ;  /* 0x0000003f0600720c */ /* 0x040fe20003f64070 */
[----:B------:R-:W-:Y:S01]  /*3880*/  IMAD.MOV R59, RZ, RZ, -R54 ;  /* 0x000000ffff3b7224 */ /* 0x000fe200078e0a36 */
[----:B------:R-:W-:Y:S01]  /*3890*/  IABS R60, R70 ;  /* 0x00000046003c7213 */ /* 0x000fe20000000000 */
[----:B------:R-:W-:Y:S01]  /*38a0*/  IMAD.HI.U32 R54, R13, R58, RZ ;  /* 0x0000003a0d367227 */ /* 0x000fe200078e00ff */
[----:B------:R-:W-:Y:S03]  /*38b0*/  STL [R1+0x1a44], R82 ;  /* 0x001a445201007387 */ /* 0x000fe60000100800 */
[----:B------:R-:W-:Y:S01]  /*38c0*/  IMAD.MOV.U32 R73, RZ, RZ, R61 ;  /* 0x000000ffff497224 */ /* 0x000fe200078e003d */
[----:B------:R3:W-:Y:S01]  /*38d0*/  STL [R1+0x1a40], R80 ;  /* 0x001a405001007387 */ /* 0x0007e20000100800 */
[-C--:B------:R-:W-:Y:S01]  /*38e0*/  @!P4 IADD3 R57, PT, PT, R57, -R6.reuse, RZ ;  /* 0x800000063939c210 */ /* 0x080fe20007ffe0ff */
[----:B------:R-:W-:Y:S01]  /*38f0*/  IMAD.MOV R61, RZ, RZ, -R54 ;  /* 0x000000ffff3d7224 */ /* 0x000fe200078e0a36 */
[----:B------:R-:W-:Y:S01]  /*3900*/  @!P2 IADD3 R55, PT, PT, R55, -R6, RZ ;  /* 0x800000063737a210 */ /* 0x000fe20007ffe0ff */
[----:B------:R-:W-:Y:S01]  /*3910*/  @!P5 IMAD.MOV R73, RZ, RZ, -R73 ;  /* 0x000000ffff49d224 */ /* 0x000fe200078e0a49 */
[C---:B------:R-:W-:Y:S01]  /*3920*/  ISETP.GT.U32.AND P4, PT, R6.reuse, R57, PT ;  /* 0x000000390600720c */ /* 0x040fe20003f84070 */
[----:B------:R-:W-:Y:S01]  /*3930*/  IMAD R61, R6, R61, R58 ;  /* 0x0000003d063d7224 */ /* 0x000fe200078e023a */
[----:B------:R-:W-:Y:S01]  /*3940*/  ISETP.GE.AND P5, PT, R64, RZ, PT ;  /* 0x000000ff4000720c */ /* 0x000fe20003fa6270 */
[----:B------:R-:W-:Y:S01]  /*3950*/  IMAD.MOV.U32 R75, RZ, RZ, R55 ;  /* 0x000000ffff4b7224 */ /* 0x000fe200078e0037 */
[----:B------:R-:W-:Y:S01]  /*3960*/  ISETP.GE.AND P2, PT, R66, RZ, PT ;  /* 0x000000ff4200720c */ /* 0x000fe20003f46270 */
[C---:B------:R-:W-:Y:S01]  /*3970*/  VIADD R64, R72.reuse, 0x36 ;  /* 0x0000003648407836 */ /* 0x040fe20000000000 */
[----:B------:R-:W-:Y:S01]  /*3980*/  IADD3 R66, PT, PT, R72, 0x37, RZ ;  /* 0x0000003748427810 */ /* 0x000fe20007ffe0ff */
[C---:B------:R-:W-:Y:S01]  /*3990*/  IMAD R59, R6.reuse, R59, R56 ;  /* 0x0000003b063b7224 */ /* 0x040fe200078e0238 */
[----:B------:R-:W-:Y:S01]  /*39a0*/  @!P6 IADD3 R75, PT, PT, -R75, RZ, RZ ;  /* 0x000000ff4b4be210 */ /* 0x000fe20007ffe1ff */
[----:B------:R-:W-:Y:S01]  /*39b0*/  @!P3 IMAD.IADD R63, R63, 0x1, -R6 ;  /* 0x000000013f3fb824 */ /* 0x000fe200078e0a06 */
[----:B------:R-:W-:Y:S01]  /*39c0*/  ISETP.GT.U32.AND P6, PT, R6, R61, PT ;  /* 0x0000003d0600720c */ /* 0x000fe20003fc4070 */
[----:B------:R1:W-:Y:S01]  /*39d0*/  STL [R1+0x1a3c], R78 ;  /* 0x001a3c4e01007387 */ /* 0x0003e20000100800 */
[----:B------:R-:W-:Y:S01]  /*39e0*/  IABS R54, R64 ;  /* 0x0000004000367213 */ /* 0x000fe20000000000 */
[----:B------:R-:W-:Y:S01]  /*39f0*/  VIADD R190, R190, 0xfffffff8 ;  /* 0xfffffff8bebe7836 */ /* 0x000fe20000000000 */
[----:B------:R-:W-:Y:S01]  /*3a00*/  @!P4 IADD3 R57, PT, PT, R57, -R6, RZ ;  /* 0x800000063939c210 */ /* 0x000fe20007ffe0ff */
[----:B------:R1:W-:Y:S01]  /*3a10*/  STL [R1+0x1a38], R76 ;  /* 0x001a384c01007387 */ /* 0x0003e20000100800 */
[C---:B------:R-:W-:Y:S01]  /*3a20*/  ISETP.GT.U32.AND P4, PT, R6.reuse, R59, PT ;  /* 0x0000003b0600720c */ /* 0x040fe20003f84070 */
[----:B------:R-:W-:Y:S01]  /*3a30*/  IMAD.MOV.U32 R55, RZ, RZ, R54 ;  /* 0x000000ffff377224 */ /* 0x000fe200078e0036 */
[----:B------:R-:W-:Y:S01]  /*3a40*/  ISETP.GT.U32.AND P3, PT, R6, R63, PT ;  /* 0x0000003f0600720c */ /* 0x000fe20003f64070 */
[----:B------:R-:W-:Y:S01]  /*3a50*/  IMAD.MOV.U32 R77, RZ, RZ, R57 ;  /* 0x000000ffff4d7224 */ /* 0x000fe200078e0039 */
[----:B------:R-:W-:Y:S01]  /*3a60*/  IABS R57, R66 ;  /* 0x0000004200397213 */ /* 0x000fe20000000000 */
[----:B------:R-:W-:Y:S01]  /*3a70*/  IMAD.HI.U32 R54, R13, R55, RZ ;  /* 0x000000370d367227 */ /* 0x000fe200078e00ff */
[----:B------:R-:W-:-:S02]  /*3a80*/  IABS R58, R68 ;  /* 0x00000044003a7213 */ /* 0x000fc40000000000 */
[----:B------:R-:W-:Y:S01]  /*3a90*/  @!P6 IADD3 R61, PT, PT, R61, -R6, RZ ;  /* 0x800000063d3de210 */ /* 0x000fe20007ffe0ff */
[----:B------:R-:W-:Y:S02]  /*3aa0*/  IMAD.MOV R56, RZ, RZ, -R54 ;  /* 0x000000ffff387224 */ /* 0x000fe400078e0a36 */
[----:B------:R-:W-:Y:S01]  /*3ab0*/  IMAD.HI.U32 R54, R13, R57, RZ ;  /* 0x000000390d367227 */ /* 0x000fe200078e00ff */
[----:B------:R-:W-:-:S03]  /*3ac0*/  ISETP.GT.U32.AND P6, PT, R6, R61, PT ;  /* 0x0000003d0600720c */ /* 0x000fc60003fc4070 */
[----:B------:R-:W-:Y:S01]  /*3ad0*/  IMAD.MOV R54, RZ, RZ, -R54 ;  /* 0x000000ffff367224 */ /* 0x000fe200078e0a36 */
[----:B------:R-:W-:Y:S01]  /*3ae0*/  @!P3 IADD3 R63, PT, PT, R63, -R6, RZ ;  /* 0x800000063f3fb210 */ /* 0x000fe20007ffe0ff */
[----:B------:R-:W-:Y:S01]  /*3af0*/  @!P5 IMAD.MOV R77, RZ, RZ, -R77 ;  /* 0x000000ffff4dd224 */ /* 0x000fe200078e0a4d */
[----:B------:R-:W-:Y:S01]  /*3b00*/  ISETP.GE.AND P5, PT, R62, RZ, PT ;  /* 0x000000ff3e00720c */ /* 0x000fe20003fa6270 */
[----:B------:R-:W-:Y:S01]  /*3b10*/  VIADD R62, R72, 0x38 ;  /* 0x00000038483e7836 */ /* 0x000fe20000000000 */
[----:B------:R-:W-:Y:S01]  /*3b20*/  ISETP.GE.AND P3, PT, R65, RZ, PT ;  /* 0x000000ff4100720c */ /* 0x000fe20003f66270 */
[C---:B------:R-:W-:Y:S02]  /*3b30*/  IMAD R57, R6.reuse, R54, R57 ;  /* 0x0000003606397224 */ /* 0x040fe400078e0239 */
[--C-:B------:R-:W-:Y:S01]  /*3b40*/  @!P4 IMAD.IADD R59, R59, 0x1, -R6.reuse ;  /* 0x000000013b3bc824 */ /* 0x100fe200078e0a06 */
[----:B------:R-:W-:Y:S01]  /*3b50*/  IABS R65, R62 ;  /* 0x0000003e00417213 */ /* 0x000fe20000000000 */
[----:B------:R-:W-:Y:S01]  /*3b60*/  @!P6 IMAD.IADD R61, R61, 0x1, -R6 ;  /* 0x000000013d3de824 */ /* 0x000fe200078e0a06 */
[C---:B------:R-:W-:Y:S01]  /*3b70*/  ISETP.GT.U32.AND P6, PT, R6.reuse, R57, PT ;  /* 0x000000390600720c */ /* 0x040fe20003fc4070 */
[----:B------:R-:W-:Y:S01]  /*3b80*/  IMAD.MOV.U32 R79, RZ, RZ, R63 ;  /* 0x000000ffff4f7224 */ /* 0x000fe200078e003f */
[----:B------:R-:W-:Y:S01]  /*3b90*/  ISETP.GT.U32.AND P4, PT, R6, R59, PT ;  /* 0x0000003b0600720c */ /* 0x000fe20003f84070 */
[----:B------:R-:W-:-:S04]  /*3ba0*/  IMAD.HI.U32 R54, R13, R65, RZ ;  /* 0x000000410d367227 */ /* 0x000fc800078e00ff */
[----:B------:R-:W-:Y:S01]  /*3bb0*/  IMAD R55, R6, R56, R55 ;  /* 0x0000003806377224 */ /* 0x000fe200078e0237 */
[----:B------:R-:W-:Y:S01]  /*3bc0*/  IADD3 R54, PT, PT, -R54, RZ, RZ ;  /* 0x000000ff36367210 */ /* 0x000fe20007ffe1ff */
[----:B------:R-:W-:Y:S02]  /*3bd0*/  @!P2 IMAD.MOV R79, RZ, RZ, -R79 ;  /* 0x000000ffff4fa224 */ /* 0x000fe400078e0a4f */
[----:B------:R-:W-:Y:S02]  /*3be0*/  IMAD.HI.U32 R56, R13, R60, RZ ;  /* 0x0000003c0d387227 */ /* 0x000fe400078e00ff */
[----:B------:R-:W-:Y:S02]  /*3bf0*/  @!P6 IADD3 R57, PT, PT, R57, -R6, RZ ;  /* 0x800000063939e210 */ /* 0x000fe40007ffe0ff */
[C---:B------:R-:W-:Y:S02]  /*3c00*/  IMAD R65, R6.reuse, R54, R65 ;  /* 0x0000003606417224 */ /* 0x040fe400078e0241 */
[----:B------:R-:W-:Y:S01]  /*3c10*/  @!P4 IMAD.IADD R59, R59, 0x1, -R6 ;  /* 0x000000013b3bc824 */ /* 0x000fe200078e0a06 */
[C---:B------:R-:W-:Y:S01]  /*3c20*/  ISETP.GT.U32.AND P2, PT, R6.reuse, R57, PT ;  /* 0x000000390600720c */ /* 0x040fe20003f44070 */
[----:B------:R-:W-:Y:S01]  /*3c30*/  IMAD.HI.U32 R54, R13, R58, RZ ;  /* 0x0000003a0d367227 */ /* 0x000fe200078e00ff */
[----:B------:R-:W-:-:S03]  /*3c40*/  ISETP.GT.U32.AND P4, PT, R6, R55, PT ;  /* 0x000000370600720c */ /* 0x000fc60003f84070 */
[----:B------:R-:W-:Y:S01]  /*3c50*/  IMAD.MOV.U32 R81, RZ, RZ, R59 ;  /* 0x000000ffff517224 */ /* 0x000fe200078e003b */
[----:B------:R-:W-:Y:S01]  /*3c60*/  IADD3 R59, PT, PT, -R54, RZ, RZ ;  /* 0x000000ff363b7210 */ /* 0x000fe20007ffe1ff */
[----:B------:R-:W-:Y:S02]  /*3c70*/  IMAD.MOV.U32 R83, RZ, RZ, R61 ;  /* 0x000000ffff537224 */ /* 0x000fe400078e003d */
[----:B------:R-:W-:Y:S01]  /*3c80*/  @!P5 IMAD.MOV R81, RZ, RZ, -R81 ;  /* 0x000000ffff51d224 */ /* 0x000fe200078e0a51 */
[C---:B------:R-:W-:Y:S01]  /*3c90*/  ISETP.GT.U32.AND P5, PT, R6.reuse, R65, PT ;  /* 0x000000410600720c */ /* 0x040fe20003fa4070 */
[C---:B------:R-:W-:Y:S01]  /*3ca0*/  IMAD R59, R6.reuse, R59, R58 ;  /* 0x0000003b063b7224 */ /* 0x040fe200078e023a */
[----:B------:R-:W-:Y:S01]  /*3cb0*/  @!P3 IADD3 R83, PT, PT, -R83, RZ, RZ ;  /* 0x000000ff5353b210 */ /* 0x000fe20007ffe1ff */
[----:B------:R-:W-:Y:S01]  /*3cc0*/  IMAD.MOV R61, RZ, RZ, -R56 ;  /* 0x000000ffff3d7224 */ /* 0x000fe200078e0a38 */
[----:B------:R-:W-:Y:S01]  /*3cd0*/  @!P2 IADD3 R57, PT, PT, R57, -R6, RZ ;  /* 0x800000063939a210 */ /* 0x000fe20007ffe0ff */
[----:B------:R-:W-:Y:S01]  /*3ce0*/  @!P4 IMAD.IADD R55, R55, 0x1, -R6 ;  /* 0x000000013737c824 */ /* 0x000fe200078e0a06 */
[C---:B------:R-:W-:Y:S01]  /*3cf0*/  ISETP.GT.U32.AND P2, PT, R6.reuse, R59, PT ;  /* 0x0000003b0600720c */ /* 0x040fe20003f44070 */
[----:B------:R-:W-:Y:S01]  /*3d00*/  IMAD R61, R6, R61, R60 ;  /* 0x0000003d063d7224 */ /* 0x000fe200078e023c */
[----:B------:R-:W-:Y:S01]  /*3d10*/  ISETP.GE.AND P4, PT, R64, RZ, PT ;  /* 0x000000ff4000720c */ /* 0x000fe20003f86270 */
[----:B------:R-:W-:Y:S01]  /*3d20*/  VIADD R60, R72, 0x3b ;  /* 0x0000003b483c7836 */ /* 0x000fe20000000000 */
[----:B------:R-:W-:Y:S01]  /*3d30*/  ISETP.GT.U32.AND P6, PT, R6, R55, PT ;  /* 0x000000370600720c */ /* 0x000fe20003fc4070 */
[----:B------:R-:W-:Y:S01]  /*3d40*/  VIADD R64, R72, 0x3d ;  /* 0x0000003d48407836 */ /* 0x000fe20000000000 */
[----:B------:R-:W-:Y:S01]  /*3d50*/  ISETP.GE.AND P3, PT, R66, RZ, PT ;  /* 0x000000ff4200720c */ /* 0x000fe20003f66270 */
[----:B------:R-:W-:Y:S01]  /*3d60*/  @!P5 IMAD.IADD R65, R65, 0x1, -R6 ;  /* 0x000000014141d824 */ /* 0x000fe200078e0a06 */
[----:B------:R-:W-:Y:S01]  /*3d70*/  IABS R63, R60 ;  /* 0x0000003c003f7213 */ /* 0x000fe20000000000 */
[----:B------:R-:W-:Y:S01]  /*3d80*/  VIADD R66, R72, 0x3e ;  /* 0x0000003e48427836 */ /* 0x000fe20000000000 */
[----:B------:R-:W-:Y:S01]  /*3d90*/  IABS R99, R64 ;  /* 0x0000004000637213 */ /* 0x000fe20000000000 */
[----:B------:R-:W-:Y:S01]  /*3da0*/  VIADD R193, R193, 0xfffffff0 ;  /* 0xfffffff0c1c17836 */ /* 0x000fe20000000000 */
[----:B------:R-:W-:Y:S01]  /*3db0*/  ISETP.GT.U32.AND P5, PT, R6, R65, PT ;  /* 0x000000410600720c */ /* 0x000fe20003fa4070 */
[----:B------:R-:W-:Y:S01]  /*3dc0*/  IMAD.HI.U32 R54, R13, R63, RZ ;  /* 0x0000003f0d367227 */ /* 0x000fe200078e00ff */
[----:B------:R-:W-:-:S02]  /*3dd0*/  @!P2 IADD3 R59, PT, PT, R59, -R6, RZ ;  /* 0x800000063b3ba210 */ /* 0x000fc40007ffe0ff */
[----:B------:R-:W-:Y:S01]  /*3de0*/  IABS R101, R66 ;  /* 0x0000004200657213 */ /* 0x000fe20000000000 */
[----:B------:R-:W-:Y:S01]  /*3df0*/  @!P6 IMAD.IADD R55, R55, 0x1, -R6 ;  /* 0x000000013737e824 */ /* 0x000fe200078e0a06 */
[----:B------:R-:W-:Y:S01]  /*3e00*/  ISETP.GT.U32.AND P2, PT, R6, R59, PT ;  /* 0x0000003b0600720c */ /* 0x000fe20003f44070 */
[----:B------:R-:W-:Y:S01]  /*3e10*/  IMAD.MOV R58, RZ, RZ, -R54 ;  /* 0x000000ffff3a7224 */ /* 0x000fe200078e0a36 */
[----:B------:R-:W-:Y:S01]  /*3e20*/  ISETP.GE.AND P6, PT, R62, RZ, PT ;  /* 0x000000ff3e00720c */ /* 0x000fe20003fc6270 */
[----:B------:R-:W-:Y:S01]  /*3e30*/  IMAD.HI.U32 R56, R13, R99, RZ ;  /* 0x000000630d387227 */ /* 0x000fe200078e00ff */
[----:B------:R-:W-:Y:S02]  /*3e40*/  IADD3 R62, PT, PT, R72, 0x3c, RZ ;  /* 0x0000003c483e7810 */ /* 0x000fe40007ffe0ff */
[----:B------:R-:W-:Y:S01]  /*3e50*/  MOV R87, R57 ;  /* 0x0000003900577202 */ /* 0x000fe20000000f00 */
[C---:B------:R-:W-:Y:S01]  /*3e60*/  IMAD R63, R6.reuse, R58, R63 ;  /* 0x0000003a063f7224 */ /* 0x040fe200078e023f */
[----:B------:R-:W-:Y:S01]  /*3e70*/  IABS R97, R62 ;  /* 0x0000003e00617213 */ /* 0x000fe20000000000 */
[----:B------:R-:W-:Y:S01]  /*3e80*/  @!P5 IMAD.IADD R65, R65, 0x1, -R6 ;  /* 0x000000014141d824 */ /* 0x000fe200078e0a06 */
[----:B------:R-:W-:Y:S01]  /*3e90*/  ISETP.GT.U32.AND P5, PT, R6, R61, PT ;  /* 0x0000003d0600720c */ /* 0x000fe20003fa4070 */
[----:B------:R-:W-:Y:S01]  /*3ea0*/  IMAD.MOV R56, RZ, RZ, -R56 ;  /* 0x000000ffff387224 */ /* 0x000fe200078e0a38 */
[----:B------:R-:W-:Y:S01]  /*3eb0*/  @!P3 IADD3 R87, PT, PT, -R87, RZ, RZ ;  /* 0x000000ff5757b210 */ /* 0x000fe20007ffe1ff */
[----:B------:R-:W-:Y:S01]  /*3ec0*/  IMAD.HI.U32 R54, R13, R97, RZ ;  /* 0x000000610d367227 */ /* 0x000fe200078e00ff */
[----:B------:R-:W-:-:S03]  /*3ed0*/  IABS R57, R115 ;  /* 0x0000007300397213 */ /* 0x000fc60000000000 */
[----:B------:R-:W-:Y:S01]  /*3ee0*/  @!P2 IMAD.IADD R59, R59, 0x1, -R6 ;  /* 0x000000013b3ba824 */ /* 0x000fe200078e0a06 */
[----:B------:R-:W-:Y:S01]  /*3ef0*/  ISETP.GT.U32.AND P2, PT, R6, R63, PT ;  /* 0x0000003f0600720c */ /* 0x000fe20003f44070 */
[----:B------:R-:W-:Y:S01]  /*3f00*/  IMAD.MOV.U32 R89, RZ, RZ, R65 ;  /* 0x000000ffff597224 */ /* 0x000fe200078e0041 */
[----:B------:R-:W-:Y:S01]  /*3f10*/  IADD3 R54, PT, PT, -R54, RZ, RZ ;  /* 0x000000ff36367210 */ /* 0x000fe20007ffe1ff */
[C---:B------:R-:W-:Y:S01]  /*3f20*/  IMAD R99, R6.reuse, R56, R99 ;  /* 0x0000003806637224 */ /* 0x040fe200078e0263 */
[----:B------:R-:W-:Y:S01]  /*3f30*/  IABS R56, R116 ;  /* 0x0000007400387213 */ /* 0x000fe20000000000 */
[----:B------:R-:W-:Y:S01]  /*3f40*/  IMAD.HI.U32 R58, R13, R101, RZ ;  /* 0x000000650d3a7227 */ /* 0x000fe200078e00ff */
[----:B------:R-:W-:Y:S02]  /*3f50*/  @!P5 IADD3 R61, PT, PT, R61, -R6, RZ ;  /* 0x800000063d3dd210 */ /* 0x000fe40007ffe0ff */
[----:B------:R-:W-:Y:S01]  /*3f60*/  @!P6 IADD3 R89, PT, PT, -R89, RZ, RZ ;  /* 0x000000ff5959e210 */ /* 0x000fe20007ffe1ff */
[C---:B------:R-:W-:Y:S01]  /*3f70*/  IMAD R97, R6.reuse, R54, R97 ;  /* 0x0000003606617224 */ /* 0x040fe200078e0261 */
[----:B------:R-:W-:Y:S01]  /*3f80*/  IABS R54, R72 ;  /* 0x0000004800367213 */ /* 0x000fe20000000000 */
[----:B------:R-:W-:Y:S01]  /*3f90*/  IMAD.MOV R58, RZ, RZ, -R58 ;  /* 0x000000ffff3a7224 */ /* 0x000fe200078e0a3a */
[C---:B------:R-:W-:Y:S01]  /*3fa0*/  ISETP.GT.U32.AND P6, PT, R6.reuse, R99, PT ;  /* 0x000000630600720c */ /* 0x040fe20003fc4070 */
[----:B------:R-:W-:Y:S01]  /*3fb0*/  @!P2 IMAD.IADD R63, R63, 0x1, -R6 ;  /* 0x000000013f3fa824 */ /* 0x000fe200078e0a06 */
[----:B------:R-:W-:Y:S01]  /*3fc0*/  ISETP.GT.U32.AND P2, PT, R6, R61, PT ;  /* 0x0000003d0600720c */ /* 0x000fe20003f44070 */
[----:B------:R-:W-:Y:S01]  /*3fd0*/  IMAD.HI.U32 R13, R13, R54, RZ ;  /* 0x000000360d0d7227 */ /* 0x000fe200078e00ff */
[----:B------:R-:W-:-:S02]  /*3fe0*/  ISETP.GE.AND P5, PT, R68, RZ, PT ;  /* 0x000000ff4400720c */ /* 0x000fc40003fa6270 */
[C---:B------:R-:W-:Y:S01]  /*3ff0*/  ISETP.GT.U32.AND P3, PT, R6.reuse, R97, PT ;  /* 0x000000610600720c */ /* 0x040fe20003f64070 */
[----:B------:R-:W-:Y:S02]  /*4000*/  IMAD.MOV R13, RZ, RZ, -R13 ;  /* 0x000000ffff0d7224 */ /* 0x000fe400078e0a0d */
[C---:B------:R-:W-:Y:S02]  /*4010*/  IMAD R101, R6.reuse, R58, R101 ;  /* 0x0000003a06657224 */ /* 0x040fe400078e0265 */
[C---:B------:R-:W-:Y:S02]  /*4020*/  IMAD R65, R6.reuse, R13, R54 ;  /* 0x0000000d06417224 */ /* 0x040fe400078e0236 */
[----:B------:R-:W-:Y:S01]  /*4030*/  IMAD.MOV.U32 R91, RZ, RZ, R59 ;  /* 0x000000ffff5b7224 */ /* 0x000fe200078e003b */
[-C--:B------:R-:W-:Y:S01]  /*4040*/  @!P6 IADD3 R99, PT, PT, R99, -R6.reuse, RZ ;  /* 0x800000066363e210 */ /* 0x080fe20007ffe0ff */
[----:B------:R-:W-:Y:S01]  /*4050*/  IMAD.MOV.U32 R85, RZ, RZ, R55 ;  /* 0x000000ffff557224 */ /* 0x000fe200078e0037 */
[----:B------:R-:W-:Y:S01]  /*4060*/  @!P2 IADD3 R61, PT, PT, R61, -R6, RZ ;  /* 0x800000063d3da210 */ /* 0x000fe20007ffe0ff */
[----:B------:R-:W-:Y:S01]  /*4070*/  @!P5 IMAD.MOV R91, RZ, RZ, -R91 ;  /* 0x000000ffff5bd224 */ /* 0x000fe200078e0a5b */
[C---:B------:R-:W-:Y:S01]  /*4080*/  ISETP.GT.U32.AND P2, PT, R6.reuse, R101, PT ;  /* 0x000000650600720c */ /* 0x040fe20003f44070 */
[----:B------:R-:W-:Y:S01]  /*4090*/  @!P4 IMAD.MOV R85, RZ, RZ, -R85 ;  /* 0x000000ffff55c224 */ /* 0x000fe200078e0a55 */
[----:B------:R-:W-:Y:S01]  /*40a0*/  ISETP.GT.U32.AND P6, PT, R6, R65, PT ;  /* 0x000000410600720c */ /* 0x000fe20003fc4070 */
[----:B------:R-:W-:Y:S01]  /*40b0*/  @!P3 IMAD.IADD R97, R97, 0x1, -R6 ;  /* 0x000000016161b824 */ /* 0x000fe200078e0a06 */
[----:B------:R-:W-:Y:S01]  /*40c0*/  ISETP.GE.AND P5, PT, R70, RZ, PT ;  /* 0x000000ff4600720c */ /* 0x000fe20003fa6270 */
[----:B------:R-:W-:Y:S01]  /*40d0*/  IMAD.MOV.U32 R93, RZ, RZ, R61 ;  /* 0x000000ffff5d7224 */ /* 0x000fe200078e003d */
[C---:B------:R-:W-:Y:S01]  /*40e0*/  ISETP.GT.U32.AND P4, PT, R6.reuse, R63, PT ;  /* 0x0000003f0600720c */ /* 0x040fe20003f84070 */
[----:B------:R-:W-:Y:S01]  /*40f0*/  IMAD.HI.U32 R54, R5, R56, RZ ;  /* 0x0000003805367227 */ /* 0x000fe200078e00ff */
[----:B------:R-:W-:-:S02]  /*4100*/  ISETP.GT.U32.AND P3, PT, R6, R97, PT ;  /* 0x000000610600720c */ /* 0x000fc40003f64070 */
[----:B------:R-:W-:Y:S01]  /*4110*/  IABS R55, R117 ;  /* 0x0000007500377213 */ /* 0x000fe20000000000 */
[----:B------:R-:W-:Y:S01]  /*4120*/  VIADD R199, R199, 0xffffffdc ;  /* 0xffffffdcc7c77836 */ /* 0x000fe20000000000 */
[----:B------:R-:W-:Y:S01]  /*4130*/  IABS R59, R114 ;  /* 0x00000072003b7213 */ /* 0x000fe20000000000 */
[----:B------:R-:W-:Y:S01]  /*4140*/  VIADD R201, R201, 0xffffffd8 ;  /* 0xffffffd8c9c97836 */ /* 0x000fe20000000000 */
[-C--:B------:R-:W-:Y:S01]  /*4150*/  @!P2 IADD3 R101, PT, PT, R101, -R6.reuse, RZ ;  /* 0x800000066565a210 */ /* 0x080fe20007ffe0ff */
[----:B------:R-:W-:Y:S01]  /*4160*/  IMAD.HI.U32 R13, R5, R55, RZ ;  /* 0x00000037050d7227 */ /* 0x000fe200078e00ff */
[----:B------:R-:W-:Y:S02]  /*4170*/  @!P6 IADD3 R65, PT, PT, R65, -R6, RZ ;  /* 0x800000064141e210 */ /* 0x000fe40007ffe0ff */
[C---:B------:R-:W-:Y:S01]  /*4180*/  ISETP.GT.U32.AND P2, PT, R6.reuse, R101, PT ;  /* 0x000000650600720c */ /* 0x040fe20003f44070 */
[----:B------:R-:W-:Y:S01]  /*4190*/  @!P5 IMAD.MOV R93, RZ, RZ, -R93 ;  /* 0x000000ffff5dd224 */ /* 0x000fe200078e0a5d */
[C---:B------:R-:W-:Y:S01]  /*41a0*/  ISETP.GT.U32.AND P5, PT, R6.reuse, R99, PT ;  /* 0x000000630600720c */ /* 0x040fe20003fa4070 */
[--C-:B------:R-:W-:Y:S01]  /*41b0*/  @!P4 IMAD.IADD R63, R63, 0x1, -R6.reuse ;  /* 0x000000013f3fc824 */ /* 0x100fe200078e0a06 */
[----:B------:R-:W-:Y:S01]  /*41c0*/  ISETP.GT.U32.AND P6, PT, R6, R65, PT ;  /* 0x000000410600720c */ /* 0x000fe20003fc4070 */
[----:B------:R-:W-:Y:S01]  /*41d0*/  @!P3 IMAD.IADD R97, R97, 0x1, -R6 ;  /* 0x000000016161b824 */ /* 0x000fe200078e0a06 */
[----:B------:R-:W-:Y:S01]  /*41e0*/  ISETP.GE.AND P4, PT, R60, RZ, PT ;  /* 0x000000ff3c00720c */ /* 0x000fe20003f86270 */
[----:B------:R-:W-:Y:S01]  /*41f0*/  IMAD.MOV.U32 R95, RZ, RZ, R63 ;  /* 0x000000ffff5f7224 */ /* 0x000fe200078e003f */
[----:B------:R-:W-:Y:S01]  /*4200*/  ISETP.GE.AND P3, PT, R62, RZ, PT ;  /* 0x000000ff3e00720c */ /* 0x000fe20003f66270 */
[----:B------:R-:W-:Y:S01]  /*4210*/  IMAD.MOV R13, RZ, RZ, -R13 ;  /* 0x000000ffff0d7224 */ /* 0x000fe200078e0a0d */
[----:B------:R-:W-:Y:S01]  /*4220*/  IABS R61, R82 ;  /* 0x00000052003d7213 */ /* 0x000fe20000000000 */
[----:B------:R-:W-:-:S02]  /*4230*/  IMAD.HI.U32 R14, R5, R59, RZ ;  /* 0x0000003b050e7227 */ /* 0x000fc400078e00ff */
[----:B------:R-:W-:Y:S02]  /*4240*/  @!P2 IADD3 R101, PT, PT, R101, -R6, RZ ;  /* 0x800000066565a210 */ /* 0x000fe40007ffe0ff */
[--C-:B------:R-:W-:Y:S01]  /*4250*/  @!P5 IMAD.IADD R99, R99, 0x1, -R6.reuse ;  /* 0x000000016363d824 */ /* 0x100fe200078e0a06 */
[----:B------:R-:W-:Y:S01]  /*4260*/  ISETP.GE.AND P5, PT, R64, RZ, PT ;  /* 0x000000ff4000720c */ /* 0x000fe20003fa6270 */
[----:B------:R-:W-:Y:S01]  /*4270*/  @!P6 IMAD.IADD R65, R65, 0x1, -R6 ;  /* 0x000000014141e824 */ /* 0x000fe200078e0a06 */
[----:B------:R-:W-:Y:S01]  /*4280*/  ISETP.GE.AND P2, PT, R66, RZ, PT ;  /* 0x000000ff4200720c */ /* 0x000fe20003f46270 */
[----:B------:R-:W-:Y:S01]  /*4290*/  IMAD.HI.U32 R6, R5, R57, RZ ;  /* 0x0000003905067227 */ /* 0x000fe200078e00ff */
[----:B------:R-:W-:Y:S02]  /*42a0*/  ISETP.NE.AND P6, PT, R3, RZ, PT ;  /* 0x000000ff0300720c */ /* 0x000fe40003fc5270 */
[----:B------:R-:W-:Y:S01]  /*42b0*/  @!P3 IADD3 R97, PT, PT, -R97, RZ, RZ ;  /* 0x000000ff6161b210 */ /* 0x000fe20007ffe1ff */
[----:B------:R-:W-:Y:S01]  /*42c0*/  @!P4 IMAD.MOV R95, RZ, RZ, -R95 ;  /* 0x000000ffff5fc224 */ /* 0x000fe200078e0a5f */
[----:B------:R-:W-:Y:S01]  /*42d0*/  ISETP.GE.AND P4, PT, R72, RZ, PT ;  /* 0x000000ff4800720c */ /* 0x000fe20003f86270 */
[----:B------:R-:W-:Y:S01]  /*42e0*/  IMAD R13, R0, R13, R55 ;  /* 0x0000000d000d7224 */ /* 0x000fe200078e0237 */
[----:B------:R-:W-:Y:S01]  /*42f0*/  IADD3 R6, PT, PT, -R6, RZ, RZ ;  /* 0x000000ff06067210 */ /* 0x000fe20007ffe1ff */
[----:B------:R-:W-:-:S02]  /*4300*/  IMAD.MOV R55, RZ, RZ, -R54 ;  /* 0x000000ffff377224 */ /* 0x000fc400078e0a36 */
[----:B------:R-:W-:Y:S01]  /*4310*/  @!P5 IMAD.MOV R99, RZ, RZ, -R99 ;  /* 0x000000ffff63d224 */ /* 0x000fe200078e0a63 */
[C---:B------:R-:W-:Y:S01]  /*4320*/  ISETP.GT.U32.AND P3, PT, R0.reuse, R13, PT ;  /* 0x0000000d0000720c */ /* 0x040fe20003f64070 */
[C---:B------:R-:W-:Y:S01]  /*4330*/  IMAD R57, R0.reuse, R6, R57 ;  /* 0x0000000600397224 */ /* 0x040fe200078e0239 */
[----:B------:R-:W-:Y:S01]  /*4340*/  @!P2 IADD3 R101, PT, PT, -R101, RZ, RZ ;  /* 0x000000ff6565a210 */ /* 0x000fe20007ffe1ff */
[----:B------:R-:W-:Y:S01]  /*4350*/  IMAD R55, R0, R55, R56 ;  /* 0x0000003700377224 */ /* 0x000fe200078e0238 */
[----:B------:R-:W-:Y:S01]  /*4360*/  IABS R56, R80 ;  /* 0x0000005000387213 */ /* 0x000fe20000000000 */
[----:B------:R-:W-:-:S03]  /*4370*/  IMAD.HI.U32 R6, R5, R61, RZ ;  /* 0x0000003d05067227 */ /* 0x000fc600078e00ff */
[C---:B------:R-:W-:Y:S01]  /*4380*/  ISETP.GT.U32.AND P5, PT, R0.reuse, R55, PT ;  /* 0x000000370000720c */ /* 0x040fe20003fa4070 */
[----:B------:R-:W-:Y:S01]  /*4390*/  @!P4 IMAD.MOV R65, RZ, RZ, -R65 ;  /* 0x000000ffff41c224 */ /* 0x000fe200078e0a41 */
[----:B------:R-:W-:Y:S01]  /*43a0*/  ISETP.GT.U32.AND P4, PT, R0, R57, PT ;  /* 0x000000390000720c */ /* 0x000fe20003f84070 */
[----:B------:R-:W-:Y:S01]  /*43b0*/  IMAD.MOV R54, RZ, RZ, -R14 ;  /* 0x000000ffff367224 */ /* 0x000fe200078e0a0e */
[----:B------:R-:W-:Y:S01]  /*43c0*/  IADD3 R6, PT, PT, -R6, RZ, RZ ;  /* 0x000000ff06067210 */ /* 0x000fe20007ffe1ff */
[----:B------:R-:W-:-:S04]  /*43d0*/  IMAD.HI.U32 R14, R5, R56, RZ ;  /* 0x00000038050e7227 */ /* 0x000fc800078e00ff */
[C---:B------:R-:W-:Y:S02]  /*43e0*/  IMAD R59, R0.reuse, R54, R59 ;  /* 0x00000036003b7224 */ /* 0x040fe400078e023b */
[C---:B------:R-:W-:Y:S01]  /*43f0*/  IMAD R61, R0.reuse, R6, R61 ;  /* 0x00000006003d7224 */ /* 0x040fe200078e023d */
[----:B------:R-:W-:Y:S01]  /*4400*/  LOP3.LUT R6, RZ, R3, RZ, 0x33, !PT ;  /* 0x00000003ff067212 */ /* 0x000fe200078e33ff */
[----:B------:R-:W-:Y:S02]  /*4410*/  @!P3 IMAD.IADD R13, R13, 0x1, -R0 ;  /* 0x000000010d0db824 */ /* 0x000fe400078e0a00 */
[----:B------:R-:W-:Y:S01]  /*4420*/  @!P4 IADD3 R57, PT, PT, R57, -R0, RZ ;  /* 0x800000003939c210 */ /* 0x000fe20007ffe0ff */
[----:B------:R-:W-:Y:S01]  /*4430*/  IMAD.MOV R63, RZ, RZ, -R14 ;  /* 0x000000ffff3f7224 */ /* 0x000fe200078e0a0e */
[C---:B------:R-:W-:Y:S01]  /*4440*/  ISETP.GT.U32.AND P4, PT, R0.reuse, R59, PT ;  /* 0x0000003b0000720c */ /* 0x040fe20003f84070 */
[----:B------:R-:W-:Y:S01]  /*4450*/  @!P5 IMAD.IADD R55, R55, 0x1, -R0 ;  /* 0x000000013737d824 */ /* 0x000fe200078e0a00 */
[C---:B------:R-:W-:Y:S01]  /*4460*/  ISETP.GT.U32.AND P3, PT, R0.reuse, R57, PT ;  /* 0x000000390000720c */ /* 0x040fe20003f64070 */
[C---:B------:R-:W-:Y:S01]  /*4470*/  IMAD R63, R0.reuse, R63, R56 ;  /* 0x0000003f003f7224 */ /* 0x040fe200078e0238 */
[C---:B------:R-:W-:Y:S01]  /*4480*/  ISETP.GT.U32.AND P5, PT, R0.reuse, R61, PT ;  /* 0x0000003d0000720c */ /* 0x040fe20003fa4070 */
[----:B------:R-:W-:Y:S01]  /*4490*/  VIADD R205, R205, 0xffffffd0 ;  /* 0xffffffd0cdcd7836 */ /* 0x000fe20000000000 */
[----:B------:R-:W-:Y:S01]  /*44a0*/  ISETP.GT.U32.AND P2, PT, R0, R13, PT ;  /* 0x0000000d0000720c */ /* 0x000fe20003f44070 */
[----:B------:R-:W-:Y:S01]  /*44b0*/  VIADD R207, R207, 0xffffffcc ;  /* 0xffffffcccfcf7836 */ /* 0x000fe20000000000 */
[C---:B------:R-:W-:Y:S01]  /*44c0*/  SEL R68, R6.reuse, R17, !P6 ;  /* 0x0000001106447207 */ /* 0x040fe20007000000 */
[----:B------:R-:W-:Y:S01]  /*44d0*/  VIADD R211, R211, 0xffffffc4 ;  /* 0xffffffc4d3d37836 */ /* 0x000fe20000000000 */
[C---:B------:R-:W-:Y:S01]  /*44e0*/  SEL R64, R6.reuse, R21, !P6 ;  /* 0x0000001506407207 */ /* 0x040fe20007000000 */
[----:B------:R-:W-:Y:S01]  /*44f0*/  VIADD R213, R213, 0xffffffc0 ;  /* 0xffffffc0d5d57836 */ /* 0x000fe20000000000 */
[----:B------:R-:W-:Y:S01]  /*4500*/  SEL R65, R6, R65, !P6 ;  /* 0x0000004106417207 */ /* 0x000fe20007000000 */
[----:B------:R-:W-:Y:S01]  /*4510*/  IMAD R68, R68, UR67, RZ ;  /* 0x0000004344447c24 */ /* 0x000fe2000f8e02ff */
[C---:B------:R-:W-:Y:S01]  /*4520*/  SEL R54, R6.reuse, R8, !P6 ;  /* 0x0000000806367207 */ /* 0x040fe20007000000 */
[--C-:B------:R-:W-:Y:S01]  /*4530*/  @!P3 IMAD.IADD R57, R57, 0x1, -R0.reuse ;  /* 0x000000013939b824 */ /* 0x100fe200078e0a00 */
[C---:B------:R-:W-:Y:S01]  /*4540*/  SEL R74, R6.reuse, R9, !P6 ;  /* 0x00000009064a7207 */ /* 0x040fe20007000000 */
[----:B------:R-:W-:Y:S01]  /*4550*/  @!P5 IMAD.IADD R61, R61, 0x1, -R0 ;  /* 0x000000013d3dd824 */ /* 0x000fe200078e0a00 */
[C---:B------:R-:W-:Y:S01]  /*4560*/  SEL R56, R6.reuse, R10, !P6 ;  /* 0x0000000a06387207 */ /* 0x040fe20007000000 */
[----:B------:R-:W3:Y:S01]  /*4570*/  LDC R9, c[0x0][0x3ac] ;  /* 0x0000eb00ff097b82 */ /* 0x000ee20000000800 */
[----:B------:R-:W-:Y:S01]  /*4580*/  SEL R72, R6, R11, !P6 ;  /* 0x0000000b06487207 */ /* 0x000fe20007000000 */
[----:B------:R-:W-:Y:S01]  /*4590*/  IMAD R74, R74, UR16, RZ ;  /* 0x000000104a4a7c24 */ /* 0x000fe2000f8e02ff */
[----:B------:R-:W-:Y:S01]  /*45a0*/  SEL R58, R6, R12, !P6 ;  /* 0x0000000c063a7207 */ /* 0x000fe20007000000 */
[----:B------:R-:W-:Y:S01]  /*45b0*/  IMAD R64, R64, UR63, RZ ;  /* 0x0000003f40407c24 */ /* 0x000fe2000f8e02ff */
[----:B------:R-:W-:Y:S01]  /*45c0*/  SEL R70, R6, R15, !P6 ;  /* 0x0000000f06467207 */ /* 0x000fe20007000000 */
[----:B------:R-:W-:Y:S01]  /*45d0*/  IMAD R72, R72, UR71, RZ ;  /* 0x0000004748487c24 */ /* 0x000fe2000f8e02ff */
[C---:B------:R-:W-:Y:S01]  /*45e0*/  SEL R60, R6.reuse, R16, !P6 ;  /* 0x00000010063c7207 */ /* 0x040fe20007000000 */
[----:B------:R-:W-:Y:S01]  /*45f0*/  VIADD R217, R217, 0xffffffb8 ;  /* 0xffffffb8d9d97836 */ /* 0x000fe20000000000 */
[----:B------:R-:W-:Y:S01]  /*4600*/  SEL R17, R6, R18, !P6 ;  /* 0x0000001206117207 */ /* 0x000fe20007000000 */
[----:B------:R-:W-:Y:S01]  /*4610*/  IMAD R70, R70, UR69, RZ ;  /* 0x0000004546467c24 */ /* 0x000fe2000f8e02ff */
[C---:B------:R-:W-:Y:S01]  /*4620*/  SEL R66, R6.reuse, R19, !P6 ;  /* 0x0000001306427207 */ /* 0x040fe20007000000 */
[----:B------:R-:W-:Y:S01]  /*4630*/  VIADD R219, R219, 0xffffffb4 ;  /* 0xffffffb4dbdb7836 */ /* 0x000fe20000000000 */
[C---:B------:R-:W-:Y:S01]  /*4640*/  SEL R62, R6.reuse, R20, !P6 ;  /* 0x00000014063e7207 */ /* 0x040fe20007000000 */
[----:B------:R-:W3:Y:S01]  /*4650*/  LDC.64 R18, c[0x0][0x3a0] ;  /* 0x0000e800ff127b82 */ /* 0x000ee20000000a00 */
[----:B------:R-:W-:Y:S01]  /*4660*/  SEL R21, R6, R22, !P6 ;  /* 0x0000001606157207 */ /* 0x000fe20007000000 */
[----:B------:R-:W-:Y:S01]  /*4670*/  IMAD R66, R66, UR65, RZ ;  /* 0x0000004142427c24 */ /* 0x000fe2000f8e02ff */
[C---:B------:R-:W-:Y:S01]  /*4680*/  SEL R23, R6.reuse, R23, !P6 ;  /* 0x0000001706177207 */ /* 0x040fe20007000000 */
[----:B------:R-:W-:Y:S01]  /*4690*/  VIADD R223, R223, 0xffffffac ;  /* 0xffffffacdfdf7836 */ /* 0x000fe20000000000 */
        /* <DEDUP_REMOVED lines=11> */
[----:B--2---:R-:W-:Y:S01]  /*4750*/  VIADD R241, R241, 0xffffff88 ;  /* 0xffffff88f1f17836 */ /* 0x004fe20000000000 */
[C---:B------:R-:W-:Y:S01]  /*4760*/  SEL R30, R6.reuse, R30, !P6 ;  /* 0x0000001e061e7207 */ /* 0x040fe20007000000 */
[----:B-1----:R-:W-:Y:S01]  /*4770*/  VIADD R243, R243, 0xffffff84 ;  /* 0xffffff84f3f37836 */ /* 0x002fe20000000000 */
[----:B------:R-:W-:-:S02]  /*4780*/  SEL R31, R6, R31, !P6 ;  /* 0x0000001f061f7207 */ /* 0x000fc40007000000 */
[C---:B------:R-:W-:Y:S02]  /*4790*/  SEL R32, R6.reuse, R32, !P6 ;  /* 0x0000002006207207 */ /* 0x040fe40007000000 */
[C---:B------:R-:W-:Y:S02]  /*47a0*/  SEL R33, R6.reuse, R33, !P6 ;  /* 0x0000002106217207 */ /* 0x040fe40007000000 */
[C---:B------:R-:W-:Y:S02]  /*47b0*/  SEL R34, R6.reuse, R34, !P6 ;  /* 0x0000002206227207 */ /* 0x040fe40007000000 */
[C---:B------:R-:W-:Y:S02]  /*47c0*/  SEL R35, R6.reuse, R35, !P6 ;  /* 0x0000002306237207 */ /* 0x040fe40007000000 */
[C---:B------:R-:W-:Y:S02]  /*47d0*/  SEL R36, R6.reuse, R36, !P6 ;  /* 0x0000002406247207 */ /* 0x040fe40007000000 */
[----:B------:R-:W-:-:S02]  /*47e0*/  SEL R37, R6, R37, !P6 ;  /* 0x0000002506257207 */ /* 0x000fc40007000000 */
[C---:B------:R-:W-:Y:S02]  /*47f0*/  SEL R38, R6.reuse, R38, !P6 ;  /* 0x0000002606267207 */ /* 0x040fe40007000000 */
[C---:B------:R-:W-:Y:S02]  /*4800*/  SEL R39, R6.reuse, R39, !P6 ;  /* 0x0000002706277207 */ /* 0x040fe40007000000 */
[C---:B------:R-:W-:Y:S02]  /*4810*/  SEL R40, R6.reuse, R40, !P6 ;  /* 0x0000002806287207 */ /* 0x040fe40007000000 */
[C---:B------:R-:W-:Y:S02]  /*4820*/  SEL R41, R6.reuse, R41, !P6 ;  /* 0x0000002906297207 */ /* 0x040fe40007000000 */
[C---:B------:R-:W-:Y:S02]  /*4830*/  SEL R84, R6.reuse, R42, !P6 ;  /* 0x0000002a06547207 */ /* 0x040fe40007000000 */
[C---:B------:R-:W-:Y:S01]  /*4840*/  SEL R86, R6.reuse, R43, !P6 ;  /* 0x0000002b06567207 */ /* 0x040fe20007000000 */
[----:B------:R-:W1:Y:S01]  /*4850*/  LDC R42, c[0x0][0x3ac] ;  /* 0x0000eb00ff2a7b82 */ /* 0x000e620000000800 */
[----:B------:R-:W-:Y:S01]  /*4860*/  SEL R88, R6, R44, !P6 ;  /* 0x0000002c06587207 */ /* 0x000fe20007000000 */
[----:B------:R-:W-:Y:S01]  /*4870*/  IMAD R43, R40, UR44, RZ ;  /* 0x0000002c282b7c24 */ /* 0x000fe2000f8e02ff */
[----:B------:R-:W-:Y:S01]  /*4880*/  SEL R90, R6, R45, !P6 ;  /* 0x0000002d065a7207 */ /* 0x000fe20007000000 */
[----:B------:R-:W-:Y:S01]  /*4890*/  IMAD R40, R86, UR41, RZ ;  /* 0x0000002956287c24 */ /* 0x000fe2000f8e02ff */
[C---:B------:R-:W-:Y:S01]  /*48a0*/  SEL R92, R6.reuse, R46, !P6 ;  /* 0x0000002e065c7207 */ /* 0x040fe20007000000 */
[----:B------:R-:W-:Y:S01]  /*48b0*/  IMAD R44, R39, UR45, RZ ;  /* 0x0000002d272c7c24 */ /* 0x000fe2000f8e02ff */
[----:B------:R-:W-:Y:S01]  /*48c0*/  SEL R94, R6, R47, !P6 ;  /* 0x0000002f065e7207 */ /* 0x000fe20007000000 */
[----:B------:R-:W-:Y:S01]  /*48d0*/  IMAD R39, R88, UR40, RZ ;  /* 0x0000002858277c24 */ /* 0x000fe2000f8e02ff */
[----:B------:R-:W-:Y:S01]  /*48e0*/  SEL R96, R6, R48, !P6 ;  /* 0x0000003006607207 */ /* 0x000fe20007000000 */
[----:B------:R-:W-:Y:S01]  /*48f0*/  IMAD R47, R36, UR48, RZ ;  /* 0x00000030242f7c24 */ /* 0x000fe2000f8e02ff */
[----:B------:R-:W-:Y:S01]  /*4900*/  SEL R98, R6, R51, !P6 ;  /* 0x0000003306627207 */ /* 0x000fe20007000000 */
[----:B------:R-:W-:Y:S01]  /*4910*/  IMAD R51, R34, UR50, RZ ;  /* 0x0000003222337c24 */ /* 0x000fe2000f8e02ff */
[C---:B------:R-:W-:Y:S01]  /*4920*/  SEL R100, R6.reuse, R50, !P6 ;  /* 0x0000003206647207 */ /* 0x040fe20007000000 */
[----:B------:R-:W-:Y:S01]  /*4930*/  IMAD R50, R35, UR49, RZ ;  /* 0x0000003123327c24 */ /* 0x000fe2000f8e02ff */
[C---:B------:R-:W-:Y:S01]  /*4940*/  SEL R102, R6.reuse, R49, !P6 ;  /* 0x0000003106667207 */ /* 0x040fe20007000000 */
        /* <DEDUP_REMOVED lines=43> */
[----:B------:R-:W-:Y:S01]  /*4c00*/  ISETP.GT.U32.AND P6, PT, R0, R55, PT ;  /* 0x000000370000720c */ /* 0x000fe20003fc4070 */
[----:B------:R-:W-:Y:S01]  /*4c10*/  IMAD R33, R100, UR34, RZ ;  /* 0x0000002264217c24 */ /* 0x000fe2000f8e02ff */
[----:B------:R-:W-:Y:S01]  /*4c20*/  IABS R6, R78 ;  /* 0x0000004e00067213 */ /* 0x000fe20000000000 */
[----:B------:R-:W-:Y:S01]  /*4c30*/  IMAD R32, R102, UR33, RZ ;  /* 0x0000002166207c24 */ /* 0x000fe2000f8e02ff */
[----:B------:R-:W-:Y:S01]  /*4c40*/  IABS R7, R76 ;  /* 0x0000004c00077213 */ /* 0x000fe20000000000 */
[----:B------:R-:W-:Y:S01]  /*4c50*/  IMAD R31, R103, UR32, RZ ;  /* 0x00000020671f7c24 */ /* 0x000fe2000f8e02ff */
[----:B------:R-:W-:Y:S01]  /*4c60*/  @!P4 IADD3 R59, PT, PT, R59, -R0, RZ ;  /* 0x800000003b3bc210 */ /* 0x000fe20007ffe0ff */
[----:B------:R-:W-:Y:S01]  /*4c70*/  IMAD.HI.U32 R3, R5, R6, RZ ;  /* 0x0000000605037227 */ /* 0x000fe200078e00ff */
[----:B------:R-:W-:Y:S01]  /*4c80*/  ISETP.GE.AND P3, PT, R116, RZ, PT ;  /* 0x000000ff7400720c */ /* 0x000fe20003f66270 */
[----:B------:R-:W2:Y:S01]  /*4c90*/  LDC R81, c[0x0][0x3a0] ;  /* 0x0000e800ff517b82 */ /* 0x000ea20000000800 */
[----:B------:R-:W-:Y:S01]  /*4ca0*/  ISETP.GE.AND P4, PT, R115, RZ, PT ;  /* 0x000000ff7300720c */ /* 0x000fe20003f86270 */
[----:B------:R-:W-:Y:S01]  /*4cb0*/  IMAD.HI.U32 R5, R5, R7, RZ ;  /* 0x0000000705057227 */ /* 0x000fe200078e00ff */
[-C--:B------:R-:W-:Y:S01]  /*4cc0*/  @!P2 IADD3 R13, PT, PT, R13, -R0.reuse, RZ ;  /* 0x800000000d0da210 */ /* 0x080fe20007ffe0ff */
[----:B------:R-:W1:Y:S01]  /*4cd0*/  LDCU.64 UR14, c[0x0][0x358] ;  /* 0x00006b00ff0e77ac */ /* 0x000e620008000a00 */
[C---:B------:R-:W-:Y:S01]  /*4ce0*/  ISETP.GT.U32.AND P5, PT, R0.reuse, R59, PT ;  /* 0x0000003b0000720c */ /* 0x040fe20003fa4070 */
[----:B------:R-:W-:Y:S01]  /*4cf0*/  IMAD.MOV R3, RZ, RZ, -R3 ;  /* 0x000000ffff037224 */ /* 0x000fe200078e0a03 */
[C---:B------:R-:W-:Y:S01]  /*4d00*/  ISETP.GT.U32.AND P2, PT, R0.reuse, R63, PT ;  /* 0x0000003f0000720c */ /* 0x040fe20003f44070 */
[----:B------:R-:W-:Y:S01]  /*4d10*/  @!P6 IMAD.IADD R55, R55, 0x1, -R0 ;  /* 0x000000013737e824 */ /* 0x000fe200078e0a00 */
[----:B------:R-:W-:Y:S01]  /*4d20*/  ISETP.GE.AND P6, PT, R117, RZ, PT ;  /* 0x000000ff7500720c */ /* 0x000fe20003fc6270 */
[----:B------:R-:W-:Y:S01]  /*4d30*/  IMAD.MOV R5, RZ, RZ, -R5 ;  /* 0x000000ffff057224 */ /* 0x000fe200078e0a05 */
[----:B------:R-:W1:Y:S01]  /*4d40*/  LDC R90, c[0x0][0x3a0] ;  /* 0x0000e800ff5a7b82 */ /* 0x000e620000000800 */
[C---:B------:R-:W-:Y:S01]  /*4d50*/  IMAD R3, R0.reuse, R3, R6 ;  /* 0x0000000300037224 */ /* 0x040fe200078e0206 */
[C---:B------:R-:W-:Y:S01]  /*4d60*/  LOP3.LUT R6, R249.reuse, 0x60, RZ, 0xfc, !PT ;  /* 0x00000060f9067812 */ /* 0x040fe200078efcff */
[C---:B------:R-:W-:Y:S01]  /*4d70*/  IMAD R5, R0.reuse, R5, R7 ;  /* 0x0000000500057224 */ /* 0x040fe200078e0207 */
[----:B------:R-:W-:Y:S01]  /*4d80*/  LOP3.LUT R7, R249, 0x40, RZ, 0xfc, !PT ;  /* 0x00000040f9077812 */ /* 0x000fe200078efcff */
[----:B------:R-:W-:Y:S01]  /*4d90*/  @!P3 IMAD.MOV R55, RZ, RZ, -R55 ;  /* 0x000000ffff37b224 */ /* 0x000fe200078e0a37 */
[----:B------:R-:W-:Y:S01]  /*4da0*/  ISETP.GT.U32.AND P3, PT, R0, R3, PT ;  /* 0x000000030000720c */ /* 0x000fe20003f64070 */
[----:B------:R-:W-:Y:S01]  /*4db0*/  @!P4 IMAD.MOV R57, RZ, RZ, -R57 ;  /* 0x000000ffff39c224 */ /* 0x000fe200078e0a39 */
[----:B------:R-:W-:Y:S01]  /*4dc0*/  ISETP.GE.AND P4, PT, R114, RZ, PT ;  /* 0x000000ff7200720c */ /* 0x000fe20003f86270 */
[----:B------:R-:W-:Y:S01]  /*4dd0*/  @!P2 IMAD.IADD R63, R63, 0x1, -R0 ;  /* 0x000000013f3fa824 */ /* 0x000fe200078e0a00 */
[-C--:B------:R-:W-:Y:S01]  /*4de0*/  @!P5 IADD3 R59, PT, PT, R59, -R0.reuse, RZ ;  /* 0x800000003b3bd210 */ /* 0x080fe20007ffe0ff */
[----:B------:R-:W-:Y:S01]  /*4df0*/  IMAD R29, R105, UR30, RZ ;  /* 0x0000001e691d7c24 */ /* 0x000fe2000f8e02ff */
[C---:B------:R-:W-:Y:S01]  /*4e00*/  ISETP.GT.U32.AND P5, PT, R0.reuse, R5, PT ;  /* 0x000000050000720c */ /* 0x040fe20003fa4070 */
[----:B------:R-:W-:Y:S01]  /*4e10*/  IMAD R27, R107, UR28, RZ ;  /* 0x0000001c6b1b7c24 */ /* 0x000fe2000f8e02ff */
[----:B------:R-:W-:Y:S01]  /*4e20*/  @!P6 IADD3 R13, PT, PT, -R13, RZ, RZ ;  /* 0x000000ff0d0de210 */ /* 0x000fe20007ffe1ff */
[----:B------:R-:W-:Y:S01]  /*4e30*/  IMAD R25, R109, UR26, RZ ;  /* 0x0000001a6d197c24 */ /* 0x000fe2000f8e02ff */
[C---:B------:R-:W-:Y:S01]  /*4e40*/  ISETP.GT.U32.AND P6, PT, R0.reuse, R63, PT ;  /* 0x0000003f0000720c */ /* 0x040fe20003fc4070 */
[----:B------:R-:W-:Y:S01]  /*4e50*/  IMAD R23, R111, UR24, RZ ;  /* 0x000000186f177c24 */ /* 0x000fe2000f8e02ff */
[----:B------:R-:W-:Y:S01]  /*4e60*/  ISETP.GT.U32.AND P2, PT, R0, R61, PT ;  /* 0x0000003d0000720c */ /* 0x000fe20003f44070 */
[----:B------:R-:W2:Y:S01]  /*4e70*/  LDC R94, c[0x0][0x3a0] ;  /* 0x0000e800ff5e7b82 */ /* 0x000ea20000000800 */
[----:B------:R-:W-:Y:S01]  /*4e80*/  @!P3 IADD3 R3, PT, PT, R3, -R0, RZ ;  /* 0x800000000303b210 */ /* 0x000fe20007ffe0ff */
[----:B------:R-:W-:Y:S01]  /*4e90*/  @!P4 IMAD.MOV R59, RZ, RZ, -R59 ;  /* 0x000000ffff3bc224 */ /* 0x000fe200078e0a3b */
[----:B------:R-:W-:-:S02]  /*4ea0*/  ISETP.GE.AND P4, PT, R80, RZ, PT ;  /* 0x000000ff5000720c */ /* 0x000fc40003f86270 */
[----:B----4-:R-:W-:Y:S01]  /*4eb0*/  ISETP.GE.AND P3, PT, R6, UR5, PT ;  /* 0x0000000506007c0c */ /* 0x010fe2000bf66270 */
[--C-:B------:R-:W-:Y:S01]  /*4ec0*/  @!P5 IMAD.IADD R5, R5, 0x1, -R0.reuse ;  /* 0x000000010505d824 */ /* 0x100fe200078e0a00 */
[----:B------:R-:W-:Y:S01]  /*4ed0*/  ISETP.GT.U32.AND P5, PT, R0, R3, PT ;  /* 0x000000030000720c */ /* 0x000fe20003fa4070 */
[----:B---3--:R-:W3:Y:S01]  /*4ee0*/  LDC R80, c[0x0][0x3a0] ;  /* 0x0000e800ff507b82 */ /* 0x008ee20000000800 */
[----:B-1----:R-:W-:Y:S02]  /*4ef0*/  VIADD R90, R90, 0xffffffd2 ;  /* 0xffffffd25a5a7836 */ /* 0x002fe40000000000 */
[--C-:B------:R-:W-:Y:S01]  /*4f00*/  @!P6 IMAD.IADD R63, R63, 0x1, -R0.reuse ;  /* 0x000000013f3fe824 */ /* 0x100fe200078e0a00 */
[----:B------:R-:W-:Y:S01]  /*4f10*/  ISETP.GE.AND P6, PT, R7, UR4, PT ;  /* 0x0000000407007c0c */ /* 0x000fe2000bfc6270 */
[--C-:B------:R-:W-:Y:S01]  /*4f20*/  @!P2 IMAD.IADD R61, R61, 0x1, -R0.reuse ;  /* 0x000000013d3da824 */ /* 0x100fe200078e0a00 */
[----:B------:R-:W-:Y:S01]  /*4f30*/  ISETP.GE.AND P2, PT, R82, RZ, PT ;  /* 0x000000ff5200720c */ /* 0x000fe20003f46270 */
[----:B------:R-:W1:Y:S01]  /*4f40*/  LDCU.64 UR4, c[0x0][0x388] ;  /* 0x00007100ff0477ac */ /* 0x000e620008000a00 */
[----:B------:R-:W4:Y:S01]  /*4f50*/  LDC R7, c[0x0][0x3ac] ;  /* 0x0000eb00ff077b82 */ /* 0x000f220000000800 */
[----:B------:R-:W-:Y:S01]  /*4f60*/  SEL R6, R4, RZ, !P6 ;  /* 0x000000ff04067207 */ /* 0x000fe20007000000 */
[----:B------:R-:W-:Y:S01]  /*4f70*/  @!P4 IMAD.MOV R63, RZ, RZ, -R63 ;  /* 0x000000ffff3fc224 */ /* 0x000fe200078e0a3f */
[----:B------:R-:W-:Y:S01]  /*4f80*/  ISETP.GT.U32.AND P6, PT, R0, R5, PT ;  /* 0x000000050000720c */ /* 0x000fe20003fc4070 */
[----:B------:R-:W-:Y:S01]  /*4f90*/  @!P5 IMAD.IADD R3, R3, 0x1, -R0 ;  /* 0x000000010303d824 */ /* 0x000fe200078e0a00 */
[----:B------:R-:W-:-:S02]  /*4fa0*/  ISETP.GE.AND P4, PT, R78, RZ, PT ;  /* 0x000000ff4e00720c */ /* 0x000fc40003f86270 */
[----:B------:R-:W-:Y:S01]  /*4fb0*/  ISETP.GE.AND P5, PT, R76, RZ, PT ;  /* 0x000000ff4c00720c */ /* 0x000fe20003fa6270 */
[----:B------:R-:W2:Y:S01]  /*4fc0*/  LDC R82, c[0x0][0x3a0] ;  /* 0x0000e800ff527b82 */ /* 0x000ea20000000800 */
[----:B------:R-:W-:Y:S02]  /*4fd0*/  SEL R4, R4, RZ, !P3 ;  /* 0x000000ff04047207 */ /* 0x000fe40005800000 */
[----:B------:R-:W-:Y:S02]  /*4fe0*/  @!P2 IADD3 R61, PT, PT, -R61, RZ, RZ ;  /* 0x000000ff3d3da210 */ /* 0x000fe40007ffe1ff */
[----:B------:R-:W-:Y:S01]  /*4ff0*/  ISETP.NE.U32.AND P3, PT, R4, RZ, PT ;  /* 0x000000ff0400720c */ /* 0x000fe20003f65070 */
[----:B------:R-:W-:Y:S01]  /*5000*/  IMAD R4, R249, UR72, RZ ;  /* 0x00000048f9047c24 */ /* 0x000fe2000f8e02ff */
[----:B------:R-:W-:Y:S01]  /*5010*/  ISETP.NE.U32.AND P2, PT, R6, RZ, PT ;  /* 0x000000ff0600720c */ /* 0x000fe20003f45070 */
[----:B------:R-:W1:Y:S01]  /*5020*/  LDCU UR72, c[0x0][0x3b0] ;  /* 0x00007600ff4877ac */ /* 0x000e620008000800 */
[----:B------:R-:W-:Y:S01]  /*5030*/  @!P6 IADD3 R5, PT, PT, R5, -R0, RZ ;  /* 0x800000000505e210 */ /* 0x000fe20007ffe0ff */
[----:B------:R-:W-:Y:S01]  /*5040*/  @!P4 IMAD.MOV R3, RZ, RZ, -R3 ;  /* 0x000000ffff03c224 */ /* 0x000fe200078e0a03 */
[----:B------:R-:W-:Y:S01]  /*5050*/  ISETP.NE.AND P6, PT, R2, RZ, PT ;  /* 0x000000ff0200720c */ /* 0x000fe20003fc5270 */
[----:B------:R-:W-:Y:S01]  /*5060*/  VIADD R0, R18, 0xffffffa2 ;  /* 0xffffffa212007836 */ /* 0x000fe20000000000 */
[----:B------:R-:W-:Y:S01]  /*5070*/  LOP3.LUT R2, RZ, R2, RZ, 0x33, !PT ;  /* 0x00000002ff027212 */ /* 0x000fe200078e33ff */
[----:B------:R-:W2:Y:S01]  /*5080*/  LDC R98, c[0x0][0x3a0] ;  /* 0x0000e800ff627b82 */ /* 0x000ea20000000800 */
[----:B------:R-:W-:-:S02]  /*5090*/  @!P5 IADD3 R5, PT, PT, -R5, RZ, RZ ;  /* 0x000000ff0505d210 */ /* 0x000fc40007ffe1ff */
[C---:B------:R-:W-:Y:S02]  /*50a0*/  SEL R6, R2.reuse, R13, !P6 ;  /* 0x0000000d02067207 */ /* 0x040fe40007000000 */
        /* <DEDUP_REMOVED lines=13> */
[----:B----4-:R-:W-:Y:S01]  /*5180*/  IMAD R2, R7, 0x20, R4 ;  /* 0x0000002007027824 */ /* 0x010fe200078e0204 */
[----:B-1----:R-:W-:Y:S01]  /*5190*/  LEA R78, P4, R4, UR4, 0x2 ;  /* 0x00000004044e7c11 */ /* 0x002fe2000f8810ff */
[-C--:B------:R-:W-:Y:S01]  /*51a0*/  IMAD R15, R18, R19.reuse, RZ ;  /* 0x00000013120f7224 */ /* 0x080fe200078e02ff */
[----:B------:R-:W-:Y:S01]  /*51b0*/  ISETP.GE.U32.AND P6, PT, R0, 0x7fffff23, PT ;  /* 0x7fffff230000780c */ /* 0x000fe20003fc6070 */
[----:B------:R-:W-:Y:S01]  /*51c0*/  IMAD R3, R9, 0x20, R2 ;  /* 0x0000002009037824 */ /* 0x000fe200078e0202 */
[----:B------:R-:W-:Y:S01]  /*51d0*/  LEA R76, P5, R2, UR8, 0x2 ;  /* 0x00000008024c7c11 */ /* 0x000fe2000f8a10ff */
[----:B------:R-:W-:Y:S01]  /*51e0*/  IMAD R18, R87, UR20, RZ ;  /* 0x0000001457127c24 */ /* 0x000fe2000f8e02ff */
[----:B------:R-:W-:Y:S01]  /*51f0*/  LEA.HI.X.SX32 R79, R4, UR5, 0x2, P4 ;  /* 0x00000005044f7c11 */ /* 0x000fe2000a0f16ff */
[----:B------:R-:W-:Y:S01]  /*5200*/  IMAD R0, R20, R19, RZ ;  /* 0x0000001314007224 */ /* 0x000fe200078e02ff */
[----:B------:R-:W-:Y:S01]  /*5210*/  LEA R4, R42, R3, 0x5 ;  /* 0x000000032a047211 */ /* 0x000fe200078e28ff */
[----:B------:R-:W-:Y:S01]  /*5220*/  IMAD R42, R41, UR43, RZ ;  /* 0x0000002b292a7c24 */ /* 0x000fe2000f8e02ff */
[----:B------:R-:W-:Y:S01]  /*5230*/  LEA.HI.X.SX32 R77, R2, UR9, 0x2, P5 ;  /* 0x00000009024d7c11 */ /* 0x000fe2000a8f16ff */
[----:B------:R-:W-:Y:S01]  /*5240*/  IMAD.WIDE R86, R83, 0x4, R78 ;  /* 0x0000000453567825 */ /* 0x000fe200078e024e */
[C---:B------:R-:W-:Y:S01]  /*5250*/  LEA R48, P4, R3.reuse, UR10, 0x2 ;  /* 0x0000000a03307c11 */ /* 0x040fe2000f8810ff */
[----:B------:R-:W1:Y:S01]  /*5260*/  LDCU UR5, c[0x0][0x3b0] ;  /* 0x00007600ff0577ac */ /* 0x000e620008000800 */
[----:B------:R-:W-:Y:S01]  /*5270*/  LEA R2, P5, R4, UR12, 0x2 ;  /* 0x0000000c04027c11 */ /* 0x000fe2000f8a10ff */
[----:B------:R-:W-:Y:S01]  /*5280*/  IMAD R41, R84, UR42, RZ ;  /* 0x0000002a54297c24 */ /* 0x000fe2000f8e02ff */
[----:B------:R-:W-:Y:S01]  /*5290*/  LEA.HI.X.SX32 R49, R3, UR11, 0x2, P4 ;  /* 0x0000000b03317c11 */ /* 0x000fe2000a0f16ff */
[----:B------:R-:W-:Y:S01]  /*52a0*/  IMAD R20, R85, UR21, RZ ;  /* 0x0000001555147c24 */ /* 0x000fe2000f8e02ff */
[----:B------:R-:W-:Y:S01]  /*52b0*/  LEA.HI.X.SX32 R3, R4, UR13, 0x2, P5 ;  /* 0x0000000d04037c11 */ /* 0x000fe2000a8f16ff */
[C---:B------:R-:W-:Y:S01]  /*52c0*/  IMAD.WIDE R88, R83.reuse, 0x4, R76 ;  /* 0x0000000453587825 */ /* 0x040fe200078e024c */
[----:B------:R4:W-:Y:S01]  /*52d0*/  STL.64 [R1+0x2768], R86 ;  /* 0x0027685601007387 */ /* 0x0009e20000100a00 */
[----:B------:R-:W1:Y:S01]  /*52e0*/  LDCU UR10, c[0x0][0x3b0] ;  /* 0x00007600ff0a77ac */ /* 0x000e620008000800 */
[----:B------:R-:W1:Y:S01]  /*52f0*/  S2UR UR4, SR_CgaCtaId ;  /* 0x00000000000479c3 */ /* 0x000e620000008800 */
[C---:B------:R-:W-:Y:S01]  /*5300*/  IMAD.WIDE R84, R83.reuse, 0x4, R48 ;  /* 0x0000000453547825 */ /* 0x040fe200078e0230 */
[----:B------:R3:W-:Y:S01]  /*5310*/  STL.64 [R1+0x2760], R88 ;  /* 0x0027605801007387 */ /* 0x0007e20000100a00 */
[----:B------:R-:W1:Y:S01]  /*5320*/  LDCU UR11, c[0x0][0x3b0] ;  /* 0x00007600ff0b77ac */ /* 0x000e620008000800 */
[----:B--2---:R-:W-:Y:S01]  /*5330*/  IADD3 R94, PT, PT, R94, -0x36, RZ ;  /* 0xffffffca5e5e7810 */ /* 0x004fe20007ffe0ff */
[----:B------:R-:W-:Y:S01]  /*5340*/  IMAD R28, R106, UR29, RZ ;  /* 0x0000001d6a1c7c24 */ /* 0x000fe2000f8e02ff */
[----:B------:R2:W-:Y:S01]  /*5350*/  STL.64 [R1+0x2750], R84 ;  /* 0x0027505401007387 */ /* 0x0005e20000100a00 */
[----:B------:R-:W-:Y:S01]  /*5360*/  IMAD R26, R108, UR27, RZ ;  /* 0x0000001b6c1a7c24 */ /* 0x000fe2000f8e02ff */
[----:B------:R-:W1:Y:S01]  /*5370*/  LDCU.64 UR8, c[0x0][0x380] ;  /* 0x00007000ff0877ac */ /* 0x000e620008000a00 */
[----:B------:R-:W-:Y:S01]  /*5380*/  IMAD R24, R110, UR25, RZ ;  /* 0x000000196e187c24 */ /* 0x000fe2000f8e02ff */
[----:B------:R-:W1:Y:S01]  /*5390*/  LDC R102, c[0x0][0x3a0] ;  /* 0x0000e800ff667b82 */ /* 0x000e620000000800 */
[----:B----4-:R-:W-:-:S04]  /*53a0*/  IMAD.WIDE R86, R83, 0x4, R2 ;  /* 0x0000000453567825 */ /* 0x010fc800078e0202 */
[--C-:B---3--:R-:W-:Y:S01]  /*53b0*/  IMAD.WIDE R88, R75, 0x4, R78.reuse ;  /* 0x000000044b587825 */ /* 0x108fe200078e024e */
[----:B------:R3:W-:Y:S02]  /*53c0*/  STL.64 [R1+0x2748], R86 ;  /* 0x0027485601007387 */ /* 0x0007e40000100a00 */
[----:B------:R-:W4:Y:S01]  /*53d0*/  LDC R83, c[0x0][0x3a0] ;  /* 0x0000e800ff537b82 */ /* 0x000f220000000800 */
[----:B--2---:R-:W-:Y:S01]  /*53e0*/  IMAD.WIDE R84, R74, 0x4, R78 ;  /* 0x000000044a547825 */ /* 0x004fe200078e024e */
[----:B------:R2:W-:Y:S03]  /*53f0*/  STL.64 [R1+0x2740], R88 ;  /* 0x0027405801007387 */ /* 0x0005e60000100a00 */
[-C--:B------:R-:W-:Y:S01]  /*5400*/  IMAD R5, R6, R19.reuse, RZ ;  /* 0x0000001306057224 */ /* 0x080fe200078e02ff */
[----:B------:R5:W-:Y:S01]  /*5410*/  STL.64 [R1+0x2738], R84 ;  /* 0x0027385401007387 */ /* 0x000be20000100a00 */
[-C--:B------:R-:W-:Y:S01]  /*5420*/  IMAD R7, R8, R19.reuse, RZ ;  /* 0x0000001308077224 */ /* 0x080fe200078e02ff */
[----:B------:R-:W1:Y:S01]  /*5430*/  LDC R103, c[0x0][0x3a0] ;  /* 0x0000e800ff677b82 */ /* 0x000e620000000800 */
[----:B------:R-:W-:-:S02]  /*5440*/  IMAD R9, R10, R19, RZ ;  /* 0x000000130a097224 */ /* 0x000fc400078e02ff */
[----:B---3--:R-:W-:-:S04]  /*5450*/  IMAD.WIDE R86, R73, 0x4, R78 ;  /* 0x0000000449567825 */ /* 0x008fc800078e024e */
[--C-:B--2---:R-:W-:Y:S01]  /*5460*/  IMAD.WIDE R88, R72, 0x4, R78.reuse ;  /* 0x0000000448587825 */ /* 0x104fe200078e024e */
[----:B------:R2:W-:Y:S01]  /*5470*/  STL.64 [R1+0x2730], R86 ;  /* 0x0027305601007387 */ /* 0x0005e20000100a00 */
[----:B------:R-:W3:Y:S02]  /*5480*/  LDC R106, c[0x0][0x3a0] ;  /* 0x0000e800ff6a7b82 */ /* 0x000ee40000000800 */
[----:B-----5:R-:W-:Y:S01]  /*5490*/  IMAD.WIDE R84, R71, 0x4, R78 ;  /* 0x0000000447547825 */ /* 0x020fe200078e024e */
[----:B------:R5:W-:Y:S03]  /*54a0*/  STL.64 [R1+0x2728], R88 ;  /* 0x0027285801007387 */ /* 0x000be60000100a00 */
[-C--:B------:R-:W-:Y:S01]  /*54b0*/  IMAD R11, R12, R19.reuse, RZ ;  /* 0x000000130c0b7224 */ /* 0x080fe200078e02ff */
[----:B------:R5:W-:Y:S01]  /*54c0*/  STL.64 [R1+0x2720], R84 ;  /* 0x0027205401007387 */ /* 0x000be20000100a00 */
[-C--:B------:R-:W-:Y:S01]  /*54d0*/  IMAD R13, R16, R19.reuse, RZ ;  /* 0x00000013100d7224 */ /* 0x080fe200078e02ff */
[----:B------:R-:W1:Y:S01]  /*54e0*/  LDC R107, c[0x0][0x3a0] ;  /* 0x0000e800ff6b7b82 */ /* 0x000e620000000800 */
[----:B------:R-:W-:-:S02]  /*54f0*/  IMAD R19, R22, R19, RZ ;  /* 0x0000001316137224 */ /* 0x000fc400078e02ff */
[----:B--2---:R-:W-:-:S04]  /*5500*/  IMAD.WIDE R86, R70, 0x4, R78 ;  /* 0x0000000446567825 */ /* 0x004fc800078e024e */
[--C-:B-----5:R-:W-:Y:S01]  /*5510*/  IMAD.WIDE R88, R69, 0x4, R78.reuse ;  /* 0x0000000445587825 */ /* 0x120fe200078e024e */
[----:B------:R2:W-:Y:S01]  /*5520*/  STL.64 [R1+0x2710], R86 ;  /* 0x0027105601007387 */ /* 0x0005e20000100a00 */
[----:B------:R-:W5:Y:S02]  /*5530*/  LDC R110, c[0x0][0x3a0] ;  /* 0x0000e800ff6e7b82 */ /* 0x000f640000000800 */
[--C-:B------:R-:W-:Y:S01]  /*5540*/  IMAD.WIDE R84, R68, 0x4, R78.reuse ;  /* 0x0000000444547825 */ /* 0x100fe200078e024e */
[----:B------:R2:W-:Y:S03]  /*5550*/  STL.64 [R1+0x2708], R88 ;  /* 0x0027085801007387 */ /* 0x0005e60000100a00 */
[----:B------:R-:W-:Y:S01]  /*5560*/  IMAD R22, R112, UR23, RZ ;  /* 0x0000001770167c24 */ /* 0x000fe2000f8e02ff */
[----:B------:R1:W-:Y:S01]  /*5570*/  STL.64 [R1+0x2700], R84 ;  /* 0x0027005401007387 */ /* 0x0003e20000100a00 */
[----:B------:R-:W-:Y:S01]  /*5580*/  IMAD R21, R113, UR22, RZ ;  /* 0x0000001671157c24 */ /* 0x000fe2000f8e02ff */
[----:B---3--:R-:W-:Y:S01]  /*5590*/  IADD3 R106, PT, PT, R106, -0x4e, RZ ;  /* 0xffffffb26a6a7810 */ /* 0x008fe20007ffe0ff */
[----:B------:R-:W-:Y:S01]  /*55a0*/  IMAD R16, R91, UR18, RZ ;  /* 0x000000125b107c24 */ /* 0x000fe2000f8e02ff */
[----:B------:R-:W3:Y:S01]  /*55b0*/  LDC R111, c[0x0][0x3a0] ;  /* 0x0000e800ff6f7b82 */ /* 0x000ee20000000800 */
[----:B--2---:R-:W-:-:S04]  /*55c0*/  IMAD.WIDE R86, R67, 0x4, R78 ;  /* 0x0000000443567825 */ /* 0x004fc800078e024e */
[--C-:B------:R-:W-:Y:S01]  /*55d0*/  IMAD.WIDE R88, R66, 0x4, R78.reuse ;  /* 0x0000000442587825 */ /* 0x100fe200078e024e */
[----:B------:R2:W-:Y:S02]  /*55e0*/  STL.64 [R1+0x26f8], R86 ;  /* 0x0026f85601007387 */ /* 0x0005e40000100a00 */
[----:B------:R-:W3:Y:S01]  /*55f0*/  LDC R91, c[0x0][0x3a0] ;  /* 0x0000e800ff5b7b82 */ /* 0x000ee20000000800 */
[----:B-1----:R-:W-:Y:S01]  /*5600*/  IMAD.WIDE R84, R65, 0x4, R78 ;  /* 0x0000000441547825 */ /* 0x002fe200078e024e */
[----:B------:R1:W-:Y:S03]  /*5610*/  STL.64 [R1+0x26f0], R88 ;  /* 0x0026f05801007387 */ /* 0x0003e60000100a00 */
[----:B------:R-:W-:Y:S01]  /*5620*/  IMAD R12, R93, UR17, RZ ;  /* 0x000000115d0c7c24 */ /* 0x000fe2000f8e02ff */
[----:B------:R4:W-:Y:S01]  /*5630*/  STL.64 [R1+0x26e8], R84 ;  /* 0x0026e85401007387 */ /* 0x0009e20000100a00 */
[----:B------:R-:W-:Y:S01]  /*5640*/  IMAD R4, R95, UR72, RZ ;  /* 0x000000485f047c24 */ /* 0x000fe2000f8e02ff */
[----:B------:R-:W3:Y:S01]  /*5650*/  LDC R114, c[0x0][0x3a0] ;  /* 0x0000e800ff727b82 */ /* 0x000ee20000000800 */
[----:B------:R-:W-:-:S02]  /*5660*/  IMAD R8, R97, UR73, RZ ;  /* 0x0000004961087c24 */ /* 0x000fc4000f8e02ff */
[----:B--2---:R-:W-:-:S04]  /*5670*/  IMAD.WIDE R86, R64, 0x4, R78 ;  /* 0x0000000440567825 */ /* 0x004fc800078e024e */
[--C-:B-1----:R-:W-:Y:S01]  /*5680*/  IMAD.WIDE R88, R63, 0x4, R78.reuse ;  /* 0x000000043f587825 */ /* 0x102fe200078e024e */
[----:B------:R1:W-:Y:S01]  /*5690*/  STL.64 [R1+0x26e0], R86 ;  /* 0x0026e05601007387 */ /* 0x0003e20000100a00 */
[----:B------:R-:W2:Y:S02]  /*56a0*/  LDC R95, c[0x0][0x3a0] ;  /* 0x0000e800ff5f7b82 */ /* 0x000ea40000000800 */
[--C-:B----4-:R-:W-:Y:S01]  /*56b0*/  IMAD.WIDE R84, R62, 0x4, R78.reuse ;  /* 0x000000043e547825 */ /* 0x110fe200078e024e */
[----:B------:R4:W-:Y:S03]  /*56c0*/  STL.64 [R1+0x26d0], R88 ;  /* 0x0026d05801007387 */ /* 0x0009e60000100a00 */
[----:B------:R-:W-:Y:S01]  /*56d0*/  IMAD R6, R99, UR5, RZ ;  /* 0x0000000563067c24 */ /* 0x000fe2000f8e02ff */
[----:B------:R5:W-:Y:S01]  /*56e0*/  STL.64 [R1+0x26c8], R84 ;  /* 0x0026c85401007387 */ /* 0x000be20000100a00 */
[----:B------:R-:W-:Y:S01]  /*56f0*/  IMAD R10, R101, UR10, RZ ;  /* 0x0000000a650a7c24 */ /* 0x000fe2000f8e02ff */
[----:B------:R-:W-:Y:S01]  /*5700*/  UMOV UR5, 0x400 ;  /* 0x0000040000057882 */ /* 0x000fe20000000000 */
[----:B------:R-:W-:Y:S01]  /*5710*/  IMAD R14, R14, UR11, RZ ;  /* 0x0000000b0e0e7c24 */ /* 0x000fe2000f8e02ff */
[----:B------:R-:W-:Y:S01]  /*5720*/  ULEA UR5, UR4, UR5, 0x18 ;  /* 0x0000000504057291 */ /* 0x000fe2000f8ec0ff */
[--C-:B-1----:R-:W-:Y:S01]  /*5730*/  IMAD.WIDE R86, R61, 0x4, R78.reuse ;  /* 0x000000043d567825 */ /* 0x102fe200078e024e */
[----:B------:R-:W1:Y:S03]  /*5740*/  LDC R99, c[0x0][0x3a0] ;  /* 0x0000e800ff637b82 */ /* 0x000e660000000800 */
[----:B----4-:R-:W-:Y:S01]  /*5750*/  IMAD.WIDE R88, R60, 0x4, R78 ;  /* 0x000000043c587825 */ /* 0x010fe200078e024e */
[----:B------:R4:W-:Y:S01]  /*5760*/  STL.64 [R1+0x26c0], R86 ;  /* 0x0026c05601007387 */ /* 0x0009e20000100a00 */
[----:B------:R-:W-:-:S02]  /*5770*/  IADD3 R251, PT, PT, R250, UR5, RZ ;  /* 0x00000005fafb7c10 */ /* 0x000fc4000fffe0ff */
[--C-:B-----5:R-:W-:Y:S01]  /*5780*/  IMAD.WIDE R84, R59, 0x4, R78.reuse ;  /* 0x000000043b547825 */ /* 0x120fe200078e024e */
[----:B------:R5:W-:Y:S01]  /*5790*/  STL.64 [R1+0x26b8], R88 ;  /* 0x0026b85801007387 */ /* 0x000be20000100a00 */
[----:B------:R-:W1:Y:S02]  /*57a0*/  LDC R115, c[0x0][0x3a0] ;  /* 0x0000e800ff737b82 */ /* 0x000e640000000800 */
[----:B------:R-:W-:Y:S01]  /*57b0*/  VIADD R98, R98, 0xffffffc2 ;  /* 0xffffffc262627836 */ /* 0x000fe20000000000 */
[----:B------:R3:W-:Y:S01]  /*57c0*/  STL.64 [R1+0x26b0], R84 ;  /* 0x0026b05401007387 */ /* 0x0007e20000100a00 */
[----:B------:R-:W-:Y:S02]  /*57d0*/  VIADD R102, R102, 0xffffffba ;  /* 0xffffffba66667836 */ /* 0x000fe40000000000 */
[----:B------:R-:W-:Y:S02]  /*57e0*/  VIADD R110, R110, 0xffffffaa ;  /* 0xffffffaa6e6e7836 */ /* 0x000fe40000000000 */
[----:B----4-:R-:W-:-:S04]  /*57f0*/  IMAD.WIDE R86, R58, 0x4, R78 ;  /* 0x000000043a567825 */ /* 0x010fc800078e024e */
[--C-:B-----5:R-:W-:Y:S01]  /*5800*/  IMAD.WIDE R88, R57, 0x4, R78.reuse ;  /* 0x0000000439587825 */ /* 0x120fe200078e024e */
[----:B------:R4:W-:Y:S03]  /*5810*/  STL.64 [R1+0x26a8], R86 ;  /* 0x0026a85601007387 */ /* 0x0009e60000100a00 */
[--C-:B---3--:R-:W-:Y:S01]  /*5820*/  IMAD.WIDE R84, R56, 0x4, R78.reuse ;  /* 0x0000000438547825 */ /* 0x108fe200078e024e */
[----:B------:R3:W-:Y:S03]  /*5830*/  STL.64 [R1+0x26a0], R88 ;  /* 0x0026a05801007387 */ /* 0x0007e60000100a00 */
[----:B------:R-:W-:Y:S01]  /*5840*/  VIADD R114, R114, 0xffffff9e ;  /* 0xffffff9e72727836 */ /* 0x000fe20000000000 */
[----:B------:R5:W-:Y:S01]  /*5850*/  STL.64 [R1+0x2690], R84 ;  /* 0x0026905401007387 */ /* 0x000be20000100a00 */
[----:B----4-:R-:W-:-:S04]  /*5860*/  IMAD.WIDE R86, R55, 0x4, R78 ;  /* 0x0000000437567825 */ /* 0x010fc800078e024e */
[--C-:B---3--:R-:W-:Y:S01]  /*5870*/  IMAD.WIDE R88, R54, 0x4, R78.reuse ;  /* 0x0000000436587825 */ /* 0x108fe200078e024e */
[----:B------:R3:W-:Y:S03]  /*5880*/  STL.64 [R1+0x2688], R86 ;  /* 0x0026885601007387 */ /* 0x0007e60000100a00 */
[--C-:B-----5:R-:W-:Y:S01]  /*5890*/  IMAD.WIDE R84, R53, 0x4, R78.reuse ;  /* 0x0000000435547825 */ /* 0x120fe200078e024e */
[----:B------:R4:W-:Y:S04]  /*58a0*/  STL.64 [R1+0x2680], R88 ;  /* 0x0026805801007387 */ /* 0x0009e80000100a00 */
[----:B------:R5:W-:Y:S01]  /*58b0*/  STL.64 [R1+0x2678], R84 ;  /* 0x0026785401007387 */ /* 0x000be20000100a00 */
[----:B---3--:R-:W-:-:S04]  /*58c0*/  IMAD.WIDE R86, R52, 0x4, R78 ;  /* 0x0000000434567825 */ /* 0x008fc800078e024e */
[--C-:B----4-:R-:W-:Y:S01]  /*58d0*/  IMAD.WIDE R88, R51, 0x4, R78.reuse ;  /* 0x0000000433587825 */ /* 0x110fe200078e024e */
        /* <DEDUP_REMOVED lines=74> */
[----:B------:R-:W-:Y:S04]  /*5d80*/  STL.64 [R1+0x1df8], R88 ;  /* 0x001df85801007387 */ /* 0x000fe80000100a00 */
[----:B------:R4:W-:Y:S01]  /*5d90*/  STL.64 [R1+0x1dd0], R84 ;  /* 0x001dd05401007387 */ /* 0x0009e20000100a00 */
[----:B---3--:R-:W-:-:S04]  /*5da0*/  IMAD.WIDE R86, R14, 0x4, R78 ;  /* 0x000000040e567825 */ /* 0x008fc800078e024e */
[--C-:B------:R-:W-:Y:S01]  /*5db0*/  IMAD.WIDE R78, R75, 0x4, R76.reuse ;  /* 0x000000044b4e7825 */ /* 0x100fe200078e024c */
[----:B------:R3:W-:Y:S03]  /*5dc0*/  STL.64 [R1+0x1db0], R86 ;  /* 0x001db05601007387 */ /* 0x0007e60000100a00 */
[--C-:B----4-:R-:W-:Y:S01]  /*5dd0*/  IMAD.WIDE R84, R74, 0x4, R76.reuse ;  /* 0x000000044a547825 */ /* 0x110fe200078e024c */
        /* <DEDUP_REMOVED lines=120> */
[----:B------:R4:W-:Y:S03]  /*6560*/  STL.64 [R1+0x1df0], R78 ;  /* 0x001df04e01007387 */ /* 0x0009e60000100a00 */
[----:B------:R-:W-:Y:S01]  /*6570*/  IMAD.WIDE R76, R14, 0x4, R76 ;  /* 0x000000040e4c7825 */ /* 0x000fe200078e024c */
[----:B------:R5:W-:Y:S04]  /*6580*/  STL.64 [R1+0x1dc8], R84 ;  /* 0x001dc85401007387 */ /* 0x000be80000100a00 */
[----:B------:R1:W-:Y:S01]  /*6590*/  STL.64 [R1+0x1da8], R76 ;  /* 0x001da84c01007387 */ /* 0x0003e20000100a00 */
[----:B---3--:R-:W3:Y:S01]  /*65a0*/  LDC R86, c[0x0][0x3a0] ;  /* 0x0000e800ff567b82 */ /* 0x008ee20000000800 */
[----:B----4-:R-:W-:-:S04]  /*65b0*/  IMAD.WIDE R78, R75, 0x4, R48 ;  /* 0x000000044b4e7825 */ /* 0x010fc800078e0230 */
[--C-:B-----5:R-:W-:Y:S01]  /*65c0*/  IMAD.WIDE R84, R74, 0x4, R48.reuse ;  /* 0x000000044a547825 */ /* 0x120fe200078e0230 */
[----:B------:R4:W-:Y:S02]  /*65d0*/  STL.64 [R1+0x2438], R78 ;  /* 0x0024384e01007387 */ /* 0x0009e40000100a00 */
[----:B------:R-:W5:Y:S01]  /*65e0*/  LDC R87, c[0x0][0x3a0] ;  /* 0x0000e800ff577b82 */ /* 0x000f620000000800 */
[--C-:B-1----:R-:W-:Y:S01]  /*65f0*/  IMAD.WIDE R76, R73, 0x4, R48.reuse ;  /* 0x00000004494c7825 */ /* 0x102fe200078e0230 */
[----:B------:R1:W-:Y:S04]  /*6600*/  STL.64 [R1+0x2430], R84 ;  /* 0x0024305401007387 */ /* 0x0003e80000100a00 */
[----:B------:R2:W-:Y:S01]  /*6610*/  STL.64 [R1+0x2428], R76 ;  /* 0x0024284c01007387 */ /* 0x0005e20000100a00 */
[----:B----4-:R-:W-:-:S04]  /*6620*/  IMAD.WIDE R78, R72, 0x4, R48 ;  /* 0x00000004484e7825 */ /* 0x010fc800078e0230 */
[--C-:B-1----:R-:W-:Y:S01]  /*6630*/  IMAD.WIDE R84, R71, 0x4, R48.reuse ;  /* 0x0000000447547825 */ /* 0x102fe200078e0230 */
[----:B------:R1:W-:Y:S03]  /*6640*/  STL.64 [R1+0x2420], R78 ;  /* 0x0024204e01007387 */ /* 0x0003e60000100a00 */
[--C-:B--2---:R-:W-:Y:S01]  /*6650*/  IMAD.WIDE R76, R70, 0x4, R48.reuse ;  /* 0x00000004464c7825 */ /* 0x104fe200078e0230 */
[----:B------:R2:W-:Y:S03]  /*6660*/  STL.64 [R1+0x2410], R84 ;  /* 0x0024105401007387 */ /* 0x0005e60000100a00 */
[----:B---3--:R-:W-:Y:S01]  /*6670*/  VIADD R86, R86, 0xffffffda ;  /* 0xffffffda56567836 */ /* 0x008fe20000000000 */
[----:B------:R3:W-:Y:S01]  /*6680*/  STL.64 [R1+0x2408], R76 ;  /* 0x0024084c01007387 */ /* 0x0007e20000100a00 */
[----:B-1----:R-:W-:-:S04]  /*6690*/  IMAD.WIDE R78, R69, 0x4, R48 ;  /* 0x00000004454e7825 */ /* 0x002fc800078e0230 */
[--C-:B--2---:R-:W-:Y:S01]  /*66a0*/  IMAD.WIDE R84, R68, 0x4, R48.reuse ;  /* 0x0000000444547825 */ /* 0x104fe200078e0230 */
[----:B------:R1:W-:Y:S03]  /*66b0*/  STL.64 [R1+0x2400], R78 ;  /* 0x0024004e01007387 */ /* 0x0003e60000100a00 */
[--C-:B---3--:R-:W-:Y:S01]  /*66c0*/  IMAD.WIDE R76, R67, 0x4, R48.reuse ;  /* 0x00000004434c7825 */ /* 0x108fe200078e0230 */
[----:B------:R2:W-:Y:S04]  /*66d0*/  STL.64 [R1+0x23f8], R84 ;  /* 0x0023f85401007387 */ /* 0x0005e80000100a00 */
        /* <DEDUP_REMOVED lines=106> */
[----:B---3--:R-:W-:Y:S01]  /*6d80*/  IMAD.WIDE R76, R14, 0x4, R48 ;  /* 0x000000040e4c7825 */ /* 0x008fe200078e0230 */
[----:B------:R-:W-:Y:S03]  /*6d90*/  STL.64 [R1+0x1dc0], R84 ;  /* 0x001dc05401007387 */ /* 0x000fe60000100a00 */
[--C-:B------:R-:W-:Y:S01]  /*6da0*/  IMAD.WIDE R48, R74, 0x4, R2.reuse ;  /* 0x000000044a307825 */ /* 0x100fe200078e0202 */
[----:B------:R2:W-:Y:S03]  /*6db0*/  STL.64 [R1+0x1da0], R76 ;  /* 0x001da04c01007387 */ /* 0x0005e60000100a00 */
[----:B-1----:R-:W-:-:S04]  /*6dc0*/  IMAD.WIDE R78, R75, 0x4, R2 ;  /* 0x000000044b4e7825 */ /* 0x002fc800078e0202 */
[--C-:B------:R-:W-:Y:S01]  /*6dd0*/  IMAD.WIDE R74, R72, 0x4, R2.reuse ;  /* 0x00000004484a7825 */ /* 0x100fe200078e0202 */
[----:B------:R1:W-:Y:S03]  /*6de0*/  STL.64 [R1+0x22f8], R78 ;  /* 0x0022f84e01007387 */ /* 0x0003e60000100a00 */
[--C-:B--2---:R-:W-:Y:S01]  /*6df0*/  IMAD.WIDE R76, R73, 0x4, R2.reuse ;  /* 0x00000004494c7825 */ /* 0x104fe200078e0202 */
[----:B------:R2:W-:Y:S03]  /*6e00*/  STL.64 [R1+0x22f0], R48 ;  /* 0x0022f03001007387 */ /* 0x0005e60000100a00 */
[--C-:B------:R-:W-:Y:S01]  /*6e10*/  IMAD.WIDE R72, R70, 0x4, R2.reuse ;  /* 0x0000000446487825 */ /* 0x100fe200078e0202 */
[----:B------:R3:W-:Y:S04]  /*6e20*/  STL.64 [R1+0x22e8], R76 ;  /* 0x0022e84c01007387 */ /* 0x0007e80000100a00 */
[----:B------:R4:W-:Y:S01]  /*6e30*/  STL.64 [R1+0x22e0], R74 ;  /* 0x0022e04a01007387 */ /* 0x0009e20000100a00 */
[----:B-1----:R-:W1:Y:S01]  /*6e40*/  LDC R78, c[0x0][0x3a0] ;  /* 0x0000e800ff4e7b82 */ /* 0x002e620000000800 */
[----:B--2---:R-:W-:-:S04]  /*6e50*/  IMAD.WIDE R48, R71, 0x4, R2 ;  /* 0x0000000447307825 */ /* 0x004fc800078e0202 */
[--C-:B------:R-:W-:Y:S01]  /*6e60*/  IMAD.WIDE R70, R69, 0x4, R2.reuse ;  /* 0x0000000445467825 */ /* 0x100fe200078e0202 */
[----:B------:R2:W-:Y:S02]  /*6e70*/  STL.64 [R1+0x22d0], R48 ;  /* 0x0022d03001007387 */ /* 0x0005e40000100a00 */
[----:B---3--:R-:W3:Y:S02]  /*6e80*/  LDC R76, c[0x0][0x3a0] ;  /* 0x0000e800ff4c7b82 */ /* 0x008ee40000000800 */
[----:B------:R5:W-:Y:S04]  /*6e90*/  STL.64 [R1+0x22c8], R72 ;  /* 0x0022c84801007387 */ /* 0x000be80000100a00 */
[----:B------:R5:W-:Y:S02]  /*6ea0*/  STL.64 [R1+0x22c0], R70 ;  /* 0x0022c04601007387 */ /* 0x000be40000100a00 */
[----:B----4-:R-:W4:Y:S01]  /*6eb0*/  LDC R74, c[0x0][0x3a0] ;  /* 0x0000e800ff4a7b82 */ /* 0x010f220000000800 */
[----:B--2---:R-:W-:-:S04]  /*6ec0*/  IMAD.WIDE R48, R68, 0x4, R2 ;  /* 0x0000000444307825 */ /* 0x004fc800078e0202 */
[--C-:B------:R-:W-:Y:S01]  /*6ed0*/  IMAD.WIDE R68, R67, 0x4, R2.reuse ;  /* 0x0000000443447825 */ /* 0x100fe200078e0202 */
[----:B------:R2:W-:Y:S02]  /*6ee0*/  STL.64 [R1+0x22b8], R48 ;  /* 0x0022b83001007387 */ /* 0x0005e40000100a00 */
[----:B-----5:R-:W5:Y:S01]  /*6ef0*/  LDC R72, c[0x0][0x3a0] ;  /* 0x0000e800ff487b82 */ /* 0x020f620000000800 */
[--C-:B------:R-:W-:Y:S01]  /*6f00*/  IMAD.WIDE R66, R66, 0x4, R2.reuse ;  /* 0x0000000442427825 */ /* 0x100fe200078e0202 */
[----:B------:R1:W-:Y:S04]  /*6f10*/  STL.64 [R1+0x22b0], R68 ;  /* 0x0022b04401007387 */ /* 0x0003e80000100a00 */
[----:B------:R1:W-:Y:S02]  /*6f20*/  STL.64 [R1+0x22a8], R66 ;  /* 0x0022a84201007387 */ /* 0x0003e40000100a00 */
[----:B------:R-:W3:Y:S01]  /*6f30*/  LDC R70, c[0x0][0x3a0] ;  /* 0x0000e800ff467b82 */ /* 0x000ee20000000800 */
[----:B--2---:R-:W-:-:S04]  /*6f40*/  IMAD.WIDE R48, R65, 0x4, R2 ;  /* 0x0000000441307825 */ /* 0x004fc800078e0202 */
[--C-:B------:R-:W-:Y:S01]  /*6f50*/  IMAD.WIDE R64, R64, 0x4, R2.reuse ;  /* 0x0000000440407825 */ /* 0x100fe200078e0202 */
[----:B------:R2:W-:Y:S02]  /*6f60*/  STL.64 [R1+0x22a0], R48 ;  /* 0x0022a03001007387 */ /* 0x0005e40000100a00 */
[----:B-1----:R-:W1:Y:S01]  /*6f70*/  LDC R68, c[0x0][0x3a0] ;  /* 0x0000e800ff447b82 */ /* 0x002e620000000800 */
[--C-:B------:R-:W-:Y:S01]  /*6f80*/  IMAD.WIDE R66, R63, 0x4, R2.reuse ;  /* 0x000000043f427825 */ /* 0x100fe200078e0202 */
[----:B------:R2:W-:Y:S04]  /*6f90*/  STL.64 [R1+0x2290], R64 ;  /* 0x0022904001007387 */ /* 0x0005e80000100a00 */
[----:B------:R4:W-:Y:S02]  /*6fa0*/  STL.64 [R1+0x2288], R66 ;  /* 0x0022884201007387 */ /* 0x0009e40000100a00 */
[----:B------:R-:W1:Y:S01]  /*6fb0*/  LDC R77, c[0x0][0x3a0] ;  /* 0x0000e800ff4d7b82 */ /* 0x000e620000000800 */
[----:B--2---:R-:W-:-:S04]  /*6fc0*/  IMAD.WIDE R48, R62, 0x4, R2 ;  /* 0x000000043e307825 */ /* 0x004fc800078e0202 */
[--C-:B------:R-:W-:Y:S01]  /*6fd0*/  IMAD.WIDE R64, R61, 0x4, R2.reuse ;  /* 0x000000043d407825 */ /* 0x100fe200078e0202 */
[----:B------:R2:W-:Y:S02]  /*6fe0*/  STL.64 [R1+0x2280], R48 ;  /* 0x0022803001007387 */ /* 0x0005e40000100a00 */
[----:B------:R-:W1:Y:S01]  /*6ff0*/  LDC R79, c[0x0][0x3a0] ;  /* 0x0000e800ff4f7b82 */ /* 0x000e620000000800 */
[--C-:B------:R-:W-:Y:S01]  /*7000*/  IMAD.WIDE R62, R60, 0x4, R2.reuse ;  /* 0x000000043c3e7825 */ /* 0x100fe200078e0202 */
[----:B------:R5:W-:Y:S03]  /*7010*/  STL.64 [R1+0x2278], R64 ;  /* 0x0022784001007387 */ /* 0x000be60000100a00 */
[--C-:B------:R-:W-:Y:S01]  /*7020*/  IMAD.WIDE R60, R58, 0x4, R2.reuse ;  /* 0x000000043a3c7825 */ /* 0x100fe200078e0202 */
[----:B------:R3:W-:Y:S02]  /*7030*/  STL.64 [R1+0x2270], R62 ;  /* 0x0022703e01007387 */ /* 0x0007e40000100a00 */
[----:B----4-:R-:W4:Y:S01]  /*7040*/  LDC R66, c[0x0][0x3a0] ;  /* 0x0000e800ff427b82 */ /* 0x010f220000000800 */
[----:B--2---:R-:W-:-:S04]  /*7050*/  IMAD.WIDE R48, R59, 0x4, R2 ;  /* 0x000000043b307825 */ /* 0x004fc800078e0202 */
[--C-:B------:R-:W-:Y:S01]  /*7060*/  IMAD.WIDE R58, R57, 0x4, R2.reuse ;  /* 0x00000004393a7825 */ /* 0x100fe200078e0202 */
[----:B------:R2:W-:Y:S02]  /*7070*/  STL.64 [R1+0x2268], R48 ;  /* 0x0022683001007387 */ /* 0x0005e40000100a00 */
[----:B-----5:R-:W5:Y:S02]  /*7080*/  LDC R64, c[0x0][0x3a0] ;  /* 0x0000e800ff407b82 */ /* 0x020f640000000800 */
[----:B------:R2:W-:Y:S04]  /*7090*/  STL.64 [R1+0x2260], R60 ;  /* 0x0022603c01007387 */ /* 0x0005e80000100a00 */
[----:B------:R2:W-:Y:S02]  /*70a0*/  STL.64 [R1+0x2250], R58 ;  /* 0x0022503a01007387 */ /* 0x0005e40000100a00 */
[----:B---3--:R-:W3:Y:S01]  /*70b0*/  LDC R62, c[0x0][0x3a0] ;  /* 0x0000e800ff3e7b82 */ /* 0x008ee20000000800 */
[----:B--2---:R-:W-:-:S04]  /*70c0*/  IMAD.WIDE R48, R56, 0x4, R2 ;  /* 0x0000000438307825 */ /* 0x004fc800078e0202 */
[--C-:B------:R-:W-:Y:S01]  /*70d0*/  IMAD.WIDE R56, R55, 0x4, R2.reuse ;  /* 0x0000000437387825 */ /* 0x100fe200078e0202 */
[----:B------:R2:W-:Y:S02]  /*70e0*/  STL.64 [R1+0x2248], R48 ;  /* 0x0022483001007387 */ /* 0x0005e40000100a00 */
[----:B------:R-:W1:Y:S01]  /*70f0*/  LDC R60, c[0x0][0x3a0] ;  /* 0x0000e800ff3c7b82 */ /* 0x000e620000000800 */
        /* <DEDUP_REMOVED lines=9> */
[----:B------:R4:W-:Y:S04]  /*7190*/  STL.64 [R1+0x2228], R52 ;  /* 0x0022283401007387 */ /* 0x0009e80000100a00 */
[----:B------:R5:W-:Y:S01]  /*71a0*/  STL.64 [R1+0x2220], R54 ;  /* 0x0022203601007387 */ /* 0x000be20000100a00 */
[----:B--2---:R-:W-:-:S04]  /*71b0*/  IMAD.WIDE R48, R50, 0x4, R2 ;  /* 0x0000000432307825 */ /* 0x004fc800078e0202 */
[--C-:B----4-:R-:W-:Y:S01]  /*71c0*/  IMAD.WIDE R52, R47, 0x4, R2.reuse ;  /* 0x000000042f347825 */ /* 0x110fe200078e0202 */
[----:B------:R2:W-:Y:S03]  /*71d0*/  STL.64 [R1+0x2210], R48 ;  /* 0x0022103001007387 */ /* 0x0005e60000100a00 */
[--C-:B------:R-:W-:Y:S01]  /*71e0*/  IMAD.WIDE R50, R46, 0x4, R2.reuse ;  /* 0x000000042e327825 */ /* 0x100fe200078e0202 */
[----:B------:R4:W-:Y:S01]  /*71f0*/  STL.64 [R1+0x2208], R52 ;  /* 0x0022083401007387 */ /* 0x0009e20000100a00 */
[----:B-----5:R-:W5:Y:S02]  /*7200*/  LDC R54, c[0x0][0x3a0] ;  /* 0x0000e800ff367b82 */ /* 0x020f640000000800 */
[--C-:B------:R-:W-:Y:S01]  /*7210*/  IMAD.WIDE R46, R44, 0x4, R2.reuse ;  /* 0x000000042c2e7825 */ /* 0x100fe200078e0202 */
[----:B------:R3:W-:Y:S03]  /*7220*/  STL.64 [R1+0x2200], R50 ;  /* 0x0022003201007387 */ /* 0x0007e60000100a00 */
[----:B--2---:R-:W-:-:S04]  /*7230*/  IMAD.WIDE R48, R45, 0x4, R2 ;  /* 0x000000042d307825 */ /* 0x004fc800078e0202 */
[--C-:B------:R-:W-:Y:S01]  /*7240*/  IMAD.WIDE R44, R43, 0x4, R2.reuse ;  /* 0x000000042b2c7825 */ /* 0x100fe200078e0202 */
[----:B------:R-:W-:Y:S01]  /*7250*/  STL.64 [R1+0x21f8], R48 ;  /* 0x0021f83001007387 */ /* 0x000fe20000100a00 */
[----:B----4-:R-:W2:Y:S02]  /*7260*/  LDC R52, c[0x0][0x3a0] ;  /* 0x0000e800ff347b82 */ /* 0x010ea40000000800 */
[--C-:B------:R-:W-:Y:S01]  /*7270*/  IMAD.WIDE R42, R42, 0x4, R2.reuse ;  /* 0x000000042a2a7825 */ /* 0x100fe200078e0202 */
[----:B------:R4:W-:Y:S04]  /*7280*/  STL.64 [R1+0x21f0], R46 ;  /* 0x0021f02e01007387 */ /* 0x0009e80000100a00 */
[----:B------:R1:W-:Y:S01]  /*7290*/  STL.64 [R1+0x21e8], R44 ;  /* 0x0021e82c01007387 */ /* 0x0003e20000100a00 */
[----:B---3--:R-:W3:Y:S03]  /*72a0*/  LDC R50, c[0x0][0x3a0] ;  /* 0x0000e800ff327b82 */ /* 0x008ee60000000800 */
[----:B------:R1:W-:Y:S01]  /*72b0*/  STL.64 [R1+0x21e0], R42 ;  /* 0x0021e02a01007387 */ /* 0x0003e20000100a00 */
[----:B----4-:R-:W-:-:S04]  /*72c0*/  IMAD.WIDE R46, R41, 0x4, R2 ;  /* 0x00000004292e7825 */ /* 0x010fc800078e0202 */
[----:B------:R-:W4:Y:S01]  /*72d0*/  LDC R48, c[0x0][0x3a0] ;  /* 0x0000e800ff307b82 */ /* 0x000f220000000800 */
[--C-:B-1----:R-:W-:Y:S01]  /*72e0*/  IMAD.WIDE R44, R40, 0x4, R2.reuse ;  /* 0x00000004282c7825 */ /* 0x102fe200078e0202 */
[----:B------:R1:W-:Y:S03]  /*72f0*/  STL.64 [R1+0x21d0], R46 ;  /* 0x0021d02e01007387 */ /* 0x0003e60000100a00 */
[--C-:B------:R-:W-:Y:S01]  /*7300*/  IMAD.WIDE R42, R39, 0x4, R2.reuse ;  /* 0x00000004272a7825 */ /* 0x100fe200078e0202 */
[----:B------:R-:W-:Y:S03]  /*7310*/  STL.64 [R1+0x21c8], R44 ;  /* 0x0021c82c01007387 */ /* 0x000fe60000100a00 */
[--C-:B------:R-:W-:Y:S01]  /*7320*/  IMAD.WIDE R40, R38, 0x4, R2.reuse ;  /* 0x0000000426287825 */ /* 0x100fe200078e0202 */
[----:B------:R5:W-:Y:S03]  /*7330*/  STL.64 [R1+0x21c0], R42 ;  /* 0x0021c02a01007387 */ /* 0x000be60000100a00 */
[--C-:B------:R-:W-:Y:S01]  /*7340*/  IMAD.WIDE R38, R37, 0x4, R2.reuse ;  /* 0x0000000425267825 */ /* 0x100fe200078e0202 */
[----:B------:R2:W-:Y:S01]  /*7350*/  STL.64 [R1+0x21b0], R40 ;  /* 0x0021b02801007387 */ /* 0x0005e20000100a00 */
[----:B-1----:R-:W1:Y:S02]  /*7360*/  LDC R46, c[0x0][0x3a0] ;  /* 0x0000e800ff2e7b82 */ /* 0x002e640000000800 */
[--C-:B------:R-:W-:Y:S01]  /*7370*/  IMAD.WIDE R36, R36, 0x4, R2.reuse ;  /* 0x0000000424247825 */ /* 0x100fe200078e0202 */
[----:B------:R2:W-:Y:S04]  /*7380*/  STL.64 [R1+0x21a0], R38 ;  /* 0x0021a02601007387 */ /* 0x0005e80000100a00 */
[----:B------:R3:W-:Y:S01]  /*7390*/  STL.64 [R1+0x2188], R36 ;  /* 0x0021882401007387 */ /* 0x0007e20000100a00 */
[----:B-----5:R-:W5:Y:S01]  /*73a0*/  LDC R42, c[0x0][0x3a0] ;  /* 0x0000e800ff2a7b82 */ /* 0x020f620000000800 */
[----:B--2---:R-:W-:-:S04]  /*73b0*/  IMAD.WIDE R40, R35, 0x4, R2 ;  /* 0x0000000423287825 */ /* 0x004fc800078e0202 */
[--C-:B------:R-:W-:Y:S01]  /*73c0*/  IMAD.WIDE R38, R34, 0x4, R2.reuse ;  /* 0x0000000422267825 */ /* 0x100fe200078e0202 */
[----:B------:R2:W-:Y:S02]  /*73d0*/  STL.64 [R1+0x2178], R40 ;  /* 0x0021782801007387 */ /* 0x0005e40000100a00 */
[----:B------:R-:W1:Y:S01]  /*73e0*/  LDC R44, c[0x0][0x3a0] ;  /* 0x0000e800ff2c7b82 */ /* 0x000e620000000800 */
[--C-:B---3--:R-:W-:Y:S01]  /*73f0*/  IMAD.WIDE R36, R33, 0x4, R2.reuse ;  /* 0x0000000421247825 */ /* 0x108fe200078e0202 */
[----:B------:R-:W-:Y:S03]  /*7400*/  STL.64 [R1+0x2168], R38 ;  /* 0x0021682601007387 */ /* 0x000fe60000100a00 */
[--C-:B------:R-:W-:Y:S01]  /*7410*/  IMAD.WIDE R34, R32, 0x4, R2.reuse ;  /* 0x0000000420227825 */ /* 0x100fe200078e0202 */
[----:B------:R-:W-:Y:S03]  /*7420*/  STL.64 [R1+0x2150], R36 ;  /* 0x0021502401007387 */ /* 0x000fe60000100a00 */
[--C-:B------:R-:W-:Y:S01]  /*7430*/  IMAD.WIDE R32, R31, 0x4, R2.reuse ;  /* 0x000000041f207825 */ /* 0x100fe200078e0202 */
[----:B------:R3:W-:Y:S01]  /*7440*/  STL.64 [R1+0x2140], R34 ;  /* 0x0021402201007387 */ /* 0x0007e20000100a00 */
[----:B--2---:R-:W2:Y:S02]  /*7450*/  LDC R40, c[0x0][0x3a0] ;  /* 0x0000e800ff287b82 */ /* 0x004ea40000000800 */
[--C-:B------:R-:W-:Y:S01]  /*7460*/  IMAD.WIDE R30, R30, 0x4, R2.reuse ;  /* 0x000000041e1e7825 */ /* 0x100fe200078e0202 */
[----:B------:R4:W-:Y:S04]  /*7470*/  STL.64 [R1+0x2128], R32 ;  /* 0x0021282001007387 */ /* 0x0009e80000100a00 */
[----:B------:R4:W-:Y:S01]  /*7480*/  STL.64 [R1+0x2100], R30 ;  /* 0x0021001e01007387 */ /* 0x0009e20000100a00 */
[----:B---3--:R-:W-:-:S04]  /*7490*/  IMAD.WIDE R34, R29, 0x4, R2 ;  /* 0x000000041d227825 */ /* 0x008fc800078e0202 */
[--C-:B----4-:R-:W-:Y:S01]  /*74a0*/  IMAD.WIDE R32, R28, 0x4, R2.reuse ;  /* 0x000000041c207825 */ /* 0x110fe200078e0202 */
[----:B------:R-:W-:Y:S03]  /*74b0*/  STL.64 [R1+0x20e0], R34 ;  /* 0x0020e02201007387 */ /* 0x000fe60000100a00 */
[--C-:B------:R-:W-:Y:S01]  /*74c0*/  IMAD.WIDE R30, R27, 0x4, R2.reuse ;  /* 0x000000041b1e7825 */ /* 0x100fe200078e0202 */
[----:B------:R-:W-:Y:S03]  /*74d0*/  STL.64 [R1+0x20b8], R32 ;  /* 0x0020b82001007387 */ /* 0x000fe60000100a00 */
[--C-:B------:R-:W-:Y:S01]  /*74e0*/  IMAD.WIDE R28, R26, 0x4, R2.reuse ;  /* 0x000000041a1c7825 */ /* 0x100fe200078e0202 */
[----:B------:R-:W-:Y:S03]  /*74f0*/  STL.64 [R1+0x2090], R30 ;  /* 0x0020901e01007387 */ /* 0x000fe60000100a00 */
[--C-:B------:R-:W-:Y:S01]  /*7500*/  IMAD.WIDE R26, R25, 0x4, R2.reuse ;  /* 0x00000004191a7825 */ /* 0x100fe200078e0202 */
[----:B------:R3:W-:Y:S03]  /*7510*/  STL.64 [R1+0x2070], R28 ;  /* 0x0020701c01007387 */ /* 0x0007e60000100a00 */
[--C-:B------:R-:W-:Y:S01]  /*7520*/  IMAD.WIDE R24, R24, 0x4, R2.reuse ;  /* 0x0000000418187825 */ /* 0x100fe200078e0202 */
[----:B------:R4:W-:Y:S04]  /*7530*/  STL.64 [R1+0x2048], R26 ;  /* 0x0020481a01007387 */ /* 0x0009e80000100a00 */
[----:B------:R1:W-:Y:S01]  /*7540*/  STL.64 [R1+0x2028], R24 ;  /* 0x0020281801007387 */ /* 0x0003e20000100a00 */
[----:B---3--:R-:W-:-:S04]  /*7550*/  IMAD.WIDE R28, R23, 0x4, R2 ;  /* 0x00000004171c7825 */ /* 0x008fc800078e0202 */
[--C-:B----4-:R-:W-:Y:S01]  /*7560*/  IMAD.WIDE R26, R22, 0x4, R2.reuse ;  /* 0x00000004161a7825 */ /* 0x110fe200078e0202 */
[----:B------:R-:W-:Y:S03]  /*7570*/  STL.64 [R1+0x2000], R28 ;  /* 0x0020001c01007387 */ /* 0x000fe60000100a00 */
[--C-:B-1----:R-:W-:Y:S01]  /*7580*/  IMAD.WIDE R24, R21, 0x4, R2.reuse ;  /* 0x0000000415187825 */ /* 0x102fe200078e0202 */
[----:B------:R-:W-:Y:S03]  /*7590*/  STL.64 [R1+0x1fe0], R26 ;  /* 0x001fe01a01007387 */ /* 0x000fe60000100a00 */
[--C-:B------:R-:W-:Y:S01]  /*75a0*/  IMAD.WIDE R22, R20, 0x4, R2.reuse ;  /* 0x0000000414167825 */ /* 0x100fe200078e0202 */
[----:B------:R1:W-:Y:S03]  /*75b0*/  STL.64 [R1+0x1fb8], R24 ;  /* 0x001fb81801007387 */ /* 0x0003e60000100a00 */
[--C-:B------:R-:W-:Y:S01]  /*75c0*/  IMAD.WIDE R20, R18, 0x4, R2.reuse ;  /* 0x0000000412147825 */ /* 0x100fe200078e0202 */
[----:B------:R3:W-:Y:S04]  /*75d0*/  STL.64 [R1+0x1f90], R22 ;  /* 0x001f901601007387 */ /* 0x0007e80000100a00 */
[----:B------:R4:W-:Y:S01]  /*75e0*/  STL.64 [R1+0x1eb8], R20 ;  /* 0x001eb81401007387 */ /* 0x0009e20000100a00 */
[----:B-1----:R-:W-:-:S04]  /*75f0*/  IMAD.WIDE R24, R17, 0x4, R2 ;  /* 0x0000000411187825 */ /* 0x002fc800078e0202 */
[--C-:B---3--:R-:W-:Y:S01]  /*7600*/  IMAD.WIDE R22, R16, 0x4, R2.reuse ;  /* 0x0000000410167825 */ /* 0x108fe200078e0202 */
[----:B------:R-:W-:Y:S03]  /*7610*/  STL.64 [R1+0x1e90], R24 ;  /* 0x001e901801007387 */ /* 0x000fe60000100a00 */
[--C-:B----4-:R-:W-:Y:S01]  /*7620*/  IMAD.WIDE R20, R12, 0x4, R2.reuse ;  /* 0x000000040c147825 */ /* 0x110fe200078e0202 */
[----:B------:R-:W-:Y:S03]  /*7630*/  STL.64 [R1+0x1e70], R22 ;  /* 0x001e701601007387 */ /* 0x000fe60000100a00 */
[--C-:B------:R-:W-:Y:S01]  /*7640*/  IMAD.WIDE R16, R4, 0x4, R2.reuse ;  /* 0x0000000404107825 */ /* 0x100fe200078e0202 */
[C---:B------:R-:W-:Y:S01]  /*7650*/  LEA R4, P4, R5.reuse, UR8, 0x2 ;  /* 0x0000000805047c11 */ /* 0x040fe2000f8810ff */
[----:B------:R1:W-:Y:S03]  /*7660*/  STL.64 [R1+0x1e48], R20 ;  /* 0x001e481401007387 */ /* 0x0003e60000100a00 */
[----:B------:R-:W-:Y:S01]  /*7670*/  LEA.HI.X.SX32 R5, R5, UR9, 0x2, P4 ;  /* 0x0000000905057c11 */ /* 0x000fe2000a0f16ff */
[----:B------:R3:W-:Y:S01]  /*7680*/  STL.64 [R1+0x1e28], R16 ;  /* 0x001e281001007387 */ /* 0x0007e20000100a00 */
[----:B-1----:R-:W-:Y:S01]  /*7690*/  IMAD.WIDE R20, R8, 0x4, R2 ;  /* 0x0000000408147825 */ /* 0x002fe200078e0202 */
[----:B------:R-:W-:-:S03]  /*76a0*/  LEA R8, P4, R9, UR8, 0x2 ;  /* 0x0000000809087c11 */ /* 0x000fc6000f8810ff */
[--C-:B---3--:R-:W-:Y:S01]  /*76b0*/  IMAD.WIDE R16, R6, 0x4, R2.reuse ;  /* 0x0000000406107825 */ /* 0x108fe200078e0202 */
[----:B------:R1:W-:Y:S01]  /*76c0*/  STL.64 [R1+0x1e00], R20 ;  /* 0x001e001401007387 */ /* 0x0003e20000100a00 */
[----:B------:R-:W-:Y:S02]  /*76d0*/  LEA.HI.X.SX32 R9, R9, UR9, 0x2, P4 ;  /* 0x0000000909097c11 */ /* 0x000fe4000a0f16ff */
[----:B------:R-:W-:Y:S01]  /*76e0*/  LEA R12, P4, R13, UR8, 0x2 ;  /* 0x000000080d0c7c11 */ /* 0x000fe2000f8810ff */
[----:B------:R3:W-:Y:S01]  /*76f0*/  STL.64 [R1+0x1de0], R16 ;  /* 0x001de01001007387 */ /* 0x0007e20000100a00 */
[----:B------:R-:W-:Y:S02]  /*7700*/  LEA R6, P5, R7, UR8, 0x2 ;  /* 0x0000000807067c11 */ /* 0x000fe4000f8a10ff */
[----:B------:R-:W-:Y:S02]  /*7710*/  LEA.HI.X.SX32 R13, R13, UR9, 0x2, P4 ;  /* 0x000000090d0d7c11 */ /* 0x000fe4000a0f16ff */
[----:B------:R-:W-:Y:S01]  /*7720*/  LEA.HI.X.SX32 R7, R7, UR9, 0x2, P5 ;  /* 0x0000000907077c11 */ /* 0x000fe2000a8f16ff */
[----:B-1----:R-:W1:Y:S01]  /*7730*/  LDC R20, c[0x0][0x3a0] ;  /* 0x0000e800ff147b82 */ /* 0x002e620000000800 */
[----:B---3--:R-:W-:Y:S01]  /*7740*/  IMAD.WIDE R16, R10, 0x4, R2 ;  /* 0x000000040a107825 */ /* 0x008fe200078e0202 */
[----:B------:R-:W-:-:S03]  /*7750*/  LEA R10, P5, R11, UR8, 0x2 ;  /* 0x000000080b0a7c11 */ /* 0x000fc6000f8a10ff */
[----:B------:R-:W-:Y:S01]  /*7760*/  IMAD.WIDE R2, R14, 0x4, R2 ;  /* 0x000000040e027825 */ /* 0x000fe200078e0202 */
[----:B------:R3:W-:Y:S01]  /*7770*/  STL.64 [R1+0x1db8], R16 ;  /* 0x001db81001007387 */ /* 0x0007e20000100a00 */
[----:B------:R-:W-:Y:S01]  /*7780*/  LEA.HI.X.SX32 R11, R11, UR9, 0x2, P5 ;  /* 0x000000090b0b7c11 */ /* 0x000fe2000a8f16ff */
[----:B------:R-:W4:Y:S01]  /*7790*/  LDC R21, c[0x0][0x3a0] ;  /* 0x0000e800ff157b82 */ /* 0x000f220000000800 */
[C---:B------:R-:W-:Y:S01]  /*77a0*/  LEA R14, P5, R15.reuse, UR8, 0x2 ;  /* 0x000000080f0e7c11 */ /* 0x040fe2000f8a10ff */
[----:B------:R2:W-:Y:S03]  /*77b0*/  STL.64 [R1+0x1d90], R2 ;  /* 0x001d900201007387 */ /* 0x0005e60000100a00 */
[----:B------:R-:W-:Y:S02]  /*77c0*/  LEA.HI.X.SX32 R15, R15, UR9, 0x2, P5 ;  /* 0x000000090f0f7c11 */ /* 0x000fe4000a8f16ff */
[----:B------:R-:W-:-:S02]  /*77d0*/  LEA R18, P5, R19, UR8, 0x2 ;  /* 0x0000000813127c11 */ /* 0x000fc4000f8a10ff */
[----:B---3--:R-:W-:Y:S01]  /*77e0*/  LEA R16, P4, R0, UR8, 0x2 ;  /* 0x0000000800107c11 */ /* 0x008fe2000f8810ff */
[----:B------:R-:W3:Y:S01]  /*77f0*/  LDCU UR8, c[0x0][0x3a8] ;  /* 0x00007500ff0877ac */ /* 0x000ee20008000800 */
[----:B------:R-:W-:Y:S01]  /*7800*/  LEA.HI.X.SX32 R19, R19, UR9, 0x2, P5 ;  /* 0x0000000913137c11 */ /* 0x000fe2000a8f16ff */
[----:B--2---:R-:W-:Y:S01]  /*7810*/  VIADD R2, R80, 0xffffffff ;  /* 0xffffffff50027836 */ /* 0x004fe20000000000 */
[----:B------:R-:W-:Y:S01]  /*7820*/  LEA.HI.X.SX32 R17, R0, UR9, 0x2, P4 ;  /* 0x0000000900117c11 */ /* 0x000fe2000a0f16ff */
[----:B------:R-:W-:Y:S01]  /*7830*/  VIADD R0, R81, 0xfffffffb ;  /* 0xfffffffb51007836 */ /* 0x000fe20000000000 */
[----:B------:R-:W2:Y:S01]  /*7840*/  LDC R3, c[0x0][0x3a0] ;  /* 0x0000e800ff037b82 */ /* 0x000ea20000000800 */
[----:B------:R-:W1:Y:S01]  /*7850*/  LDCU UR9, c[0x0][0x3ac] ;  /* 0x00007580ff0977ac */ /* 0x000e620008000800 */
[----:B------:R-:W-:Y:S01]  /*7860*/  ISETP.GE.U32.AND P4, PT, R2, 0x7fffff80, PT ;  /* 0x7fffff800200780c */ /* 0x000fe20003f86070 */
[----:B------:R-:W-:Y:S01]  /*7870*/  VIADD R2, R82, 0xfffffff7 ;  /* 0xfffffff752027836 */ /* 0x000fe20000000000 */
[----:B------:R-:W-:Y:S01]  /*7880*/  ISETP.GE.U32.AND P5, PT, R0, 0x7fffff7c, PT ;  /* 0x7fffff7c0000780c */ /* 0x000fe20003fa6070 */
[----:B------:R-:W-:-:S03]  /*7890*/  IMAD.SHL.U32 R0, R244, 0x4, RZ ;  /* 0x00000004f4007824 */ /* 0x000fc600078e00ff */
[----:B------:R-:W4:Y:S01]  /*78a0*/  LDC R80, c[0x0][0x3a0] ;  /* 0x0000e800ff507b82 */ /* 0x000f220000000800 */
[----:B------:R-:W-:Y:S01]  /*78b0*/  IMAD.WIDE R36, R0, 0x4, R4 ;  /* 0x0000000400247825 */ /* 0x000fe200078e0204 */
[----:B---3--:R-:W-:-:S03]  /*78c0*/  USHF.L.U32 UR8, UR8, 0x7, URZ ;  /* 0x0000000708087899 */ /* 0x008fc600080006ff */
[C---:B------:R-:W-:Y:S01]  /*78d0*/  IMAD.WIDE R34, R0.reuse, 0x4, R6 ;  /* 0x0000000400227825 */ /* 0x040fe200078e0206 */
[----:B------:R3:W-:Y:S02]  /*78e0*/  STL.64 [R1+0x230], R36 ;  /* 0x0002302401007387 */ /* 0x0007e40000100a00 */
[----:B------:R-:W3:Y:S01]  /*78f0*/  LDC R82, c[0x0][0x3a0] ;  /* 0x0000e800ff527b82 */ /* 0x000ee20000000800 */
[C---:B------:R-:W-:Y:S01]  /*7900*/  IMAD.WIDE R32, R0.reuse, 0x4, R8 ;  /* 0x0000000400207825 */ /* 0x040fe200078e0208 */
[----:B------:R-:W-:Y:S01]  /*7910*/  @!PT LDS RZ, [RZ] ;  /* 0x00000000fffff984 */ /* 0x000fe20000000800 */
[----:B------:R-:W-:Y:S01]  /*7920*/  @!PT LDS RZ, [RZ] ;  /* 0x00000000fffff984 */ /* 0x000fe20000000800 */
[----:B------:R-:W-:Y:S01]  /*7930*/  @!PT LDS RZ, [RZ] ;  /* 0x00000000fffff984 */ /* 0x000fe20000000800 */
[----:B------:R-:W-:Y:S03]  /*7940*/  LDGSTS.E [R251], desc[UR14][R4.64], !P4 ;  /* 0x0000000004fb7fae */ /* 0x000fe6000e1a100e */
[C---:B------:R-:W-:Y:S01]  /*7950*/  IMAD.WIDE R30, R0.reuse, 0x4, R10 ;  /* 0x00000004001e7825 */ /* 0x040fe200078e020a */
[----:B------:R-:W-:Y:S03]  /*7960*/  LDGSTS.E [R251+0x80], desc[UR14][R6.64], !P4 ;  /* 0x0008000006fb7fae */ /* 0x000fe6000e1a100e */
[C---:B------:R-:W-:Y:S01]  /*7970*/  IMAD.WIDE R28, R0.reuse, 0x4, R12 ;  /* 0x00000004001c7825 */ /* 0x040fe200078e020c */
[----:B------:R-:W-:Y:S03]  /*7980*/  LDGSTS.E [R251+0x100], desc[UR14][R8.64], !P4 ;  /* 0x0010000008fb7fae */ /* 0x000fe6000e1a100e */
[C---:B------:R-:W-:Y:S01]  /*7990*/  IMAD.WIDE R26, R0.reuse, 0x4, R14 ;  /* 0x00000004001a7825 */ /* 0x040fe200078e020e */
[----:B------:R-:W-:Y:S03]  /*79a0*/  LDGSTS.E [R251+0x180], desc[UR14][R10.64], !P4 ;  /* 0x001800000afb7fae */ /* 0x000fe6000e1a100e */
[C---:B------:R-:W-:Y:S01]  /*79b0*/  IMAD.WIDE R24, R0.reuse, 0x4, R16 ;  /* 0x0000000400187825 */ /* 0x040fe200078e0210 */
[----:B------:R-:W-:Y:S03]  /*79c0*/  LDGSTS.E [R251+0x200], desc[UR14][R12.64], !P4 ;  /* 0x002000000cfb7fae */ /* 0x000fe6000e1a100e */
[----:B------:R-:W-:Y:S01]  /*79d0*/  IMAD.WIDE R22, R0, 0x4, R18 ;  /* 0x0000000400167825 */ /* 0x000fe200078e0212 */
[----:B------:R-:W-:Y:S01]  /*79e0*/  LDGSTS.E [R251+0x280], desc[UR14][R14.64], !P4 ;  /* 0x002800000efb7fae */ /* 0x000fe2000e1a100e */
[----:B-1----:R-:W-:-:S02]  /*79f0*/  IADD3 R0, PT, PT, R20, -0x11, RZ ;  /* 0xffffffef14007810 */ /* 0x002fc40007ffe0ff */
[----:B--2---:R-:W-:Y:S01]  /*7a00*/  VIADD R3, R3, 0xfffffff3 ;  /* 0xfffffff303037836 */ /* 0x004fe20000000000 */
[----:B------:R-:W-:Y:S01]  /*7a10*/  LDGSTS.E [R251+0x300], desc[UR14][R16.64], !P4 ;  /* 0x0030000010fb7fae */ /* 0x000fe2000e1a100e */
[----:B---3--:R-:W-:Y:S01]  /*7a20*/  IADD3 R82, PT, PT, R82, -0x1e, RZ ;  /* 0xffffffe252527810 */ /* 0x008fe20007ffe0ff */
[----:B------:R-:W-:Y:S02]  /*7a30*/  IMAD.U32 R252, RZ, RZ, UR8 ;  /* 0x00000008fffc7e24 */ /* 0x000fe4000f8e00ff */
[----:B------:R-:W-:Y:S01]  /*7a40*/  LDGSTS.E [R251+0x380], desc[UR14][R18.64], !P4 ;  /* 0x0038000012fb7fae */ /* 0x000fe2000e1a100e */
[----:B------:R-:W-:Y:S01]  /*7a50*/  ISETP.GE.U32.AND P4, PT, R2, 0x7fffff78, PT ;  /* 0x7fffff780200780c */ /* 0x000fe20003f86070 */
[----:B------:R-:W-:Y:S02]  /*7a60*/  IMAD.SHL.U32 R2, R244, 0x8, RZ ;  /* 0x00000008f4027824 */ /* 0x000fe400078e00ff */
[----:B------:R1:W-:Y:S02]  /*7a70*/  LDGSTS.E [R251+0x1000], desc[UR14][R36.64], !P5 ;  /* 0x0100000024fb7fae */ /* 0x0003e4000e9a100e */
[----:B------:R-:W-:-:S02]  /*7a80*/  IMAD.WIDE R38, R2, 0x4, R4 ;  /* 0x0000000402267825 */ /* 0x000fc400078e0204 */
[----:B------:R2:W-:Y:S04]  /*7a90*/  LDGSTS.E [R251+0x1080], desc[UR14][R34.64], !P5 ;  /* 0x0108000022fb7fae */ /* 0x0005e8000e9a100e */
[----:B------:R3:W-:Y:S04]  /*7aa0*/  LDGSTS.E [R251+0x1100], desc[UR14][R32.64], !P5 ;  /* 0x0110000020fb7fae */ /* 0x0007e8000e9a100e */
[----:B------:R2:W-:Y:S01]  /*7ab0*/  LDGSTS.E [R251+0x1180], desc[UR14][R30.64], !P5 ;  /* 0x011800001efb7fae */ /* 0x0005e2000e9a100e */
[----:B-1----:R-:W-:-:S03]  /*7ac0*/  IMAD.WIDE R36, R2, 0x4, R6 ;  /* 0x0000000402247825 */ /* 0x002fc600078e0206 */
[----:B------:R2:W-:Y:S04]  /*7ad0*/  STL.64 [R1+0x228], R34 ;  /* 0x0002282201007387 */ /* 0x0005e80000100a00 */
[----:B------:R1:W-:Y:S04]  /*7ae0*/  LDGSTS.E [R251+0x1200], desc[UR14][R28.64], !P5 ;  /* 0x012000001cfb7fae */ /* 0x0003e8000e9a100e */
[----:B------:R3:W-:Y:S04]  /*7af0*/  STL.64 [R1+0x220], R32 ;  /* 0x0002202001007387 */ /* 0x0007e80000100a00 */
[----:B------:R1:W-:Y:S01]  /*7b00*/  LDGSTS.E [R251+0x1280], desc[UR14][R26.64], !P5 ;  /* 0x012800001afb7fae */ /* 0x0003e2000e9a100e */
[----:B--2---:R-:W-:-:S03]  /*7b10*/  IMAD.WIDE R34, R2, 0x4, R8 ;  /* 0x0000000402227825 */ /* 0x004fc600078e0208 */
[----:B------:R2:W-:Y:S04]  /*7b20*/  STL.64 [R1+0x218], R30 ;  /* 0x0002181e01007387 */ /* 0x0005e80000100a00 */
[----:B------:R1:W-:Y:S01]  /*7b30*/  LDGSTS.E [R251+0x1300], desc[UR14][R24.64], !P5 ;  /* 0x0130000018fb7fae */ /* 0x0003e2000e9a100e */
[----:B---3--:R-:W-:-:S03]  /*7b40*/  IMAD.WIDE R32, R2, 0x4, R10 ;  /* 0x0000000402207825 */ /* 0x008fc600078e020a */
[----:B------:R1:W-:Y:S04]  /*7b50*/  STL.64 [R1+0x210], R28 ;  /* 0x0002101c01007387 */ /* 0x0003e80000100a00 */
[----:B------:R3:W-:Y:S01]  /*7b60*/  LDGSTS.E [R251+0x1380], desc[UR14][R22.64], !P5 ;  /* 0x0138000016fb7fae */ /* 0x0007e2000e9a100e */
[C---:B--2---:R-:W-:Y:S01]  /*7b70*/  IMAD.WIDE R30, R2.reuse, 0x4, R12 ;  /* 0x00000004021e7825 */ /* 0x044fe200078e020c */
[----:B------:R-:W-:Y:S02]  /*7b80*/  ISETP.GE.U32.AND P5, PT, R3, 0x7fffff74, PT ;  /* 0x7fffff740300780c */ /* 0x000fe40003fa6070 */
[----:B------:R2:W-:Y:S01]  /*7b90*/  STL.64 [R1+0x208], R26 ;  /* 0x0002081a01007387 */ /* 0x0005e20000100a00 */
[----:B----4-:R-:W-:Y:S02]  /*7ba0*/  VIADD R3, R21, 0xffffffeb ;  /* 0xffffffeb15037836 */ /* 0x010fe40000000000 */
[C---:B-1----:R-:W-:Y:S01]  /*7bb0*/  IMAD.WIDE R28, R2.reuse, 0x4, R14 ;  /* 0x00000004021c7825 */ /* 0x042fe200078e020e */
[----:B------:R1:W-:Y:S04]  /*7bc0*/  LDGSTS.E [R251+0x2000], desc[UR14][R38.64], !P4 ;  /* 0x0200000026fb7fae */ /* 0x0003e8000e1a100e */
[----:B------:R4:W-:Y:S01]  /*7bd0*/  STL.64 [R1+0x200], R24 ;  /* 0x0002001801007387 */ /* 0x0009e20000100a00 */
[----:B--2---:R-:W-:-:S03]  /*7be0*/  IMAD.WIDE R26, R2, 0x4, R16 ;  /* 0x00000004021a7825 */ /* 0x004fc600078e0210 */
[----:B------:R2:W-:Y:S04]  /*7bf0*/  LDGSTS.E [R251+0x2080], desc[UR14][R36.64], !P4 ;  /* 0x0208000024fb7fae */ /* 0x0005e8000e1a100e */
[----:B------:R1:W-:Y:S01]  /*7c00*/  LDGSTS.E [R251+0x2100], desc[UR14][R34.64], !P4 ;  /* 0x0210000022fb7fae */ /* 0x0003e2000e1a100e */
[----:B----4-:R-:W-:-:S03]  /*7c10*/  IMAD.WIDE R24, R2, 0x4, R18 ;  /* 0x0000000402187825 */ /* 0x010fc600078e0212 */
[----:B------:R4:W-:Y:S01]  /*7c20*/  LDGSTS.E [R251+0x2180], desc[UR14][R32.64], !P4 ;  /* 0x0218000020fb7fae */ /* 0x0009e2000e1a100e */
[----:B------:R-:W-:-:S03]  /*7c30*/  IMAD.SHL.U32 R2, R244, 0x10, RZ ;  /* 0x00000010f4027824 */ /* 0x000fc600078e00ff */
[----:B------:R1:W-:Y:S01]  /*7c40*/  LDGSTS.E [R251+0x2200], desc[UR14][R30.64], !P4 ;  /* 0x022000001efb7fae */ /* 0x0003e2000e1a100e */
[----:B------:R-:W-:-:S03]  /*7c50*/  IMAD.WIDE R20, R2, 0x4, R4 ;  /* 0x0000000402147825 */ /* 0x000fc600078e0204 */
[----:B------:R1:W-:Y:S04]  /*7c60*/  LDGSTS.E [R251+0x2280], desc[UR14][R28.64], !P4 ;  /* 0x022800001cfb7fae */ /* 0x0003e8000e1a100e */
[----:B------:R3:W-:Y:S04]  /*7c70*/  STL.64 [R1+0x1f8], R22 ;  /* 0x0001f81601007387 */ /* 0x0007e80000100a00 */
[----:B------:R1:W-:Y:S04]  /*7c80*/  LDGSTS.E [R251+0x2300], desc[UR14][R26.64], !P4 ;  /* 0x023000001afb7fae */ /* 0x0003e8000e1a100e */
[----:B------:R1:W-:Y:S01]  /*7c90*/  LDGSTS.E [R251+0x2380], desc[UR14][R24.64], !P4 ;  /* 0x0238000018fb7fae */ /* 0x0003e2000e1a100e */
[----:B------:R-:W-:Y:S01]  /*7ca0*/  ISETP.GE.U32.AND P4, PT, R0, 0x7fffff70, PT ;  /* 0x7fffff700000780c */ /* 0x000fe20003f86070 */
[----:B------:R-:W-:Y:S01]  /*7cb0*/  IMAD R0, R244, 0xc, RZ ;  /* 0x0000000cf4007824 */ /* 0x000fe200078e02ff */
[----:B---3--:R-:W3:Y:S01]  /*7cc0*/  LDC R22, c[0x0][0x3a0] ;  /* 0x0000e800ff167b82 */ /* 0x008ee20000000800 */
[----:B------:R1:W-:Y:S04]  /*7cd0*/  STL.64 [R1+0x130], R38 ;  /* 0x0001302601007387 */ /* 0x0003e80000100a00 */
[----:B------:R2:W-:Y:S03]  /*7ce0*/  STL.64 [R1+0x128], R36 ;  /* 0x0001282401007387 */ /* 0x0005e60000100a00 */
[----:B------:R-:W5:Y:S01]  /*7cf0*/  LDC R23, c[0x0][0x3a0] ;  /* 0x0000e800ff177b82 */ /* 0x000f620000000800 */
[----:B------:R4:W-:Y:S04]  /*7d00*/  STL.64 [R1+0x120], R34 ;  /* 0x0001202201007387 */ /* 0x0009e80000100a00 */
[----:B------:R4:W-:Y:S01]  /*7d10*/  STL.64 [R1+0x118], R32 ;  /* 0x0001182001007387 */ /* 0x0009e20000100a00 */
[----:B-1----:R-:W-:-:S03]  /*7d20*/  IMAD.WIDE R38, R0, 0x4, R4 ;  /* 0x0000000400267825 */ /* 0x002fc600078e0204 */
[----:B------:R1:W-:Y:S01]  /*7d30*/  STL.64 [R1+0x110], R30 ;  /* 0x0001101e01007387 */ /* 0x0003e20000100a00 */
[----:B--2---:R-:W-:-:S03]  /*7d40*/  IMAD.WIDE R36, R0, 0x4, R6 ;  /* 0x0000000400247825 */ /* 0x004fc600078e0206 */
[----:B------:R2:W-:Y:S01]  /*7d50*/  STL.64 [R1+0x108], R28 ;  /* 0x0001081c01007387 */ /* 0x0005e20000100a00 */
[----:B----4-:R-:W-:-:S03]  /*7d60*/  IMAD.WIDE R34, R0, 0x4, R8 ;  /* 0x0000000400227825 */ /* 0x010fc600078e0208 */
[----:B------:R4:W-:Y:S01]  /*7d70*/  STL.64 [R1+0x100], R26 ;  /* 0x0001001a01007387 */ /* 0x0009e20000100a00 */
[----:B------:R-:W-:-:S03]  /*7d80*/  IMAD.WIDE R32, R0, 0x4, R10 ;  /* 0x0000000400207825 */ /* 0x000fc600078e020a */
[----:B------:R4:W-:Y:S01]  /*7d90*/  STL.64 [R1+0xf8], R24 ;  /* 0x0000f81801007387 */ /* 0x0009e20000100a00 */
[----:B-1----:R-:W-:-:S03]  /*7da0*/  IMAD.WIDE R30, R0, 0x4, R12 ;  /* 0x00000004001e7825 */ /* 0x002fc600078e020c */
[----:B------:R1:W-:Y:S01]  /*7db0*/  STL.64 [R1+0x30], R38 ;  /* 0x0000302601007387 */ /* 0x0003e20000100a00 */
[----:B--2---:R-:W-:-:S03]  /*7dc0*/  IMAD.WIDE R28, R0, 0x4, R14 ;  /* 0x00000004001c7825 */ /* 0x004fc600078e020e */
[----:B------:R1:W-:Y:S01]  /*7dd0*/  LDGSTS.E [R251+0x3000], desc[UR14][R38.64], !P5 ;  /* 0x0300000026fb7fae */ /* 0x0003e2000e9a100e */
[----:B----4-:R-:W-:-:S03]  /*7de0*/  IMAD.WIDE R26, R0, 0x4, R16 ;  /* 0x00000004001a7825 */ /* 0x010fc600078e0210 */
[----:B------:R2:W-:Y:S01]  /*7df0*/  STL.64 [R1+0x28], R36 ;  /* 0x0000282401007387 */ /* 0x0005e20000100a00 */
[----:B------:R-:W-:Y:S01]  /*7e00*/  IMAD.WIDE R24, R0, 0x4, R18 ;  /* 0x0000000400187825 */ /* 0x000fe200078e0212 */
[----:B---3--:R-:W-:Y:S02]  /*7e10*/  IADD3 R0, PT, PT, R22, -0x19, RZ ;  /* 0xffffffe716007810 */ /* 0x008fe40007ffe0ff */
[----:B------:R2:W-:Y:S04]  /*7e20*/  LDGSTS.E [R251+0x3080], desc[UR14][R36.64], !P5 ;  /* 0x0308000024fb7fae */ /* 0x0005e8000e9a100e */
[----:B------:R3:W-:Y:S01]  /*7e30*/  STL.64 [R1+0x20], R34 ;  /* 0x0000202201007387 */ /* 0x0007e20000100a00 */
[----:B-1----:R-:W-:-:S03]  /*7e40*/  IMAD.WIDE R38, R2, 0x4, R6 ;  /* 0x0000000402267825 */ /* 0x002fc600078e0206 */
[----:B------:R3:W-:Y:S04]  /*7e50*/  LDGSTS.E [R251+0x3100], desc[UR14][R34.64], !P5 ;  /* 0x0310000022fb7fae */ /* 0x0007e8000e9a100e */
[----:B------:R1:W-:Y:S01]  /*7e60*/  STL.64 [R1+0x18], R32 ;  /* 0x0000182001007387 */ /* 0x0003e20000100a00 */
[----:B--2---:R-:W-:-:S03]  /*7e70*/  IMAD.WIDE R36, R2, 0x4, R8 ;  /* 0x0000000402247825 */ /* 0x004fc600078e0208 */
[----:B------:R1:W-:Y:S04]  /*7e80*/  LDGSTS.E [R251+0x3180], desc[UR14][R32.64], !P5 ;  /* 0x0318000020fb7fae */ /* 0x0003e8000e9a100e */
[----:B------:R2:W-:Y:S01]  /*7e90*/  STL.64 [R1+0x10], R30 ;  /* 0x0000101e01007387 */ /* 0x0005e20000100a00 */
[----:B---3--:R-:W-:-:S03]  /*7ea0*/  IMAD.WIDE R34, R2, 0x4, R10 ;  /* 0x0000000402227825 */ /* 0x008fc600078e020a */
[----:B------:R2:W-:Y:S04]  /*7eb0*/  LDGSTS.E [R251+0x3200], desc[UR14][R30.64], !P5 ;  /* 0x032000001efb7fae */ /* 0x0005e8000e9a100e */
[----:B------:R3:W-:Y:S01]  /*7ec0*/  STL.64 [R1+0x8], R28 ;  /* 0x0000081c01007387 */ /* 0x0007e20000100a00 */
[----:B-1----:R-:W-:-:S03]  /*7ed0*/  IMAD.WIDE R32, R2, 0x4, R12 ;  /* 0x0000000402207825 */ /* 0x002fc600078e020c */
[----:B------:R3:W-:Y:S04]  /*7ee0*/  LDGSTS.E [R251+0x3280], desc[UR14][R28.64], !P5 ;  /* 0x032800001cfb7fae */ /* 0x0007e8000e9a100e */
[----:B------:R1:W-:Y:S01]  /*7ef0*/  STL.64 [R1], R26 ;  /* 0x0000001a01007387 */ /* 0x0003e20000100a00 */
[----:B--2---:R-:W-:-:S03]  /*7f00*/  IMAD.WIDE R30, R2, 0x4, R14 ;  /* 0x00000004021e7825 */ /* 0x004fc600078e020e */
[----:B------:R1:W-:Y:S04]  /*7f10*/  LDGSTS.E [R251+0x3300], desc[UR14][R26.64], !P5 ;  /* 0x033000001afb7fae */ /* 0x0003e8000e9a100e */
[----:B------:R2:W-:Y:S01]  /*7f20*/  STL.64 [R1+0x2f8], R24 ;  /* 0x0002f81801007387 */ /* 0x0005e20000100a00 */
[----:B---3--:R-:W-:-:S03]  /*7f30*/  IMAD.WIDE R28, R2, 0x4, R16 ;  /* 0x00000004021c7825 */ /* 0x008fc600078e0210 */
[----:B------:R2:W-:Y:S01]  /*7f40*/  LDGSTS.E [R251+0x3380], desc[UR14][R24.64], !P5 ;  /* 0x0338000018fb7fae */ /* 0x0005e2000e9a100e */
[----:B------:R-:W-:Y:S01]  /*7f50*/  ISETP.GE.U32.AND P5, PT, R3, 0x7fffff6c, PT ;  /* 0x7fffff6c0300780c */ /* 0x000fe20003fa6070 */
[----:B-----5:R-:W-:Y:S02]  /*7f60*/  VIADD R3, R23, 0xffffffe3 ;  /* 0xffffffe317037836 */ /* 0x020fe40000000000 */
[----:B------:R-:W-:Y:S01]  /*7f70*/  LDGSTS.E [R251+0x4000], desc[UR14][R20.64], !P4 ;  /* 0x0400000014fb7fae */ /* 0x000fe2000e1a100e */
[----:B-1----:R-:W-:-:S03]  /*7f80*/  IMAD.WIDE R26, R2, 0x4, R18 ;  /* 0x00000004021a7825 */ /* 0x002fc600078e0212 */
[----:B------:R1:W-:Y:S01]  /*7f90*/  LDGSTS.E [R251+0x4080], desc[UR14][R38.64], !P4 ;  /* 0x0408000026fb7fae */ /* 0x0003e2000e1a100e */
[----:B------:R-:W-:Y:S01]  /*7fa0*/  IMAD R2, R244, 0x18, RZ ;  /* 0x00000018f4027824 */ /* 0x000fe200078e02ff */
[----:B--2---:R-:W2:Y:S02]  /*7fb0*/  LDC R24, c[0x0][0x3a0] ;  /* 0x0000e800ff187b82 */ /* 0x004ea40000000800 */
[----:B------:R3:W-:Y:S04]  /*7fc0*/  LDGSTS.E [R251+0x4100], desc[UR14][R36.64], !P4 ;  /* 0x0410000024fb7fae */ /* 0x0007e8000e1a100e */
[----:B------:R4:W-:Y:S04]  /*7fd0*/  LDGSTS.E [R251+0x4180], desc[UR14][R34.64], !P4 ;  /* 0x0418000022fb7fae */ /* 0x0009e8000e1a100e */
[----:B------:R5:W-:Y:S04]  /*7fe0*/  LDGSTS.E [R251+0x4200], desc[UR14][R32.64], !P4 ;  /* 0x0420000020fb7fae */ /* 0x000be8000e1a100e */
[----:B------:R1:W-:Y:S04]  /*7ff0*/  LDGSTS.E [R251+0x4280], desc[UR14][R30.64], !P4 ;  /* 0x042800001efb7fae */ /* 0x0003e8000e1a100e */
[----:B------:R1:W-:Y:S04]  /*8000*/  LDGSTS.E [R251+0x4300], desc[UR14][R28.64], !P4 ;  /* 0x043000001cfb7fae */ /* 0x0003e8000e1a100e */
[----:B------:R1:W-:Y:S01]  /*8010*/  LDGSTS.E [R251+0x4380], desc[UR14][R26.64], !P4 ;  /* 0x043800001afb7fae */ /* 0x0003e2000e1a100e */
[----:B------:R-:W-:Y:S01]  /*8020*/  ISETP.GE.U32.AND P4, PT, R0, 0x7fffff68, PT ;  /* 0x7fffff680000780c */ /* 0x000fe20003f86070 */
[----:B------:R-:W-:-:S02]  /*8030*/  IMAD R0, R244, 0x14, RZ ;  /* 0x00000014f4007824 */ /* 0x000fc400078e02ff */
[----:B------:R1:W-:Y:S02]  /*8040*/  STL.64 [R1+0x3a8], R38 ;  /* 0x0003a82601007387 */ /* 0x0003e40000100a00 */
[C---:B------:R-:W-:Y:S02]  /*8050*/  IMAD.WIDE R22, R0.reuse, 0x4, R4 ;  /* 0x0000000400167825 */ /* 0x040fe400078e0204 */
[----:B------:R3:W-:Y:S04]  /*8060*/  STL.64 [R1+0x3b0], R36 ;  /* 0x0003b02401007387 */ /* 0x0007e80000100a00 */
[----:B------:R4:W-:Y:S04]  /*8070*/  STL.64 [R1+0x3b8], R34 ;  /* 0x0003b82201007387 */ /* 0x0009e80000100a00 */
[----:B------:R5:W-:Y:S01]  /*8080*/  STL.64 [R1+0x3c0], R32 ;  /* 0x0003c02001007387 */ /* 0x000be20000100a00 */
[----:B-1----:R-:W-:-:S03]  /*8090*/  IMAD.WIDE R38, R0, 0x4, R6 ;  /* 0x0000000400267825 */ /* 0x002fc600078e0206 */
[----:B------:R1:W-:Y:S01]  /*80a0*/  STL.64 [R1+0x3c8], R30 ;  /* 0x0003c81e01007387 */ /* 0x0003e20000100a00 */
[----:B---3--:R-:W-:-:S03]  /*80b0*/  IMAD.WIDE R36, R0, 0x4, R8 ;  /* 0x0000000400247825 */ /* 0x008fc600078e0208 */
[----:B------:R3:W-:Y:S01]  /*80c0*/  STL.64 [R1+0x4100], R20 ;  /* 0x0041001401007387 */ /* 0x0007e20000100a00 */
[----:B----4-:R-:W-:-:S03]  /*80d0*/  IMAD.WIDE R34, R0, 0x4, R10 ;  /* 0x0000000400227825 */ /* 0x010fc600078e020a */
[----:B------:R4:W-:Y:S01]  /*80e0*/  STL.64 [R1+0x3d0], R28 ;  /* 0x0003d01c01007387 */ /* 0x0009e20000100a00 */
[----:B-----5:R-:W-:-:S03]  /*80f0*/  IMAD.WIDE R32, R0, 0x4, R12 ;  /* 0x0000000400207825 */ /* 0x020fc600078e020c */
[----:B------:R5:W-:Y:S01]  /*8100*/  STL.64 [R1+0x3d8], R26 ;  /* 0x0003d81a01007387 */ /* 0x000be20000100a00 */
[----:B-1----:R-:W-:-:S03]  /*8110*/  IMAD.WIDE R30, R0, 0x4, R14 ;  /* 0x00000004001e7825 */ /* 0x002fc600078e020e */
[----:B------:R1:W-:Y:S01]  /*8120*/  STL.64 [R1+0x1538], R38 ;  /* 0x0015382601007387 */ /* 0x0003e20000100a00 */
[----:B---3--:R-:W-:-:S03]  /*8130*/  IMAD.WIDE R20, R0, 0x4, R18 ;  /* 0x0000000400147825 */ /* 0x008fc600078e0212 */
[----:B------:R-:W-:Y:S01]  /*8140*/  LDGSTS.E [R251+0x5000], desc[UR14][R22.64], !P5 ;  /* 0x0500000016fb7fae */ /* 0x000fe2000e9a100e */
[----:B----4-:R-:W-:Y:S01]  /*8150*/  IMAD.WIDE R28, R0, 0x4, R16 ;  /* 0x00000004001c7825 */ /* 0x010fe200078e0210 */
[----:B-----5:R-:W3:Y:S02]  /*8160*/  LDC R26, c[0x0][0x3a0] ;  /* 0x0000e800ff1a7b82 */ /* 0x020ee40000000800 */
[----:B------:R4:W-:Y:S01]  /*8170*/  STL.64 [R1+0x1540], R36 ;  /* 0x0015402401007387 */ /* 0x0009e20000100a00 */
[----:B--2---:R-:W-:Y:S02]  /*8180*/  VIADD R0, R24, 0xffffffdf ;  /* 0xffffffdf18007836 */ /* 0x004fe40000000000 */
[C---:B------:R-:W-:Y:S01]  /*8190*/  IMAD.WIDE R24, R2.reuse, 0x4, R4 ;  /* 0x0000000402187825 */ /* 0x040fe200078e0204 */
[----:B------:R1:W-:Y:S04]  /*81a0*/  LDGSTS.E [R251+0x5080], desc[UR14][R38.64], !P5 ;  /* 0x0508000026fb7fae */ /* 0x0003e8000e9a100e */
[----:B------:R2:W-:Y:S04]  /*81b0*/  STL.64 [R1+0x1558], R34 ;  /* 0x0015582201007387 */ /* 0x0005e80000100a00 */
[----:B------:R4:W-:Y:S04]  /*81c0*/  LDGSTS.E [R251+0x5100], desc[UR14][R36.64], !P5 ;  /* 0x0510000024fb7fae */ /* 0x0009e8000e9a100e */
[----:B------:R5:W-:Y:S01]  /*81d0*/  STL.64 [R1+0x1560], R32 ;  /* 0x0015602001007387 */ /* 0x000be20000100a00 */
[----:B-1----:R-:W-:-:S03]  /*81e0*/  IMAD.WIDE R38, R2, 0x4, R6 ;  /* 0x0000000402267825 */ /* 0x002fc600078e0206 */
[----:B------:R2:W-:Y:S04]  /*81f0*/  LDGSTS.E [R251+0x5180], desc[UR14][R34.64], !P5 ;  /* 0x0518000022fb7fae */ /* 0x0005e8000e9a100e */
[----:B------:R-:W-:Y:S01]  /*8200*/  STL.64 [R1+0x1578], R30 ;  /* 0x0015781e01007387 */ /* 0x000fe20000100a00 */
[----:B----4-:R-:W-:-:S03]  /*8210*/  IMAD.WIDE R36, R2, 0x4, R8 ;  /* 0x0000000402247825 */ /* 0x010fc600078e0208 */
[----:B------:R5:W-:Y:S04]  /*8220*/  LDGSTS.E [R251+0x5200], desc[UR14][R32.64], !P5 ;  /* 0x0520000020fb7fae */ /* 0x000be8000e9a100e */
[----:B------:R1:W-:Y:S01]  /*8230*/  STL.64 [R1+0x40f8], R22 ;  /* 0x0040f81601007387 */ /* 0x0003e20000100a00 */
[----:B--2---:R-:W-:-:S03]  /*8240*/  IMAD.WIDE R34, R2, 0x4, R10 ;  /* 0x0000000402227825 */ /* 0x004fc600078e020a */
[----:B------:R2:W-:Y:S04]  /*8250*/  LDGSTS.E [R251+0x5280], desc[UR14][R30.64], !P5 ;  /* 0x052800001efb7fae */ /* 0x0005e8000e9a100e */
[----:B------:R4:W-:Y:S01]  /*8260*/  STL.64 [R1+0x1580], R28 ;  /* 0x0015801c01007387 */ /* 0x0009e20000100a00 */
[----:B-----5:R-:W-:-:S03]  /*8270*/  IMAD.WIDE R32, R2, 0x4, R12 ;  /* 0x0000000402207825 */ /* 0x020fc600078e020c */
[----:B------:R4:W-:Y:S01]  /*8280*/  LDGSTS.E [R251+0x5300], desc[UR14][R28.64], !P5 ;  /* 0x053000001cfb7fae */ /* 0x0009e2000e9a100e */
[----:B-1----:R-:W-:-:S03]  /*8290*/  IMAD.WIDE R22, R2, 0x4, R16 ;  /* 0x0000000402167825 */ /* 0x002fc600078e0210 */
[----:B------:R1:W-:Y:S01]  /*82a0*/  LDGSTS.E [R251+0x5380], desc[UR14][R20.64], !P5 ;  /* 0x0538000014fb7fae */ /* 0x0003e2000e9a100e */
[----:B--2---:R-:W-:Y:S01]  /*82b0*/  IMAD.WIDE R30, R2, 0x4, R14 ;  /* 0x00000004021e7825 */ /* 0x004fe200078e020e */
[----:B------:R-:W-:Y:S02]  /*82c0*/  ISETP.GE.U32.AND P5, PT, R3, 0x7fffff64, PT ;  /* 0x7fffff640300780c */ /* 0x000fe40003fa6070 */
[----:B------:R-:W-:Y:S01]  /*82d0*/  LDGSTS.E [R251+0x6000], desc[UR14][R24.64], !P4 ;  /* 0x0600000018fb7fae */ /* 0x000fe2000e1a100e */
[----:B---3--:R-:W-:Y:S01]  /*82e0*/  VIADD R3, R26, 0xffffffdb ;  /* 0xffffffdb1a037836 */ /* 0x008fe20000000000 */
[----:B----4-:R-:W2:Y:S02]  /*82f0*/  LDC R28, c[0x0][0x3a0] ;  /* 0x0000e800ff1c7b82 */ /* 0x010ea40000000800 */
[----:B------:R1:W-:Y:S04]  /*8300*/  STL.64 [R1+0x1598], R20 ;  /* 0x0015981401007387 */ /* 0x0003e80000100a00 */
[----:B------:R3:W-:Y:S04]  /*8310*/  LDGSTS.E [R251+0x6080], desc[UR14][R38.64], !P4 ;  /* 0x0608000026fb7fae */ /* 0x0007e8000e1a100e */
[----:B------:R4:W-:Y:S01]  /*8320*/  LDGSTS.E [R251+0x6100], desc[UR14][R36.64], !P4 ;  /* 0x0610000024fb7fae */ /* 0x0009e2000e1a100e */
[----:B-1----:R-:W-:-:S03]  /*8330*/  IMAD.WIDE R20, R2, 0x4, R18 ;  /* 0x0000000402147825 */ /* 0x002fc600078e0212 */
[----:B------:R1:W-:Y:S01]  /*8340*/  LDGSTS.E [R251+0x6180], desc[UR14][R34.64], !P4 ;  /* 0x0618000022fb7fae */ /* 0x0003e2000e1a100e */
[----:B------:R-:W-:-:S03]  /*8350*/  SHF.L.U32 R2, R244, 0x5, RZ ;  /* 0x00000005f4027819 */ /* 0x000fc600000006ff */
        /* <DEDUP_REMOVED lines=11> */
[----:B---3--:R-:W-:-:S03]  /*8410*/  IMAD.WIDE R38, R0, 0x4, R6 ;  /* 0x0000000400267825 */ /* 0x008fc600078e0206 */
[----:B------:R3:W-:Y:S01]  /*8420*/  STL.64 [R1+0x17f8], R30 ;  /* 0x0017f81e01007387 */ /* 0x0007e20000100a00 */
[----:B----4-:R-:W-:-:S03]  /*8430*/  IMAD.WIDE R36, R0, 0x4, R8 ;  /* 0x0000000400247825 */ /* 0x010fc600078e0208 */
[----:B------:R4:W-:Y:S01]  /*8440*/  STL.64 [R1+0x4108], R24 ;  /* 0x0041081801007387 */ /* 0x0009e20000100a00 */
[----:B-1----:R-:W-:-:S03]  /*8450*/  IMAD.WIDE R34, R0, 0x4, R10 ;  /* 0x0000000400227825 */ /* 0x002fc600078e020a */
[----:B------:R1:W-:Y:S01]  /*8460*/  STL.64 [R1+0x1800], R22 ;  /* 0x0018001601007387 */ /* 0x0003e20000100a00 */
[C---:B-----5:R-:W-:Y:S01]  /*8470*/  IMAD.WIDE R32, R0.reuse, 0x4, R12 ;  /* 0x0000000400207825 */ /* 0x060fe200078e020c */
[----:B---3--:R-:W3:Y:S02]  /*8480*/  LDC R30, c[0x0][0x3a0] ;  /* 0x0000e800ff1e7b82 */ /* 0x008ee40000000800 */
[----:B------:R5:W-:Y:S01]  /*8490*/  STL.64 [R1+0x1818], R20 ;  /* 0x0018181401007387 */ /* 0x000be20000100a00 */
[----:B----4-:R-:W-:-:S03]  /*84a0*/  IMAD.WIDE R24, R0, 0x4, R14 ;  /* 0x0000000400187825 */ /* 0x010fc600078e020e */
[----:B------:R-:W-:Y:S01]  /*84b0*/  LDGSTS.E [R251+0x7000], desc[UR14][R26.64], !P5 ;  /* 0x070000001afb7fae */ /* 0x000fe2000e9a100e */
[----:B-1----:R-:W-:-:S03]  /*84c0*/  IMAD.WIDE R22, R0, 0x4, R16 ;  /* 0x0000000400167825 */ /* 0x002fc600078e0210 */
[----:B------:R1:W-:Y:S01]  /*84d0*/  STL.64 [R1+0x1a60], R38 ;  /* 0x001a602601007387 */ /* 0x0003e20000100a00 */
[----:B-----5:R-:W-:-:S03]  /*84e0*/  IMAD.WIDE R20, R0, 0x4, R18 ;  /* 0x0000000400147825 */ /* 0x020fc600078e0212 */
[----:B------:R1:W-:Y:S01]  /*84f0*/  LDGSTS.E [R251+0x7080], desc[UR14][R38.64], !P5 ;  /* 0x0708000026fb7fae */ /* 0x0003e2000e9a100e */
[----:B--2---:R-:W-:-:S03]  /*8500*/  VIADD R0, R28, 0xffffffd7 ;  /* 0xffffffd71c007836 */ /* 0x004fc60000000000 */
[----:B------:R2:W-:Y:S01]  /*8510*/  STL.64 [R1+0x1a68], R36 ;  /* 0x001a682401007387 */ /* 0x0005e20000100a00 */
[----:B------:R-:W-:-:S03]  /*8520*/  IMAD.WIDE R28, R2, 0x4, R4 ;  /* 0x00000004021c7825 */ /* 0x000fc600078e0204 */
        /* <DEDUP_REMOVED lines=8> */
[----:B----4-:R-:W-:-:S03]  /*85b0*/  IMAD.WIDE R34, R2, 0x4, R10 ;  /* 0x0000000402227825 */ /* 0x010fc600078e020a */
[----:B------:R2:W-:Y:S01]  /*85c0*/  LDGSTS.E [R251+0x7280], desc[UR14][R24.64], !P5 ;  /* 0x0728000018fb7fae */ /* 0x0005e2000e9a100e */
[----:B-1----:R-:W1:Y:S03]  /*85d0*/  LDC R32, c[0x0][0x3a0] ;  /* 0x0000e800ff207b82 */ /* 0x002e660000000800 */
[----:B------:R4:W-:Y:S04]  /*85e0*/  STL.64 [R1+0x4110], R26 ;  /* 0x0041101a01007387 */ /* 0x0009e80000100a00 */
[----:B------:R5:W-:Y:S01]  /*85f0*/  LDGSTS.E [R251+0x7300], desc[UR14][R22.64], !P5 ;  /* 0x0730000016fb7fae */ /* 0x000be2000e9a100e */
[----:B--2---:R-:W-:-:S03]  /*8600*/  IMAD.WIDE R24, R2, 0x4, R14 ;  /* 0x0000000402187825 */ /* 0x004fc600078e020e */
[----:B------:R2:W-:Y:S01]  /*8610*/  LDGSTS.E [R251+0x7380], desc[UR14][R20.64], !P5 ;  /* 0x0738000014fb7fae */ /* 0x0005e2000e9a100e */
[----:B------:R-:W-:Y:S02]  /*8620*/  ISETP.GE.U32.AND P5, PT, R3, 0x7fffff5c, PT ;  /* 0x7fffff5c0300780c */ /* 0x000fe40003fa6070 */
[----:B---3--:R-:W-:Y:S01]  /*8630*/  IADD3 R3, PT, PT, R30, -0x2d, RZ ;  /* 0xffffffd31e037810 */ /* 0x008fe20007ffe0ff */
[C---:B----4-:R-:W-:Y:S01]  /*8640*/  IMAD.WIDE R26, R2.reuse, 0x4, R12 ;  /* 0x00000004021a7825 */ /* 0x050fe200078e020c */
[----:B------:R5:W-:Y:S04]  /*8650*/  STL.64 [R1+0x1aa8], R22 ;  /* 0x001aa81601007387 */ /* 0x000be80000100a00 */
[----:B------:R-:W-:Y:S04]  /*8660*/  LDGSTS.E [R251+0x8000], desc[UR14][R28.64], !P4 ;  /* 0x080000001cfb7fae */ /* 0x000fe8000e1a100e */
[----:B------:R2:W-:Y:S01]  /*8670*/  STL.64 [R1+0x1ac0], R20 ;  /* 0x001ac01401007387 */ /* 0x0005e20000100a00 */
[----:B-----5:R-:W-:-:S03]  /*8680*/  IMAD.WIDE R22, R2, 0x4, R16 ;  /* 0x0000000402167825 */ /* 0x020fc600078e0210 */
[----:B------:R3:W-:Y:S04]  /*8690*/  LDGSTS.E [R251+0x8080], desc[UR14][R38.64], !P4 ;  /* 0x0808000026fb7fae */ /* 0x0007e8000e1a100e */
[----:B------:R4:W-:Y:S01]  /*86a0*/  LDGSTS.E [R251+0x8100], desc[UR14][R36.64], !P4 ;  /* 0x0810000024fb7fae */ /* 0x0009e2000e1a100e */
[----:B--2---:R-:W-:-:S03]  /*86b0*/  IMAD.WIDE R20, R2, 0x4, R18 ;  /* 0x0000000402147825 */ /* 0x004fc600078e0212 */
[----:B------:R2:W-:Y:S01]  /*86c0*/  LDGSTS.E [R251+0x8180], desc[UR14][R34.64], !P4 ;  /* 0x0818000022fb7fae */ /* 0x0005e2000e1a100e */
[----:B------:R-:W-:-:S03]  /*86d0*/  IMAD R2, R244, 0x28, RZ ;  /* 0x00000028f4027824 */ /* 0x000fc600078e02ff */
        /* <DEDUP_REMOVED lines=15> */
[----:B--2---:R-:W2:Y:S03]  /*87d0*/  LDC R34, c[0x0][0x3a0] ;  /* 0x0000e800ff227b82 */ /* 0x004ea60000000800 */
[----:B------:R4:W-:Y:S01]  /*87e0*/  STL.64 [R1+0x1c60], R22 ;  /* 0x001c601601007387 */ /* 0x0009e20000100a00 */
[----:B-----5:R-:W-:-:S03]  /*87f0*/  IMAD.WIDE R26, R0, 0x4, R12 ;  /* 0x00000004001a7825 */ /* 0x020fc600078e020c */
[----:B------:R5:W-:Y:S01]  /*8800*/  STL.64 [R1+0x1c48], R20 ;  /* 0x001c481401007387 */ /* 0x000be20000100a00 */
[----:B-1----:R-:W-:-:S03]  /*8810*/  IMAD.WIDE R24, R0, 0x4, R14 ;  /* 0x0000000400187825 */ /* 0x002fc600078e020e */
[----:B------:R1:W-:Y:S01]  /*8820*/  STL.64 [R1+0x1b40], R38 ;  /* 0x001b402601007387 */ /* 0x0003e20000100a00 */
[----:B---3--:R-:W-:-:S03]  /*8830*/  IMAD.WIDE R28, R0, 0x4, R10 ;  /* 0x00000004001c7825 */ /* 0x008fc600078e020a */
[----:B------:R3:W-:Y:S01]  /*8840*/  STL.64 [R1+0x1b28], R36 ;  /* 0x001b282401007387 */ /* 0x0007e20000100a00 */
[----:B----4-:R-:W-:-:S03]  /*8850*/  IMAD.WIDE R22, R0, 0x4, R16 ;  /* 0x0000000400167825 */ /* 0x010fc600078e0210 */
[----:B------:R-:W-:Y:S01]  /*8860*/  LDGSTS.E [R251+0x9000], desc[UR14][R30.64], !P5 ;  /* 0x090000001efb7fae */ /* 0x000fe2000e9a100e */
[----:B-----5:R-:W-:-:S03]  /*8870*/  IMAD.WIDE R20, R0, 0x4, R18 ;  /* 0x0000000400147825 */ /* 0x020fc600078e0212 */
[----:B------:R4:W-:Y:S01]  /*8880*/  STL.64 [R1+0x1b20], R28 ;  /* 0x001b201c01007387 */ /* 0x0009e20000100a00 */
[----:B------:R-:W-:Y:S02]  /*8890*/  VIADD R0, R32, 0xffffffcf ;  /* 0xffffffcf20007836 */ /* 0x000fe40000000000 */
[C---:B------:R-:W-:Y:S01]  /*88a0*/  IMAD.WIDE R32, R2.reuse, 0x4, R4 ;  /* 0x0000000402207825 */ /* 0x040fe200078e0204 */
[----:B------:R1:W-:Y:S04]  /*88b0*/  LDGSTS.E [R251+0x9080], desc[UR14][R38.64], !P5 ;  /* 0x0908000026fb7fae */ /* 0x0003e8000e9a100e */
[----:B------:R-:W-:Y:S04]  /*88c0*/  STL.64 [R1+0x1b08], R26 ;  /* 0x001b081a01007387 */ /* 0x000fe80000100a00 */
[----:B------:R3:W-:Y:S04]  /*88d0*/  LDGSTS.E [R251+0x9100], desc[UR14][R36.64], !P5 ;  /* 0x0910000024fb7fae */ /* 0x0007e8000e9a100e */
[----:B------:R-:W-:Y:S01]  /*88e0*/  STL.64 [R1+0x1b00], R24 ;  /* 0x001b001801007387 */ /* 0x000fe20000100a00 */
[----:B-1----:R-:W-:-:S03]  /*88f0*/  IMAD.WIDE R38, R2, 0x4, R6 ;  /* 0x0000000402267825 */ /* 0x002fc600078e0206 */
[----:B------:R4:W-:Y:S04]  /*8900*/  LDGSTS.E [R251+0x9180], desc[UR14][R28.64], !P5 ;  /* 0x091800001cfb7fae */ /* 0x0009e8000e9a100e */
[----:B------:R1:W-:Y:S01]  /*8910*/  STL.64 [R1+0x4120], R30 ;  /* 0x0041201e01007387 */ /* 0x0003e20000100a00 */
[----:B---3--:R-:W3:Y:S03]  /*8920*/  LDC R36, c[0x0][0x3a0] ;  /* 0x0000e800ff247b82 */ /* 0x008ee60000000800 */
[----:B------:R5:W-:Y:S04]  /*8930*/  LDGSTS.E [R251+0x9200], desc[UR14][R26.64], !P5 ;  /* 0x092000001afb7fae */ /* 0x000be8000e9a100e */
[----:B------:R2:W-:Y:S01]  /*8940*/  LDGSTS.E [R251+0x9280], desc[UR14][R24.64], !P5 ;  /* 0x0928000018fb7fae */ /* 0x0005e2000e9a100e */
[----:B----4-:R-:W-:-:S03]  /*8950*/  IMAD.WIDE R28, R2, 0x4, R10 ;  /* 0x00000004021c7825 */ /* 0x010fc600078e020a */
[----:B------:R4:W-:Y:S01]  /*8960*/  LDGSTS.E [R251+0x9300], desc[UR14][R22.64], !P5 ;  /* 0x0930000016fb7fae */ /* 0x0009e2000e9a100e */
[----:B-1----:R-:W-:-:S03]  /*8970*/  IMAD.WIDE R30, R2, 0x4, R8 ;  /* 0x00000004021e7825 */ /* 0x002fc600078e0208 */
[----:B------:R1:W-:Y:S01]  /*8980*/  LDGSTS.E [R251+0x9380], desc[UR14][R20.64], !P5 ;  /* 0x0938000014fb7fae */ /* 0x0003e2000e9a100e */
[C---:B-----5:R-:W-:Y:S01]  /*8990*/  IMAD.WIDE R26, R2.reuse, 0x4, R12 ;  /* 0x00000004021a7825 */ /* 0x060fe200078e020c */
[----:B------:R-:W-:Y:S02]  /*89a0*/  ISETP.GE.U32.AND P5, PT, R3, 0x7fffff54, PT ;  /* 0x7fffff540300780c */ /* 0x000fe40003fa6070 */
[----:B------:R4:W-:Y:S01]  /*89b0*/  STL.64 [R1+0x1af0], R22 ;  /* 0x001af01601007387 */ /* 0x0009e20000100a00 */
[----:B--2---:R-:W-:-:S03]  /*89c0*/  IMAD.WIDE R24, R2, 0x4, R14 ;  /* 0x0000000402187825 */ /* 0x004fc600078e020e */
[----:B------:R-:W-:Y:S01]  /*89d0*/  LDGSTS.E [R251+0xa000], desc[UR14][R32.64], !P4 ;  /* 0x0a00000020fb7fae */ /* 0x000fe2000e1a100e */
[----:B------:R-:W-:-:S03]  /*89e0*/  VIADD R3, R34, 0xffffffcb ;  /* 0xffffffcb22037836 */ /* 0x000fc60000000000 */
[----:B------:R1:W-:Y:S01]  /*89f0*/  STL.64 [R1+0x1ae8], R20 ;  /* 0x001ae81401007387 */ /* 0x0003e20000100a00 */
[----:B----4-:R-:W-:-:S03]  /*8a00*/  IMAD.WIDE R22, R2, 0x4, R16 ;  /* 0x0000000402167825 */ /* 0x010fc600078e0210 */
[----:B------:R2:W-:Y:S04]  /*8a10*/  LDGSTS.E [R251+0xa080], desc[UR14][R38.64], !P4 ;  /* 0x0a08000026fb7fae */ /* 0x0005e8000e1a100e */
[----:B------:R4:W-:Y:S01]  /*8a20*/  LDGSTS.E [R251+0xa100], desc[UR14][R30.64], !P4 ;  /* 0x0a1000001efb7fae */ /* 0x0009e2000e1a100e */
[----:B-1----:R-:W-:-:S03]  /*8a30*/  IMAD.WIDE R20, R2, 0x4, R18 ;  /* 0x0000000402147825 */ /* 0x002fc600078e0212 */
        /* <DEDUP_REMOVED lines=13> */
[----:B--2---:R-:W2:Y:S03]  /*8b10*/  LDC R38, c[0x0][0x3a0] ;  /* 0x0000e800ff267b82 */ /* 0x004ea60000000800 */
[----:B------:R3:W-:Y:S01]  /*8b20*/  STL.64 [R1+0x1978], R24 ;  /* 0x0019781801007387 */ /* 0x0007e20000100a00 */
[----:B----4-:R-:W-:-:S03]  /*8b30*/  IMAD.WIDE R30, R0, 0x4, R8 ;  /* 0x00000004001e7825 */ /* 0x010fc600078e0208 */
[----:B------:R4:W-:Y:S01]  /*8b40*/  STL.64 [R1+0x4128], R32 ;  /* 0x0041282001007387 */ /* 0x0009e20000100a00 */
[----:B-1----:R-:W-:-:S03]  /*8b50*/  IMAD.WIDE R28, R0, 0x4, R10 ;  /* 0x00000004001c7825 */ /* 0x002fc600078e020a */
[----:B------:R1:W-:Y:S01]  /*8b60*/  STL.64 [R1+0x1970], R22 ;  /* 0x0019701601007387 */ /* 0x0003e20000100a00 */
[----:B-----5:R-:W-:-:S03]  /*8b70*/  IMAD.WIDE R26, R0, 0x4, R12 ;  /* 0x00000004001a7825 */ /* 0x020fc600078e020c */
[----:B------:R5:W-:Y:S01]  /*8b80*/  STL.64 [R1+0x1968], R20 ;  /* 0x0019681401007387 */ /* 0x000be20000100a00 */
[----:B---3--:R-:W-:-:S03]  /*8b90*/  IMAD.WIDE R24, R0, 0x4, R14 ;  /* 0x0000000400187825 */ /* 0x008fc600078e020e */
[----:B------:R-:W-:Y:S01]  /*8ba0*/  LDGSTS.E [R251+0xb000], desc[UR14][R34.64], !P5 ;  /* 0x0b00000022fb7fae */ /* 0x000fe2000e9a100e */
[----:B----4-:R-:W-:-:S04]  /*8bb0*/  IMAD.WIDE R32, R0, 0x4, R6 ;  /* 0x0000000400207825 */ /* 0x010fc800078e0206 */
[C---:B-1----:R-:W-:Y:S01]  /*8bc0*/  IMAD.WIDE R22, R0.reuse, 0x4, R16 ;  /* 0x0000000400167825 */ /* 0x042fe200078e0210 */
[----:B------:R1:W-:Y:S03]  /*8bd0*/  LDGSTS.E [R251+0xb080], desc[UR14][R32.64], !P5 ;  /* 0x0b08000020fb7fae */ /* 0x0003e6000e9a100e */
[----:B-----5:R-:W-:Y:S01]  /*8be0*/  IMAD.WIDE R20, R0, 0x4, R18 ;  /* 0x0000000400147825 */ /* 0x020fe200078e0212 */
[----:B------:R1:W-:Y:S01]  /*8bf0*/  STL.64 [R1+0x1838], R32 ;  /* 0x0018382001007387 */ /* 0x0003e20000100a00 */
[----:B------:R-:W-:Y:S02]  /*8c00*/  IADD3 R0, PT, PT, R36, -0x39, RZ ;  /* 0xffffffc724007810 */ /* 0x000fe40007ffe0ff */
[C---:B------:R-:W-:Y:S01]  /*8c10*/  IMAD.WIDE R36, R2.reuse, 0x4, R4 ;  /* 0x0000000402247825 */ /* 0x040fe200078e0204 */
[----:B------:R3:W-:Y:S04]  /*8c20*/  LDGSTS.E [R251+0xb100], desc[UR14][R30.64], !P5 ;  /* 0x0b1000001efb7fae */ /* 0x0007e8000e9a100e */
[----:B------:R3:W-:Y:S04]  /*8c30*/  STL.64 [R1+0x1830], R30 ;  /* 0x0018301e01007387 */ /* 0x0007e80000100a00 */
[----:B------:R4:W-:Y:S01]  /*8c40*/  LDGSTS.E [R251+0xb180], desc[UR14][R28.64], !P5 ;  /* 0x0b1800001cfb7fae */ /* 0x0009e2000e9a100e */
[----:B-1----:R-:W-:-:S03]  /*8c50*/  IMAD.WIDE R32, R2, 0x4, R6 ;  /* 0x0000000402207825 */ /* 0x002fc600078e0206 */
[----:B------:R4:W-:Y:S04]  /*8c60*/  STL.64 [R1+0x1828], R28 ;  /* 0x0018281c01007387 */ /* 0x0009e80000100a00 */
[----:B------:R1:W-:Y:S01]  /*8c70*/  LDGSTS.E [R251+0xb200], desc[UR14][R26.64], !P5 ;  /* 0x0b2000001afb7fae */ /* 0x0003e2000e9a100e */
[----:B---3--:R-:W-:-:S03]  /*8c80*/  IMAD.WIDE R30, R2, 0x4, R8 ;  /* 0x00000004021e7825 */ /* 0x008fc600078e0208 */
[----:B------:R1:W-:Y:S04]  /*8c90*/  STL.64 [R1+0x1820], R26 ;  /* 0x0018201a01007387 */ /* 0x0003e80000100a00 */
[----:B------:R3:W-:Y:S01]  /*8ca0*/  LDGSTS.E [R251+0xb280], desc[UR14][R24.64], !P5 ;  /* 0x0b28000018fb7fae */ /* 0x0007e2000e9a100e */
[----:B----4-:R-:W-:-:S03]  /*8cb0*/  IMAD.WIDE R28, R2, 0x4, R10 ;  /* 0x00000004021c7825 */ /* 0x010fc600078e020a */
[----:B------:R3:W-:Y:S04]  /*8cc0*/  STL.64 [R1+0x1810], R24 ;  /* 0x0018101801007387 */ /* 0x0007e80000100a00 */
[----:B------:R4:W-:Y:S01]  /*8cd0*/  LDGSTS.E [R251+0xb300], desc[UR14][R22.64], !P5 ;  /* 0x0b30000016fb7fae */ /* 0x0009e2000e9a100e */
[----:B-1----:R-:W-:-:S03]  /*8ce0*/  IMAD.WIDE R26, R2, 0x4, R12 ;  /* 0x00000004021a7825 */ /* 0x002fc600078e020c */
[----:B------:R-:W-:Y:S04]  /*8cf0*/  STL.64 [R1+0x4130], R34 ;  /* 0x0041302201007387 */ /* 0x000fe80000100a00 */
[----:B------:R1:W-:Y:S01]  /*8d00*/  LDGSTS.E [R251+0xb380], desc[UR14][R20.64], !P5 ;  /* 0x0b38000014fb7fae */ /* 0x0003e2000e9a100e */
[----:B---3--:R-:W-:Y:S01]  /*8d10*/  IMAD.WIDE R24, R2, 0x4, R14 ;  /* 0x0000000402187825 */ /* 0x008fe200078e020e */
[----:B------:R-:W-:Y:S02]  /*8d20*/  ISETP.GE.U32.AND P5, PT, R3, 0x7fffff4c, PT ;  /* 0x7fffff4c0300780c */ /* 0x000fe40003fa6070 */
[----:B------:R4:W-:Y:S01]  /*8d30*/  STL.64 [R1+0x1808], R22 ;  /* 0x0018081601007387 */ /* 0x0009e20000100a00 */
[----:B--2---:R-:W-:-:S03]  /*8d40*/  VIADD R3, R38, 0xffffffc3 ;  /* 0xffffffc326037836 */ /* 0x004fc60000000000 */
[----:B------:R-:W-:Y:S04]  /*8d50*/  LDGSTS.E [R251+0xc000], desc[UR14][R36.64], !P4 ;  /* 0x0c00000024fb7fae */ /* 0x000fe8000e1a100e */
        /* <DEDUP_REMOVED lines=18> */
[----:B--2---:R-:W-:-:S03]  /*8e80*/  IMAD.WIDE R32, R0, 0x4, R6 ;  /* 0x0000000400207825 */ /* 0x004fc600078e0206 */
[----:B------:R5:W-:Y:S01]  /*8e90*/  STL.64 [R1+0x16a8], R24 ;  /* 0x0016a81801007387 */ /* 0x000be20000100a00 */
[----:B---3--:R-:W-:-:S03]  /*8ea0*/  IMAD.WIDE R30, R0, 0x4, R8 ;  /* 0x00000004001e7825 */ /* 0x008fc600078e0208 */
[----:B------:R2:W-:Y:S01]  /*8eb0*/  STL.64 [R1+0x4138], R36 ;  /* 0x0041382401007387 */ /* 0x0005e20000100a00 */
[----:B-1----:R-:W-:-:S03]  /*8ec0*/  IMAD.WIDE R28, R0, 0x4, R10 ;  /* 0x00000004001c7825 */ /* 0x002fc600078e020a */
[----:B------:R1:W-:Y:S01]  /*8ed0*/  STL.64 [R1+0x1690], R22 ;  /* 0x0016901601007387 */ /* 0x0003e20000100a00 */
[----:B----4-:R-:W-:-:S03]  /*8ee0*/  IMAD.WIDE R26, R0, 0x4, R12 ;  /* 0x00000004001a7825 */ /* 0x010fc600078e020c */
[----:B------:R3:W-:Y:S01]  /*8ef0*/  STL.64 [R1+0x1688], R20 ;  /* 0x0016881401007387 */ /* 0x0007e20000100a00 */
[----:B-----5:R-:W-:-:S03]  /*8f00*/  IMAD.WIDE R24, R0, 0x4, R14 ;  /* 0x0000000400187825 */ /* 0x020fc600078e020e */
[----:B------:R-:W-:Y:S01]  /*8f10*/  LDGSTS.E [R251+0xd000], desc[UR14][R38.64], !P5 ;  /* 0x0d00000026fb7fae */ /* 0x000fe2000e9a100e */
[----:B--2---:R-:W-:-:S03]  /*8f20*/  IMAD.WIDE R36, R244, 0x4, R4 ;  /* 0x00000004f4247825 */ /* 0x004fc600078e0204 */
[----:B------:R2:W-:Y:S01]  /*8f30*/  LDGSTS.E [R251+0xd080], desc[UR14][R32.64], !P5 ;  /* 0x0d08000020fb7fae */ /* 0x0005e2000e9a100e */
[----:B-1----:R-:W-:-:S03]  /*8f40*/  IMAD.WIDE R22, R0, 0x4, R16 ;  /* 0x0000000400167825 */ /* 0x002fc600078e0210 */
[----:B------:R2:W-:Y:S01]  /*8f50*/  STL.64 [R1+0x1570], R32 ;  /* 0x0015702001007387 */ /* 0x0005e20000100a00 */
[----:B---3--:R-:W-:-:S03]  /*8f60*/  IMAD.WIDE R20, R0, 0x4, R18 ;  /* 0x0000000400147825 */ /* 0x008fc600078e0212 */
[----:B------:R1:W-:Y:S01]  /*8f70*/  LDGSTS.E [R251+0xd100], desc[UR14][R30.64], !P5 ;  /* 0x0d1000001efb7fae */ /* 0x0003e2000e9a100e */
[----:B------:R-:W-:Y:S02]  /*8f80*/  VIADD R0, R40, 0xffffffbf ;  /* 0xffffffbf28007836 */ /* 0x000fe40000000000 */
[C---:B------:R-:W-:Y:S01]  /*8f90*/  IMAD.WIDE R40, R2.reuse, 0x4, R4 ;  /* 0x0000000402287825 */ /* 0x040fe200078e0204 */
[----:B------:R1:W-:Y:S04]  /*8fa0*/  STL.64 [R1+0x1568], R30 ;  /* 0x0015681e01007387 */ /* 0x0003e80000100a00 */
[----:B------:R3:W-:Y:S01]  /*8fb0*/  LDGSTS.E [R251+0xd180], desc[UR14][R28.64], !P5 ;  /* 0x0d1800001cfb7fae */ /* 0x0007e2000e9a100e */
[----:B--2---:R-:W-:-:S03]  /*8fc0*/  IMAD.WIDE R32, R2, 0x4, R6 ;  /* 0x0000000402207825 */ /* 0x004fc600078e0206 */
        /* <DEDUP_REMOVED lines=8> */
[----:B--2---:R-:W-:-:S03]  /*9050*/  IMAD.WIDE R26, R2, 0x4, R12 ;  /* 0x00000004021a7825 */ /* 0x004fc600078e020c */
[----:B------:R-:W-:Y:S04]  /*9060*/  STL.64 [R1+0x4140], R38 ;  /* 0x0041402601007387 */ /* 0x000fe80000100a00 */
[----:B------:R2:W-:Y:S01]  /*9070*/  LDGSTS.E [R251+0xd380], desc[UR14][R20.64], !P5 ;  /* 0x0d38000014fb7fae */ /* 0x0005e2000e9a100e */
[----:B-1----:R-:W-:Y:S01]  /*9080*/  IMAD.WIDE R24, R2, 0x4, R14 ;  /* 0x0000000402187825 */ /* 0x002fe200078e020e */
[----:B------:R-:W-:Y:S02]  /*9090*/  ISETP.GE.U32.AND P5, PT, R3, 0x7fffff44, PT ;  /* 0x7fffff440300780c */ /* 0x000fe40003fa6070 */
[----:B------:R3:W-:Y:S01]  /*90a0*/  STL.64 [R1+0x1528], R22 ;  /* 0x0015281601007387 */ /* 0x0007e20000100a00 */
[----:B------:R-:W-:-:S03]  /*90b0*/  VIADD R3, R42, 0xffffffbb ;  /* 0xffffffbb2a037836 */ /* 0x000fc60000000000 */
[----:B------:R-:W-:Y:S04]  /*90c0*/  LDGSTS.E [R251+0xe000], desc[UR14][R40.64], !P4 ;  /* 0x0e00000028fb7fae */ /* 0x000fe8000e1a100e */
[----:B------:R2:W-:Y:S01]  /*90d0*/  STL.64 [R1+0x1518], R20 ;  /* 0x0015181401007387 */ /* 0x0005e20000100a00 */
[----:B---3--:R-:W-:-:S03]  /*90e0*/  IMAD.WIDE R22, R2, 0x4, R16 ;  /* 0x0000000402167825 */ /* 0x008fc600078e0210 */
[----:B------:R1:W-:Y:S04]  /*90f0*/  LDGSTS.E [R251+0xe080], desc[UR14][R32.64], !P4 ;  /* 0x0e08000020fb7fae */ /* 0x0003e8000e1a100e */
[----:B------:R3:W-:Y:S01]  /*9100*/  LDGSTS.E [R251+0xe100], desc[UR14][R30.64], !P4 ;  /* 0x0e1000001efb7fae */ /* 0x0007e2000e1a100e */
[----:B--2---:R-:W-:-:S03]  /*9110*/  IMAD.WIDE R20, R2, 0x4, R18 ;  /* 0x0000000402147825 */ /* 0x004fc600078e0212 */
        /* <DEDUP_REMOVED lines=11> */
[----:B------:R2:W-:Y:S01]  /*91d0*/  STL.64 [R1+0x13e0], R28 ;  /* 0x0013e01c01007387 */ /* 0x0005e20000100a00 */
[----:B-1----:R-:W-:-:S03]  /*91e0*/  IMAD.WIDE R32, R0, 0x4, R6 ;  /* 0x0000000400207825 */ /* 0x002fc600078e0206 */
[----:B------:R4:W-:Y:S01]  /*91f0*/  STL.64 [R1+0x13d8], R26 ;  /* 0x0013d81a01007387 */ /* 0x0009e20000100a00 */
[----:B---3--:R-:W-:-:S03]  /*9200*/  IMAD.WIDE R30, R0, 0x4, R8 ;  /* 0x00000004001e7825 */ /* 0x008fc600078e0208 */
[----:B------:R5:W-:Y:S01]  /*9210*/  STL.64 [R1+0x13d0], R24 ;  /* 0x0013d01801007387 */ /* 0x000be20000100a00 */
[----:B--2---:R-:W-:-:S03]  /*9220*/  IMAD.WIDE R28, R0, 0x4, R10 ;  /* 0x00000004001c7825 */ /* 0x004fc600078e020a */
[----:B------:R-:W-:Y:S01]  /*9230*/  STL.64 [R1+0x4148], R40 ;  /* 0x0041482801007387 */ /* 0x000fe20000100a00 */
[----:B----4-:R-:W-:-:S03]  /*9240*/  IMAD.WIDE R26, R0, 0x4, R12 ;  /* 0x00000004001a7825 */ /* 0x010fc600078e020c */
[----:B------:R1:W-:Y:S01]  /*9250*/  STL.64 [R1+0x13c8], R22 ;  /* 0x0013c81601007387 */ /* 0x0003e20000100a00 */
[----:B-----5:R-:W-:-:S03]  /*9260*/  IMAD.WIDE R24, R0, 0x4, R14 ;  /* 0x0000000400187825 */ /* 0x020fc600078e020e */
[----:B------:R-:W-:Y:S04]  /*9270*/  LDGSTS.E [R251+0xf000], desc[UR14][R42.64], !P5 ;  /* 0x0f0000002afb7fae */ /* 0x000fe8000e9a100e */
[----:B------:R2:W-:Y:S01]  /*9280*/  STL.64 [R1+0x13c0], R20 ;  /* 0x0013c01401007387 */ /* 0x0005e20000100a00 */
[----:B-1----:R-:W-:-:S03]  /*9290*/  IMAD.WIDE R22, R0, 0x4, R16 ;  /* 0x0000000400167825 */ /* 0x002fc600078e0210 */
        /* <DEDUP_REMOVED lines=10> */
[----:B------:R-:W-:-:S02]  /*9340*/  VIADD R3, R44, 0xffffffb7 ;  /* 0xffffffb72c037836 */ /* 0x000fc40000000000 */
[----:B------:R1:W-:Y:S01]  /*9350*/  STL.64 [R1+0x1310], R32 ;  /* 0x0013102001007387 */ /* 0x0003e20000100a00 */
[----:B------:R-:W-:-:S03]  /*9360*/  IMAD.WIDE R44, R2, 0x4, R4 ;  /* 0x00000004022c7825 */ /* 0x000fc600078e0204 */
[----:B------:R3:W-:Y:S04]  /*9370*/  STL.64 [R1+0x1308], R30 ;  /* 0x0013081e01007387 */ /* 0x0007e80000100a00 */
[----:B------:R2:W-:Y:S04]  /*9380*/  STL.64 [R1+0x1300], R28 ;  /* 0x0013001c01007387 */ /* 0x0005e80000100a00 */
[----:B------:R4:W-:Y:S01]  /*9390*/  STL.64 [R1+0x12f8], R26 ;  /* 0x0012f81a01007387 */ /* 0x0009e20000100a00 */
[----:B-1----:R-:W-:-:S03]  /*93a0*/  IMAD.WIDE R32, R2, 0x4, R6 ;  /* 0x0000000402207825 */ /* 0x002fc600078e0206 */
[----:B------:R5:W-:Y:S01]  /*93b0*/  STL.64 [R1+0x12f0], R24 ;  /* 0x0012f01801007387 */ /* 0x000be20000100a00 */
[----:B---3--:R-:W-:-:S03]  /*93c0*/  IMAD.WIDE R30, R2, 0x4, R8 ;  /* 0x00000004021e7825 */ /* 0x008fc600078e0208 */
[----:B------:R1:W-:Y:S01]  /*93d0*/  STL.64 [R1+0x4150], R42 ;  /* 0x0041502a01007387 */ /* 0x0003e20000100a00 */
[----:B--2---:R-:W-:-:S03]  /*93e0*/  IMAD.WIDE R28, R2, 0x4, R10 ;  /* 0x00000004021c7825 */ /* 0x004fc600078e020a */
[----:B------:R2:W-:Y:S01]  /*93f0*/  STL.64 [R1+0x12e8], R22 ;  /* 0x0012e81601007387 */ /* 0x0005e20000100a00 */
[----:B----4-:R-:W-:-:S03]  /*9400*/  IMAD.WIDE R26, R2, 0x4, R12 ;  /* 0x00000004021a7825 */ /* 0x010fc600078e020c */
[----:B------:R3:W-:Y:S01]  /*9410*/  STL.64 [R1+0x12e0], R20 ;  /* 0x0012e01401007387 */ /* 0x0007e20000100a00 */
[----:B-----5:R-:W-:-:S03]  /*9420*/  IMAD.WIDE R24, R2, 0x4, R14 ;  /* 0x0000000402187825 */ /* 0x020fc600078e020e */
[----:B------:R-:W-:Y:S01]  /*9430*/  LDGSTS.E [R251+0x10000], desc[UR14][R44.64], !P4 ;  /* 0x100000002cfb7fae */ /* 0x000fe2000e1a100e */
[----:B-1----:R-:W-:-:S03]  /*9440*/  IMAD.WIDE R42, R134, 0x4, R6 ;  /* 0x00000004862a7825 */ /* 0x002fc600078e0206 */
[----:B------:R1:W-:Y:S01]  /*9450*/  LDGSTS.E [R251+0x10080], desc[UR14][R32.64], !P4 ;  /* 0x1008000020fb7fae */ /* 0x0003e2000e1a100e */
[----:B--2---:R-:W-:-:S03]  /*9460*/  IMAD.WIDE R22, R2, 0x4, R16 ;  /* 0x0000000402167825 */ /* 0x004fc600078e0210 */
[----:B------:R1:W-:Y:S01]  /*9470*/  STL.64 [R1+0x1230], R32 ;  /* 0x0012302001007387 */ /* 0x0003e20000100a00 */
[----:B---3--:R-:W-:Y:S01]  /*9480*/  IMAD.WIDE R20, R2, 0x4, R18 ;  /* 0x0000000402147825 */ /* 0x008fe200078e0212 */
[----:B------:R-:W-:Y:S02]  /*9490*/  IADD3 R2, PT, PT, R46, -0x4d, RZ ;  /* 0xffffffb32e027810 */ /* 0x000fe40007ffe0ff */
[----:B------:R2:W-:Y:S01]  /*94a0*/  LDGSTS.E [R251+0x10100], desc[UR14][R30.64], !P4 ;  /* 0x101000001efb7fae */ /* 0x0005e2000e1a100e */
[----:B------:R-:W-:-:S03]  /*94b0*/  IMAD.WIDE R46, R0, 0x4, R4 ;  /* 0x00000004002e7825 */ /* 0x000fc600078e0204 */
[----:B------:R2:W-:Y:S04]  /*94c0*/  STL.64 [R1+0x1228], R30 ;  /* 0x0012281e01007387 */ /* 0x0005e80000100a00 */
[----:B------:R3:W-:Y:S01]  /*94d0*/  LDGSTS.E [R251+0x10180], desc[UR14][R28.64], !P4 ;  /* 0x101800001cfb7fae */ /* 0x0007e2000e1a100e */
[----:B-1----:R-:W-:-:S03]  /*94e0*/  IMAD.WIDE R32, R0, 0x4, R6 ;  /* 0x0000000400207825 */ /* 0x002fc600078e0206 */
        /* <DEDUP_REMOVED lines=8> */
[----:B-1----:R-:W-:-:S03]  /*9570*/  IMAD.WIDE R26, R0, 0x4, R12 ;  /* 0x00000004001a7825 */ /* 0x002fc600078e020c */
[----:B------:R-:W-:Y:S04]  /*9580*/  STL.64 [R1+0x4158], R44 ;  /* 0x0041582c01007387 */ /* 0x000fe80000100a00 */
[----:B------:R1:W-:Y:S01]  /*9590*/  LDGSTS.E [R251+0x10380], desc[UR14][R20.64], !P4 ;  /* 0x1038000014fb7fae */ /* 0x0003e2000e1a100e */
[----:B------:R-:W-:Y:S01]  /*95a0*/  ISETP.GE.U32.AND P4, PT, R3, 0x7fffff38, PT ;  /* 0x7fffff380300780c */ /* 0x000fe20003f86070 */
[----:B--2---:R-:W-:Y:S02]  /*95b0*/  IMAD.WIDE R24, R0, 0x4, R14 ;  /* 0x0000000400187825 */ /* 0x004fe400078e020e */
[----:B------:R3:W-:Y:S02]  /*95c0*/  STL.64 [R1+0x1208], R22 ;  /* 0x0012081601007387 */ /* 0x0007e40000100a00 */
[----:B------:R-:W-:-:S02]  /*95d0*/  VIADD R3, R48, 0xffffffaf ;  /* 0xffffffaf30037836 */ /* 0x000fc40000000000 */
[----:B------:R-:W-:Y:S04]  /*95e0*/  LDGSTS.E [R251+0x11000], desc[UR14][R46.64], !P5 ;  /* 0x110000002efb7fae */ /* 0x000fe8000e9a100e */
[----:B------:R1:W-:Y:S01]  /*95f0*/  STL.64 [R1+0x1200], R20 ;  /* 0x0012001401007387 */ /* 0x0003e20000100a00 */
[----:B---3--:R-:W-:-:S03]  /*9600*/  IMAD.WIDE R22, R0, 0x4, R16 ;  /* 0x0000000400167825 */ /* 0x008fc600078e0210 */
[----:B------:R2:W-:Y:S04]  /*9610*/  LDGSTS.E [R251+0x11080], desc[UR14][R32.64], !P5 ;  /* 0x1108000020fb7fae */ /* 0x0005e8000e9a100e */
[----:B------:R3:W-:Y:S01]  /*9620*/  LDGSTS.E [R251+0x11100], desc[UR14][R30.64], !P5 ;  /* 0x111000001efb7fae */ /* 0x0007e2000e9a100e */
[----:B-1----:R-:W-:-:S03]  /*9630*/  IMAD.WIDE R20, R0, 0x4, R18 ;  /* 0x0000000400147825 */ /* 0x002fc600078e0212 */
[----:B------:R1:W-:Y:S01]  /*9640*/  LDGSTS.E [R251+0x11180], desc[UR14][R28.64], !P5 ;  /* 0x111800001cfb7fae */ /* 0x0003e2000e9a100e */
[----:B------:R-:W-:-:S03]  /*9650*/  IMAD R0, R244, 0x48, RZ ;  /* 0x00000048f4007824 */ /* 0x000fc600078e02ff */
[----:B------:R4:W-:Y:S01]  /*9660*/  LDGSTS.E [R251+0x11200], desc[UR14][R26.64], !P5 ;  /* 0x112000001afb7fae */ /* 0x0009e2000e9a100e */
[----:B------:R-:W-:-:S03]  /*9670*/  IMAD.WIDE R48, R0, 0x4, R4 ;  /* 0x0000000400307825 */ /* 0x000fc600078e0204 */
[----:B------:R5:W-:Y:S04]  /*9680*/  LDGSTS.E [R251+0x11280], desc[UR14][R24.64], !P5 ;  /* 0x1128000018fb7fae */ /* 0x000be8000e9a100e */
[----:B------:R2:W-:Y:S04]  /*9690*/  STL.64 [R1+0x1150], R32 ;  /* 0x0011502001007387 */ /* 0x0005e80000100a00 */
[----:B------:R1:W-:Y:S04]  /*96a0*/  LDGSTS.E [R251+0x11300], desc[UR14][R22.64], !P5 ;  /* 0x1130000016fb7fae */ /* 0x0003e8000e9a100e */
[----:B------:R3:W-:Y:S04]  /*96b0*/  STL.64 [R1+0x1148], R30 ;  /* 0x0011481e01007387 */ /* 0x0007e80000100a00 */
[----:B------:R1:W-:Y:S01]  /*96c0*/  LDGSTS.E [R251+0x11380], desc[UR14][R20.64], !P5 ;  /* 0x1138000014fb7fae */ /* 0x0003e2000e9a100e */
[----:B------:R-:W-:Y:S01]  /*96d0*/  ISETP.GE.U32.AND P5, PT, R2, 0x7fffff34, PT ;  /* 0x7fffff340200780c */ /* 0x000fe20003fa6070 */
[----:B--2---:R-:W-:-:S02]  /*96e0*/  IMAD.WIDE R32, R0, 0x4, R6 ;  /* 0x0000000400207825 */ /* 0x004fc400078e0206 */
[----:B------:R1:W-:Y:S02]  /*96f0*/  STL.64 [R1+0x1140], R28 ;  /* 0x0011401c01007387 */ /* 0x0003e40000100a00 */
[----:B------:R-:W-:Y:S02]  /*9700*/  IMAD R2, R244, 0x4c, RZ ;  /* 0x0000004cf4027824 */ /* 0x000fe400078e02ff */
[----:B------:R4:W-:Y:S01]  /*9710*/  STL.64 [R1+0x1138], R26 ;  /* 0x0011381a01007387 */ /* 0x0009e20000100a00 */
[----:B---3--:R-:W-:-:S03]  /*9720*/  IMAD.WIDE R30, R0, 0x4, R8 ;  /* 0x00000004001e7825 */ /* 0x008fc600078e0208 */
[----:B------:R5:W-:Y:S04]  /*9730*/  STL.64 [R1+0x1130], R24 ;  /* 0x0011301801007387 */ /* 0x000be80000100a00 */
[----:B------:R-:W-:Y:S01]  /*9740*/  STL.64 [R1+0x4160], R46 ;  /* 0x0041602e01007387 */ /* 0x000fe20000100a00 */
[----:B-1----:R-:W-:-:S03]  /*9750*/  IMAD.WIDE R28, R0, 0x4, R10 ;  /* 0x00000004001c7825 */ /* 0x002fc600078e020a */
        /* <DEDUP_REMOVED lines=9> */
[----:B------:R-:W-:-:S03]  /*97f0*/  VIADD R0, R50, 0xffffffab ;  /* 0xffffffab32007836 */ /* 0x000fc60000000000 */
        /* <DEDUP_REMOVED lines=16> */
[----:B--2---:R-:W-:Y:S01]  /*9900*/  IMAD.WIDE R24, R2, 0x4, R14 ;  /* 0x0000000402187825 */ /* 0x004fe200078e020e */
[----:B------:R-:W-:Y:S02]  /*9910*/  ISETP.GE.U32.AND P4, PT, R3, 0x7fffff30, PT ;  /* 0x7fffff300300780c */ /* 0x000fe40003f86070 */
[----:B------:R3:W-:Y:S01]  /*9920*/  STL.64 [R1+0x1048], R22 ;  /* 0x0010481601007387 */ /* 0x0007e20000100a00 */
[----:B------:R-:W-:-:S03]  /*9930*/  IADD3 R3, PT, PT, R52, -0x59, RZ ;  /* 0xffffffa734037810 */ /* 0x000fc60007ffe0ff */
        /* <DEDUP_REMOVED lines=31> */
[----:B------:R2:W-:Y:S01]  /*9b30*/  LDGSTS.E [R251+0x14100], desc[UR14][R30.64], !P4 ;  /* 0x141000001efb7fae */ /* 0x0005e2000e1a100e */
[----:B------:R-:W-:-:S03]  /*9b40*/  VIADD R0, R54, 0xffffffa3 ;  /* 0xffffffa336007836 */ /* 0x000fc60000000000 */
[----:B------:R1:W-:Y:S01]  /*9b50*/  STL.64 [R1+0xea0], R32 ;  /* 0x000ea02001007387 */ /* 0x0003e20000100a00 */
[----:B------:R-:W-:-:S03]  /*9b60*/  IMAD.WIDE R54, R2, 0x4, R4 ;  /* 0x0000000402367825 */ /* 0x000fc600078e0204 */
[----:B------:R3:W-:Y:S04]  /*9b70*/  LDGSTS.E [R251+0x14180], desc[UR14][R28.64], !P4 ;  /* 0x141800001cfb7fae */ /* 0x0007e8000e1a100e */
        /* <DEDUP_REMOVED lines=11> */
[----:B----4-:R-:W-:Y:S01]  /*9c30*/  IMAD.WIDE R26, R2, 0x4, R12 ;  /* 0x00000004021a7825 */ /* 0x010fe200078e020c */
[----:B------:R-:W-:Y:S02]  /*9c40*/  ISETP.GE.U32.AND P4, PT, R3, 0x7fffff28, PT ;  /* 0x7fffff280300780c */ /* 0x000fe40003f86070 */
[----:B------:R2:W-:Y:S01]  /*9c50*/  STL.64 [R1+0xe78], R22 ;  /* 0x000e781601007387 */ /* 0x0005e20000100a00 */
[----:B------:R-:W-:Y:S02]  /*9c60*/  VIADD R3, R56, 0xffffff9f ;  /* 0xffffff9f38037836 */ /* 0x000fe40000000000 */
[C---:B-1----:R-:W-:Y:S01]  /*9c70*/  IMAD.WIDE R24, R2.reuse, 0x4, R14 ;  /* 0x0000000402187825 */ /* 0x042fe200078e020e */
[----:B------:R-:W-:Y:S04]  /*9c80*/  LDGSTS.E [R251+0x15000], desc[UR14][R54.64], !P5 ;  /* 0x1500000036fb7fae */ /* 0x000fe8000e9a100e */
[----:B------:R3:W-:Y:S01]  /*9c90*/  STL.64 [R1+0xe70], R20 ;  /* 0x000e701401007387 */ /* 0x0007e20000100a00 */
[----:B--2---:R-:W-:-:S03]  /*9ca0*/  IMAD.WIDE R22, R2, 0x4, R16 ;  /* 0x0000000402167825 */ /* 0x004fc600078e0210 */
[----:B------:R1:W-:Y:S04]  /*9cb0*/  LDGSTS.E [R251+0x15080], desc[UR14][R32.64], !P5 ;  /* 0x1508000020fb7fae */ /* 0x0003e8000e9a100e */
[----:B------:R2:W-:Y:S01]  /*9cc0*/  LDGSTS.E [R251+0x15100], desc[UR14][R30.64], !P5 ;  /* 0x151000001efb7fae */ /* 0x0005e2000e9a100e */
[----:B---3--:R-:W-:-:S03]  /*9cd0*/  IMAD.WIDE R20, R2, 0x4, R18 ;  /* 0x0000000402147825 */ /* 0x008fc600078e0212 */
        /* <DEDUP_REMOVED lines=14> */
[----:B--2---:R-:W-:-:S03]  /*9dc0*/  IMAD.WIDE R30, R0, 0x4, R8 ;  /* 0x00000004001e7825 */ /* 0x004fc600078e0208 */
[----:B------:R5:W-:Y:S01]  /*9dd0*/  STL.64 [R1+0xda0], R24 ;  /* 0x000da01801007387 */ /* 0x000be20000100a00 */
[----:B---3--:R-:W-:-:S03]  /*9de0*/  IMAD.WIDE R28, R0, 0x4, R10 ;  /* 0x00000004001c7825 */ /* 0x008fc600078e020a */
        /* <DEDUP_REMOVED lines=9> */
[----:B------:R-:W-:Y:S01]  /*9e80*/  IADD3 R0, PT, PT, R58, -0x65, RZ ;  /* 0xffffff9b3a007810 */ /* 0x000fe20007ffe0ff */
[C---:B------:R-:W-:Y:S02]  /*9e90*/  IMAD.WIDE R58, R2.reuse, 0x4, R4 ;  /* 0x00000004023a7825 */ /* 0x040fe400078e0204 */
[----:B------:R1:W-:Y:S04]  /*9ea0*/  STL.64 [R1+0xce0], R32 ;  /* 0x000ce02001007387 */ /* 0x0003e80000100a00 */
        /* <DEDUP_REMOVED lines=67> */
[----:B------:R-:W-:Y:S01]  /*a2e0*/  IADD3 R3, PT, PT, R64, -0x71, RZ ;  /* 0xffffff8f40037810 */ /* 0x000fe20007ffe0ff */
[----:B-1----:R-:W-:-:S02]  /*a2f0*/  IMAD.WIDE R24, R2, 0x4, R14 ;  /* 0x0000000402187825 */ /* 0x002fc400078e020e */
        /* <DEDUP_REMOVED lines=129> */
[----:B------:R-:W-:Y:S01]  /*ab10*/  LDGSTS.E [R251+0x1e000], desc[UR14][R72.64], !P4 ;  /* 0x1e00000048fb7fae */ /* 0x000fe2000e1a100e */
[----:B-----5:R-:W-:-:S03]  /*ab20*/  IMAD.WIDE R24, R0, 0x4, R14 ;  /* 0x0000000400187825 */ /* 0x020fc600078e020e */
[----:B------:R2:W-:Y:S01]  /*ab30*/  STL.64 [R1+0x668], R20 ;  /* 0x0006681401007387 */ /* 0x0005e20000100a00 */
[----:B-1----:R-:W-:-:S03]  /*ab40*/  IMAD.WIDE R22, R0, 0x4, R16 ;  /* 0x0000000400167825 */ /* 0x002fc600078e0210 */
[----:B------:R1:W-:Y:S04]  /*ab50*/  LDGSTS.E [R251+0x1e080], desc[UR14][R32.64], !P4 ;  /* 0x1e08000020fb7fae */ /* 0x0003e8000e1a100e */
[----:B------:R3:W-:Y:S01]  /*ab60*/  LDGSTS.E [R251+0x1e100], desc[UR14][R30.64], !P4 ;  /* 0x1e1000001efb7fae */ /* 0x0007e2000e1a100e */
[----:B--2---:R-:W-:-:S03]  /*ab70*/  IMAD.WIDE R20, R0, 0x4, R18 ;  /* 0x0000000400147825 */ /* 0x004fc600078e0212 */
[----:B------:R2:W-:Y:S01]  /*ab80*/  LDGSTS.E [R251+0x1e180], desc[UR14][R28.64], !P4 ;  /* 0x1e1800001cfb7fae */ /* 0x0005e2000e1a100e */
[----:B------:R-:W-:-:S03]  /*ab90*/  VIADD R0, R74, 0xfffffffa ;  /* 0xfffffffa4a007836 */ /* 0x000fc60000000000 */
[----:B------:R4:W-:Y:S01]  /*aba0*/  LDGSTS.E [R251+0x1e200], desc[UR14][R26.64], !P4 ;  /* 0x1e2000001afb7fae */ /* 0x0009e2000e1a100e */
[----:B------:R-:W-:-:S03]  /*abb0*/  IMAD.WIDE R74, R2, 0x4, R4 ;  /* 0x00000004024a7825 */ /* 0x000fc600078e0204 */
[----:B------:R5:W-:Y:S04]  /*abc0*/  LDGSTS.E [R251+0x1e280], desc[UR14][R24.64], !P4 ;  /* 0x1e28000018fb7fae */ /* 0x000be8000e1a100e */
[----:B------:R1:W-:Y:S04]  /*abd0*/  LDGSTS.E [R251+0x1e300], desc[UR14][R22.64], !P4 ;  /* 0x1e30000016fb7fae */ /* 0x0003e8000e1a100e */
[----:B------:R1:W-:Y:S01]  /*abe0*/  LDGSTS.E [R251+0x1e380], desc[UR14][R20.64], !P4 ;  /* 0x1e38000014fb7fae */ /* 0x0003e2000e1a100e */
[----:B------:R-:W-:Y:S02]  /*abf0*/  ISETP.GE.U32.AND P4, PT, R3, 0x7fffff7f, PT ;  /* 0x7fffff7f0300780c */ /* 0x000fe40003f86070 */
[----:B------:R-:W-:Y:S01]  /*ac00*/  LOP3.LUT R3, R250, 0x20, RZ, 0x3c, !PT ;  /* 0x00000020fa037812 */ /* 0x000fe200078e3cff */
[----:B------:R1:W-:Y:S04]  /*ac10*/  STL.64 [R1+0x848], R32 ;  /* 0x0008482001007387 */ /* 0x0003e80000100a00 */
[----:B------:R3:W-:Y:S01]  /*ac20*/  STL.64 [R1+0x5b8], R30 ;  /* 0x0005b81e01007387 */ /* 0x0007e20000100a00 */
[----:B------:R-:W-:-:S03]  /*ac30*/  VIADD R3, R3, UR5 ;  /* 0x0000000503037c36 */ /* 0x000fc60008000000 */
        /* <DEDUP_REMOVED lines=15> */
[----:B------:R1:W-:Y:S01]  /*ad30*/  STL.64 [R1+0x860], R32 ;  /* 0x0008602001007387 */ /* 0x0003e20000100a00 */
[----:B------:R-:W-:-:S03]  /*ad40*/  IMAD R2, R244, 0x9, RZ ;  /* 0x00000009f4027824 */ /* 0x000fc600078e02ff */
[----:B------:R2:W-:Y:S01]  /*ad50*/  LDGSTS.E [R251+0x1f180], desc[UR14][R28.64], !P5 ;  /* 0x1f1800001cfb7fae */ /* 0x0005e2000e9a100e */
[----:B------:R-:W-:-:S03]  /*ad60*/  IMAD.WIDE R38, R2, 0x4, R6 ;  /* 0x0000000402267825 */ /* 0x000fc600078e0206 */
        /* <DEDUP_REMOVED lines=9> */
[----:B------:R1:W-:Y:S04]  /*ae00*/  STL.64 [R1+0x868], R24 ;  /* 0x0008681801007387 */ /* 0x0003e80000100a00 */
[----:B------:R2:W-:Y:S01]  /*ae10*/  LDGSTS.E [R251+0x1f380], desc[UR14][R20.64], !P5 ;  /* 0x1f38000014fb7fae */ /* 0x0005e2000e9a100e */
[----:B----4-:R-:W-:Y:S01]  /*ae20*/  IMAD.WIDE R26, R244, 0x4, R12 ;  /* 0x00000004f41a7825 */ /* 0x010fe200078e020c */
[----:B------:R-:W-:Y:S02]  /*ae30*/  ISETP.GE.U32.AND P5, PT, R0, 0x7fffff7b, PT ;  /* 0x7fffff7b0000780c */ /* 0x000fe40003fa6070 */
[----:B------:R3:W-:Y:S01]  /*ae40*/  STL.64 [R1+0x4d0], R22 ;  /* 0x0004d01601007387 */ /* 0x0007e20000100a00 */
[----:B------:R-:W-:Y:S01]  /*ae50*/  IADD3 R0, PT, PT, R76, -0xa, RZ ;  /* 0xfffffff64c007810 */ /* 0x000fe20007ffe0ff */
[----:B------:R-:W-:-:S02]  /*ae60*/  VIADD R76, R77, 0xfffffff2 ;  /* 0xfffffff24d4c7836 */ /* 0x000fc40000000000 */
[C---:B-1----:R-:W-:Y:S01]  /*ae70*/  IMAD.WIDE R24, R244.reuse, 0x4, R14 ;  /* 0x00000004f4187825 */ /* 0x042fe200078e020e */
[----:B------:R-:W-:Y:S04]  /*ae80*/  LDGSTS.E [R3+0x400], desc[UR14][R36.64], !P4 ;  /* 0x0040000024037fae */ /* 0x000fe8000e1a100e */
[----:B------:R2:W-:Y:S01]  /*ae90*/  STL.64 [R1+0x4c8], R20 ;  /* 0x0004c81401007387 */ /* 0x0005e20000100a00 */
[----:B---3--:R-:W-:-:S03]  /*aea0*/  IMAD.WIDE R22, R244, 0x4, R16 ;  /* 0x00000004f4167825 */ /* 0x008fc600078e0210 */
[----:B------:R1:W-:Y:S04]  /*aeb0*/  LDGSTS.E [R3+0x480], desc[UR14][R32.64], !P4 ;  /* 0x0048000020037fae */ /* 0x0003e8000e1a100e */
[----:B------:R3:W-:Y:S01]  /*aec0*/  LDGSTS.E [R3+0x500], desc[UR14][R30.64], !P4 ;  /* 0x005000001e037fae */ /* 0x0007e2000e1a100e */
[----:B--2---:R-:W-:-:S03]  /*aed0*/  IMAD.WIDE R20, R244, 0x4, R18 ;  /* 0x00000004f4147825 */ /* 0x004fc600078e0212 */
        /* <DEDUP_REMOVED lines=23> */
[----:B------:R3:W-:Y:S01]  /*b050*/  LDGSTS.E [R3+0x1480], desc[UR14][R34.64], !P5 ;  /* 0x0148000022037fae */ /* 0x0007e2000e9a100e */
[----:B--2---:R-:W-:Y:S01]  /*b060*/  IMAD.WIDE R20, R0, 0x4, R18 ;  /* 0x0000000400147825 */ /* 0x004fe200078e0212 */
[----:B------:R-:W-:Y:S02]  /*b070*/  IADD3 R0, PT, PT, R78, -0x12, RZ ;  /* 0xffffffee4e007810 */ /* 0x000fe40007ffe0ff */
[----:B------:R1:W-:Y:S01]  /*b080*/  STL.64 [R1+0x1e0], R32 ;  /* 0x0001e02001007387 */ /* 0x0003e20000100a00 */
[----:B------:R-:W-:-:S03]  /*b090*/  VIADD R78, R79, 0xffffffea ;  /* 0xffffffea4f4e7836 */ /* 0x000fc60000000000 */
[----:B------:R1:W-:Y:S04]  /*b0a0*/  LDGSTS.E [R3+0x1500], desc[UR14][R32.64], !P5 ;  /* 0x0150000020037fae */ /* 0x0003e8000e9a100e */
[----:B------:R2:W-:Y:S01]  /*b0b0*/  STL.64 [R1+0x1d8], R28 ;  /* 0x0001d81c01007387 */ /* 0x0005e20000100a00 */
[----:B---3--:R-:W-:-:S03]  /*b0c0*/  IMAD.WIDE R34, R2, 0x4, R8 ;  /* 0x0000000402227825 */ /* 0x008fc600078e0208 */
[----:B------:R2:W-:Y:S04]  /*b0d0*/  LDGSTS.E [R3+0x1580], desc[UR14][R28.64], !P5 ;  /* 0x015800001c037fae */ /* 0x0005e8000e9a100e */
[----:B------:R3:W-:Y:S01]  /*b0e0*/  STL.64 [R1+0x1d0], R26 ;  /* 0x0001d01a01007387 */ /* 0x0007e20000100a00 */
[----:B-1----:R-:W-:-:S03]  /*b0f0*/  IMAD.WIDE R32, R2, 0x4, R10 ;  /* 0x0000000402207825 */ /* 0x002fc600078e020a */
[----:B------:R3:W-:Y:S04]  /*b100*/  LDGSTS.E [R3+0x1600], desc[UR14][R26.64], !P5 ;  /* 0x016000001a037fae */ /* 0x0007e8000e9a100e */
[----:B------:R1:W-:Y:S01]  /*b110*/  STL.64 [R1+0x1c8], R24 ;  /* 0x0001c81801007387 */ /* 0x0003e20000100a00 */
[----:B--2---:R-:W-:-:S03]  /*b120*/  IMAD.WIDE R28, R2, 0x4, R12 ;  /* 0x00000004021c7825 */ /* 0x004fc600078e020c */
[----:B------:R1:W-:Y:S04]  /*b130*/  LDGSTS.E [R3+0x1680], desc[UR14][R24.64], !P5 ;  /* 0x0168000018037fae */ /* 0x0003e8000e9a100e */
[----:B------:R2:W-:Y:S01]  /*b140*/  LDGSTS.E [R3+0x1700], desc[UR14][R22.64], !P5 ;  /* 0x0170000016037fae */ /* 0x0005e2000e9a100e */
[----:B---3--:R-:W-:-:S03]  /*b150*/  IMAD.WIDE R26, R2, 0x4, R14 ;  /* 0x00000004021a7825 */ /* 0x008fc600078e020e */
[----:B------:R3:W-:Y:S01]  /*b160*/  LDGSTS.E [R3+0x1780], desc[UR14][R20.64], !P5 ;  /* 0x0178000014037fae */ /* 0x0007e2000e9a100e */
[----:B------:R-:W-:Y:S01]  /*b170*/  ISETP.GE.U32.AND P5, PT, R76, 0x7fffff73, PT ;  /* 0x7fffff734c00780c */ /* 0x000fe20003fa6070 */
[C---:B-1----:R-:W-:Y:S02]  /*b180*/  IMAD.WIDE R24, R2.reuse, 0x4, R4 ;  /* 0x0000000402187825 */ /* 0x042fe400078e0204 */
[----:B------:R2:W-:Y:S04]  /*b190*/  STL.64 [R1+0x1c0], R22 ;  /* 0x0001c01601007387 */ /* 0x0005e80000100a00 */
        /* <DEDUP_REMOVED lines=34> */
[----:B------:R4:W-:Y:S04]  /*b3c0*/  LDGSTS.E [R3+0x3600], desc[UR14][R28.64], !P5 ;  /* 0x036000001c037fae */ /* 0x0009e8000e9a100e */
[----:B------:R5:W-:Y:S04]  /*b3d0*/  LDGSTS.E [R3+0x3680], desc[UR14][R26.64], !P5 ;  /* 0x036800001a037fae */ /* 0x000be8000e9a100e */
[----:B------:R1:W-:Y:S04]  /*b3e0*/  LDGSTS.E [R3+0x3700], desc[UR14][R22.64], !P5 ;  /* 0x0370000016037fae */ /* 0x0003e8000e9a100e */
[----:B------:R1:W-:Y:S01]  /*b3f0*/  LDGSTS.E [R3+0x3780], desc[UR14][R20.64], !P5 ;  /* 0x0378000014037fae */ /* 0x0003e2000e9a100e */
[----:B------:R-:W-:Y:S01]  /*b400*/  ISETP.GE.U32.AND P5, PT, R78, 0x7fffff6b, PT ;  /* 0x7fffff6b4e00780c */ /* 0x000fe20003fa6070 */
[----:B------:R-:W-:-:S02]  /*b410*/  IMAD.WIDE R78, R2, 0x4, R4 ;  /* 0x00000004024e7825 */ /* 0x000fc400078e0204 */
        /* <DEDUP_REMOVED lines=95> */
[----:B------:R-:W-:-:S03]  /*ba10*/  IADD3 R0, PT, PT, R87, -0x2a, RZ ;  /* 0xffffffd657007810 */ /* 0x000fc60007ffe0ff */
        /* <DEDUP_REMOVED lines=610> */
[----:B------:R-:W-:-:S03]  /*e040*/  SHF.L.U32 R0, R244, 0x1, RZ ;  /* 0x00000001f4007819 */ /* 0x000fc600000006ff */
[----:B------:R4:W-:Y:S02]  /*e050*/  LDGSTS.E [R3+0x1f600], desc[UR14][R28.64], !P4 ;  /* 0x1f6000001c037fae */ /* 0x0009e4000e1a100e */
[----:B------:R-:W-:Y:S02]  /*e060*/  IMAD.WIDE R40, R0, 0x4, R6 ;  /* 0x0000000400287825 */ /* 0x000fe400078e0206 */
[----:B------:R5:W-:Y:S04]  /*e070*/  LDGSTS.E [R3+0x1f680], desc[UR14][R26.64], !P4 ;  /* 0x1f6800001a037fae */ /* 0x000be8000e1a100e */
[----:B------:R1:W-:Y:S04]  /*e080*/  LDGSTS.E [R3+0x1f700], desc[UR14][R22.64], !P4 ;  /* 0x1f70000016037fae */ /* 0x0003e8000e1a100e */
[----:B------:R1:W-:Y:S01]  /*e090*/  LDGSTS.E [R3+0x1f780], desc[UR14][R20.64], !P4 ;  /* 0x1f78000014037fae */ /* 0x0003e2000e1a100e */
[----:B------:R-:W-:-:S02]  /*e0a0*/  ISETP.GE.U32.AND P4, PT, R2, 0x7fffff76, PT ;  /* 0x7fffff760200780c */ /* 0x000fc40003f86070 */
[----:B------:R-:W-:Y:S01]  /*e0b0*/  LOP3.LUT R2, R250, 0x40, RZ, 0x3c, !PT ;  /* 0x00000040fa027812 */ /* 0x000fe200078e3cff */
[----:B------:R1:W-:Y:S04]  /*e0c0*/  STL.64 [R1+0x4c0], R38 ;  /* 0x0004c02601007387 */ /* 0x0003e80000100a00 */
[----:B------:R3:W-:Y:S01]  /*e0d0*/  STL.64 [R1+0x4b8], R34 ;  /* 0x0004b82201007387 */ /* 0x0007e20000100a00 */
[----:B------:R-:W-:-:S03]  /*e0e0*/  VIADD R2, R2, UR5 ;  /* 0x0000000502027c36 */ /* 0x000fc60008000000 */
        /* <DEDUP_REMOVED lines=17> */
[----:B------:R-:W-:-:S03]  /*e200*/  IMAD R136, R244, 0xe, RZ ;  /* 0x0000000ef4887824 */ /* 0x000fc600078e02ff */
[----:B------:R1:W-:Y:S04]  /*e210*/  LDGSTS.E [R2+0x900], desc[UR14][R38.64], !P6 ;  /* 0x0090000026027fae */ /* 0x0003e8000f1a100e */
[----:B------:R2:W-:Y:S01]  /*e220*/  STL.64 [R1+0x298], R32 ;  /* 0x0002982001007387 */ /* 0x0005e20000100a00 */
[----:B---3--:R-:W-:-:S03]  /*e230*/  IMAD.WIDE R40, R134, 0x4, R8 ;  /* 0x0000000486287825 */ /* 0x008fc600078e0208 */
[----:B------:R2:W-:Y:S04]  /*e240*/  LDGSTS.E [R2+0x980], desc[UR14][R32.64], !P6 ;  /* 0x0098000020027fae */ /* 0x0005e8000f1a100e */
[----:B------:R3:W-:Y:S01]  /*e250*/  STL.64 [R1+0x290], R28 ;  /* 0x0002901c01007387 */ /* 0x0007e20000100a00 */
[----:B-1----:R-:W-:-:S03]  /*e260*/  IMAD.WIDE R38, R134, 0x4, R10 ;  /* 0x0000000486267825 */ /* 0x002fc600078e020a */
[----:B------:R3:W-:Y:S04]  /*e270*/  LDGSTS.E [R2+0xa00], desc[UR14][R28.64], !P6 ;  /* 0x00a000001c027fae */ /* 0x0007e8000f1a100e */
[----:B------:R1:W-:Y:S01]  /*e280*/  LDGSTS.E [R2+0xa80], desc[UR14][R26.64], !P6 ;  /* 0x00a800001a027fae */ /* 0x0003e2000f1a100e */
[----:B--2---:R-:W-:-:S03]  /*e290*/  IMAD.WIDE R32, R134, 0x4, R12 ;  /* 0x0000000486207825 */ /* 0x004fc600078e020c */
[----:B------:R2:W-:Y:S01]  /*e2a0*/  LDGSTS.E [R2+0xb00], desc[UR14][R22.64], !P6 ;  /* 0x00b0000016027fae */ /* 0x0005e2000f1a100e */
[----:B---3--:R-:W-:-:S03]  /*e2b0*/  IMAD.WIDE R28, R134, 0x4, R4 ;  /* 0x00000004861c7825 */ /* 0x008fc600078e0204 */
[----:B------:R1:W-:Y:S04]  /*e2c0*/  STL.64 [R1+0x288], R26 ;  /* 0x0002881a01007387 */ /* 0x0003e80000100a00 */
[----:B------:R3:W-:Y:S01]  /*e2d0*/  LDGSTS.E [R2+0xb80], desc[UR14][R20.64], !P6 ;  /* 0x00b8000014027fae */ /* 0x0007e2000f1a100e */
[----:B------:R-:W-:Y:S02]  /*e2e0*/  ISETP.GE.U32.AND P6, PT, R135, 0x7fffff72, PT ;  /* 0x7fffff728700780c */ /* 0x000fe40003fc6070 */
[----:B------:R-:W4:Y:S01]  /*e2f0*/  LDC R135, c[0x0][0x3a0] ;  /* 0x0000e800ff877b82 */ /* 0x000f220000000800 */
[----:B------:R2:W-:Y:S01]  /*e300*/  STL.64 [R1+0x280], R22 ;  /* 0x0002801601007387 */ /* 0x0005e20000100a00 */
[----:B-1----:R-:W-:-:S03]  /*e310*/  IMAD.WIDE R26, R134, 0x4, R14 ;  /* 0x00000004861a7825 */ /* 0x002fc600078e020e */
[----:B------:R-:W-:Y:S04]  /*e320*/  LDGSTS.E [R2+0x1800], desc[UR14][R28.64], !P5 ;  /* 0x018000001c027fae */ /* 0x000fe8000e9a100e */
[----:B------:R3:W-:Y:S01]  /*e330*/  STL.64 [R1+0x278], R20 ;  /* 0x0002781401007387 */ /* 0x0007e20000100a00 */
[----:B--2---:R-:W-:-:S03]  /*e340*/  IMAD.WIDE R22, R134, 0x4, R16 ;  /* 0x0000000486167825 */ /* 0x004fc600078e0210 */
[----:B------:R1:W-:Y:S04]  /*e350*/  LDGSTS.E [R2+0x1880], desc[UR14][R42.64], !P5 ;  /* 0x018800002a027fae */ /* 0x0003e8000e9a100e */
[----:B------:R2:W-:Y:S01]  /*e360*/  LDGSTS.E [R2+0x1900], desc[UR14][R40.64], !P5 ;  /* 0x0190000028027fae */ /* 0x0005e2000e9a100e */
[----:B---3--:R-:W-:-:S03]  /*e370*/  IMAD.WIDE R20, R134, 0x4, R18 ;  /* 0x0000000486147825 */ /* 0x008fc600078e0212 */
[----:B------:R3:W-:Y:S01]  /*e380*/  LDGSTS.E [R2+0x1980], desc[UR14][R38.64], !P5 ;  /* 0x0198000026027fae */ /* 0x0007e2000e9a100e */
[----:B------:R-:W-:-:S03]  /*e390*/  VIADD R134, R137, 0xffffffe9 ;  /* 0xffffffe989867836 */ /* 0x000fc60000000000 */
[----:B------:R5:W-:Y:S04]  /*e3a0*/  LDGSTS.E [R2+0x1a00], desc[UR14][R32.64], !P5 ;  /* 0x01a0000020027fae */ /* 0x000be8000e9a100e */
[----:B------:R1:W-:Y:S04]  /*e3b0*/  LDGSTS.E [R2+0x1a80], desc[UR14][R26.64], !P5 ;  /* 0x01a800001a027fae */ /* 0x0003e8000e9a100e */
[----:B------:R1:W-:Y:S04]  /*e3c0*/  STL.64 [R1+0x1a8], R42 ;  /* 0x0001a82a01007387 */ /* 0x0003e80000100a00 */
[----:B------:R1:W-:Y:S04]  /*e3d0*/  LDGSTS.E [R2+0x1b00], desc[UR14][R22.64], !P5 ;  /* 0x01b0000016027fae */ /* 0x0003e8000e9a100e */
[----:B------:R2:W-:Y:S04]  /*e3e0*/  STL.64 [R1+0x1a0], R40 ;  /* 0x0001a02801007387 */ /* 0x0005e80000100a00 */
[----:B------:R2:W-:Y:S01]  /*e3f0*/  LDGSTS.E [R2+0x1b80], desc[UR14][R20.64], !P5 ;  /* 0x01b8000014027fae */ /* 0x0005e2000e9a100e */
[----:B------:R-:W-:Y:S01]  /*e400*/  ISETP.GE.U32.AND P5, PT, R0, 0x7fffff6e, PT ;  /* 0x7fffff6e0000780c */ /* 0x000fe20003fa6070 */
[----:B------:R-:W-:-:S02]  /*e410*/  IMAD R0, R244, 0xa, RZ ;  /* 0x0000000af4007824 */ /* 0x000fc400078e02ff */
[----:B------:R3:W-:Y:S02]  /*e420*/  STL.64 [R1+0x198], R38 ;  /* 0x0001982601007387 */ /* 0x0007e40000100a00 */
[C---:B------:R-:W-:Y:S02]  /*e430*/  IMAD.WIDE R44, R0.reuse, 0x4, R6 ;  /* 0x00000004002c7825 */ /* 0x040fe400078e0206 */
[----:B------:R5:W-:Y:S02]  /*e440*/  STL.64 [R1+0x190], R32 ;  /* 0x0001902001007387 */ /* 0x000be40000100a00 */
[C---:B-1----:R-:W-:Y:S02]  /*e450*/  IMAD.WIDE R42, R0.reuse, 0x4, R8 ;  /* 0x00000004002a7825 */ /* 0x042fe400078e0208 */
[----:B------:R1:W-:Y:S02]  /*e460*/  STL.64 [R1+0x188], R26 ;  /* 0x0001881a01007387 */ /* 0x0003e40000100a00 */
[----:B--2---:R-:W-:-:S02]  /*e470*/  IMAD.WIDE R40, R0, 0x4, R10 ;  /* 0x0000000400287825 */ /* 0x004fc400078e020a */
[----:B------:R2:W-:Y:S02]  /*e480*/  STL.64 [R1+0x180], R22 ;  /* 0x0001801601007387 */ /* 0x0005e40000100a00 */
[C---:B---3--:R-:W-:Y:S02]  /*e490*/  IMAD.WIDE R38, R0.reuse, 0x4, R12 ;  /* 0x0000000400267825 */ /* 0x048fe400078e020c */
[----:B------:R3:W-:Y:S02]  /*e4a0*/  STL.64 [R1+0x178], R20 ;  /* 0x0001781401007387 */ /* 0x0007e40000100a00 */
[C---:B-----5:R-:W-:Y:S02]  /*e4b0*/  IMAD.WIDE R32, R0.reuse, 0x4, R14 ;  /* 0x0000000400207825 */ /* 0x060fe400078e020e */
[----:B------:R5:W-:Y:S02]  /*e4c0*/  STL.64 [R1+0xa8], R44 ;  /* 0x0000a82c01007387 */ /* 0x000be40000100a00 */
[----:B-1----:R-:W-:-:S02]  /*e4d0*/  IMAD.WIDE R26, R0, 0x4, R16 ;  /* 0x00000004001a7825 */ /* 0x002fc400078e0210 */
[----:B------:R1:W-:Y:S02]  /*e4e0*/  STL.64 [R1+0xa0], R42 ;  /* 0x0000a02a01007387 */ /* 0x0003e40000100a00 */
[C---:B--2---:R-:W-:Y:S02]  /*e4f0*/  IMAD.WIDE R22, R0.reuse, 0x4, R18 ;  /* 0x0000000400167825 */ /* 0x044fe400078e0212 */
[----:B------:R2:W-:Y:S02]  /*e500*/  STL.64 [R1+0x98], R40 ;  /* 0x0000982801007387 */ /* 0x0005e40000100a00 */
[----:B---3--:R-:W-:Y:S02]  /*e510*/  IMAD.WIDE R20, R0, 0x4, R4 ;  /* 0x0000000400147825 */ /* 0x008fe400078e0204 */
[----:B------:R3:W-:Y:S02]  /*e520*/  STL.64 [R1+0x90], R38 ;  /* 0x0000902601007387 */ /* 0x0007e40000100a00 */
[----:B----4-:R-:W-:-:S02]  /*e530*/  VIADD R0, R135, 0xffffffe5 ;  /* 0xffffffe587007836 */ /* 0x010fc40000000000 */
[----:B------:R-:W-:Y:S04]  /*e540*/  LDGSTS.E [R2+0x2800], desc[UR14][R20.64], !P4 ;  /* 0x0280000014027fae */ /* 0x000fe8000e1a100e */
[----:B------:R5:W-:Y:S04]  /*e550*/  LDGSTS.E [R2+0x2880], desc[UR14][R44.64], !P4 ;  /* 0x028800002c027fae */ /* 0x000be8000e1a100e */
[----:B------:R1:W-:Y:S04]  /*e560*/  LDGSTS.E [R2+0x2900], desc[UR14][R42.64], !P4 ;  /* 0x029000002a027fae */ /* 0x0003e8000e1a100e */
[----:B------:R2:W-:Y:S04]  /*e570*/  LDGSTS.E [R2+0x2980], desc[UR14][R40.64], !P4 ;  /* 0x0298000028027fae */ /* 0x0005e8000e1a100e */
[----:B------:R3:W-:Y:S01]  /*e580*/  LDGSTS.E [R2+0x2a00], desc[UR14][R38.64], !P4 ;  /* 0x02a0000026027fae */ /* 0x0007e2000e1a100e */
[----:B-----5:R-:W-:-:S03]  /*e590*/  IMAD.WIDE R44, R136, 0x4, R6 ;  /* 0x00000004882c7825 */ /* 0x020fc600078e0206 */
[----:B------:R4:W-:Y:S01]  /*e5a0*/  LDGSTS.E [R2+0x2a80], desc[UR14][R32.64], !P4 ;  /* 0x02a8000020027fae */ /* 0x0009e2000e1a100e */
[----:B-1----:R-:W-:-:S03]  /*e5b0*/  IMAD.WIDE R42, R136, 0x4, R8 ;  /* 0x00000004882a7825 */ /* 0x002fc600078e0208 */
[----:B------:R1:W-:Y:S01]  /*e5c0*/  LDGSTS.E [R2+0x2b00], desc[UR14][R26.64], !P4 ;  /* 0x02b000001a027fae */ /* 0x0003e2000e1a100e */
[----:B--2---:R-:W-:-:S03]  /*e5d0*/  IMAD.WIDE R40, R136, 0x4, R10 ;  /* 0x0000000488287825 */ /* 0x004fc600078e020a */
[----:B------:R2:W-:Y:S01]  /*e5e0*/  LDGSTS.E [R2+0x2b80], desc[UR14][R22.64], !P4 ;  /* 0x02b8000016027fae */ /* 0x0005e2000e1a100e */
[----:B------:R-:W-:Y:S01]  /*e5f0*/  ISETP.GE.U32.AND P4, PT, R134, 0x7fffff6a, PT ;  /* 0x7fffff6a8600780c */ /* 0x000fe20003f86070 */
[C---:B------:R-:W-:Y:S02]  /*e600*/  IMAD.WIDE R134, R136.reuse, 0x4, R4 ;  /* 0x0000000488867825 */ /* 0x040fe400078e0204 */
[----:B------:R4:W-:Y:S02]  /*e610*/  STL.64 [R1+0x88], R32 ;  /* 0x0000882001007387 */ /* 0x0009e40000100a00 */
[C---:B---3--:R-:W-:Y:S02]  /*e620*/  IMAD.WIDE R38, R136.reuse, 0x4, R12 ;  /* 0x0000000488267825 */ /* 0x048fe400078e020c */
[----:B------:R1:W-:Y:S04]  /*e630*/  STL.64 [R1+0x80], R26 ;  /* 0x0000801a01007387 */ /* 0x0003e80000100a00 */
[----:B------:R-:W-:Y:S01]  /*e640*/  LDGSTS.E [R2+0x3800], desc[UR14][R134.64], !P6 ;  /* 0x0380000086027fae */ /* 0x000fe2000f1a100e */
[----:B----4-:R-:W-:-:S03]  /*e650*/  IMAD.WIDE R32, R136, 0x4, R14 ;  /* 0x0000000488207825 */ /* 0x010fc600078e020e */
[----:B------:R2:W-:Y:S01]  /*e660*/  STL.64 [R1+0x78], R22 ;  /* 0x0000781601007387 */ /* 0x0005e20000100a00 */
[----:B-1----:R-:W-:-:S03]  /*e670*/  IMAD.WIDE R26, R136, 0x4, R16 ;  /* 0x00000004881a7825 */ /* 0x002fc600078e0210 */
        /* <DEDUP_REMOVED lines=726> */
[----:B------:R4:W-:Y:S01]  /*113e0*/  STL.64 [R1+0x40f0], R250 ;  /* 0x0040f0fa01007387 */ /* 0x0009e20000100a00 */
[----:B-1----:R-:W-:-:S03]  /*113f0*/  IMAD.WIDE R26, R192, 0x4, R16 ;  /* 0x00000004c01a7825 */ /* 0x002fc600078e0210 */
[----:B------:R-:W-:Y:S01]  /*11400*/  LDGSTS.E [R0+0xc00], desc[UR14][R32.64], !P4 ;  /* 0x00c0000020007fae */ /* 0x000fe2000e1a100e */
[----:B--2---:R-:W-:-:S03]  /*11410*/  IMAD.WIDE R22, R192, 0x4, R18 ;  /* 0x00000004c0167825 */ /* 0x004fc600078e0212 */
[----:B------:R1:W-:Y:S01]  /*11420*/  STL.64 [R1+0x268], R46 ;  /* 0x0002682e01007387 */ /* 0x0003e20000100a00 */
[----:B------:R-:W-:-:S03]  /*11430*/  IMAD R192, R244, 0x7, RZ ;  /* 0x00000007f4c07824 */ /* 0x000fc600078e02ff */
[----:B------:R1:W-:Y:S01]  /*11440*/  LDGSTS.E [R0+0xc80], desc[UR14][R46.64], !P4 ;  /* 0x00c800002e007fae */ /* 0x0003e2000e1a100e */
[----:B---3--:R-:W-:-:S03]  /*11450*/  IMAD.WIDE R2, R192, 0x4, R18 ;  /* 0x00000004c0027825 */ /* 0x008fc600078e0212 */
[----:B------:R2:W-:Y:S01]  /*11460*/  STL.64 [R1+0x260], R44 ;  /* 0x0002602c01007387 */ /* 0x0005e20000100a00 */
[----:B----4-:R-:W-:-:S03]  /*11470*/  IMAD.WIDE R250, R245, 0x4, R6 ;  /* 0x00000004f5fa7825 */ /* 0x010fc600078e0206 */
        /* <DEDUP_REMOVED lines=14> */
[----:B--2---:R-:W-:Y:S01]  /*11560*/  IMAD.WIDE R38, R192, 0x4, R14 ;  /* 0x00000004c0267825 */ /* 0x004fe200078e020e */
[----:B------:R-:W-:Y:S02]  /*11570*/  ISETP.GE.U32.AND P4, PT, R193, 0x7fffff71, PT ;  /* 0x7fffff71c100780c */ /* 0x000fe40003f86070 */
[----:B------:R1:W-:Y:S01]  /*11580*/  STL.64 [R1+0x238], R22 ;  /* 0x0002381601007387 */ /* 0x0003e20000100a00 */
[----:B------:R-:W-:Y:S02]  /*11590*/  IMAD R193, R244, 0xb, RZ ;  /* 0x0000000bf4c17824 */ /* 0x000fe400078e02ff */
[C---:B---3--:R-:W-:Y:S01]  /*115a0*/  IMAD.WIDE R26, R192.reuse, 0x4, R4 ;  /* 0x00000004c01a7825 */ /* 0x048fe200078e0204 */
[----:B------:R2:W-:Y:S03]  /*115b0*/  STL.64 [R1+0x168], R46 ;  /* 0x0001682e01007387 */ /* 0x0005e60000100a00 */
[----:B------:R-:W-:Y:S01]  /*115c0*/  IMAD.WIDE R48, R193, 0x4, R6 ;  /* 0x00000004c1307825 */ /* 0x000fe200078e0206 */
[----:B------:R-:W-:Y:S03]  /*115d0*/  LDGSTS.E [R0+0x1c00], desc[UR14][R26.64], !P6 ;  /* 0x01c000001a007fae */ /* 0x000fe6000f1a100e */
[----:B-1----:R-:W-:Y:S01]  /*115e0*/  IMAD.WIDE R22, R192, 0x4, R16 ;  /* 0x00000004c0167825 */ /* 0x002fe200078e0210 */
[----:B------:R2:W-:Y:S03]  /*115f0*/  LDGSTS.E [R0+0x1c80], desc[UR14][R46.64], !P6 ;  /* 0x01c800002e007fae */ /* 0x0005e6000f1a100e */
[----:B------:R-:W-:Y:S01]  /*11600*/  VIADD R192, R195, 0xffffffe8 ;  /* 0xffffffe8c3c07836 */ /* 0x000fe20000000000 */
[----:B------:R1:W-:Y:S01]  /*11610*/  STL.64 [R1+0x160], R44 ;  /* 0x0001602c01007387 */ /* 0x0003e20000100a00 */
[----:B------:R-:W-:Y:S01]  /*11620*/  VIADD R195, R197, 0xffffffe4 ;  /* 0xffffffe4c5c37836 */ /* 0x000fe20000000000 */
[----:B------:R-:W-:Y:S01]  /*11630*/  IADD3 R197, PT, PT, R198, -0x20, RZ ;  /* 0xffffffe0c6c57810 */ /* 0x000fe20007ffe0ff */
[----:B------:R-:W-:Y:S01]  /*11640*/  IMAD R198, R244, 0x17, RZ ;  /* 0x00000017f4c67824 */ /* 0x000fe200078e02ff */
[----:B------:R1:W-:Y:S04]  /*11650*/  LDGSTS.E [R0+0x1d00], desc[UR14][R44.64], !P6 ;  /* 0x01d000002c007fae */ /* 0x0003e8000f1a100e */
[----:B------:R3:W-:Y:S01]  /*11660*/  STL.64 [R1+0x158], R42 ;  /* 0x0001582a01007387 */ /* 0x0007e20000100a00 */
[----:B--2---:R-:W-:-:S03]  /*11670*/  IMAD.WIDE R46, R193, 0x4, R8 ;  /* 0x00000004c12e7825 */ /* 0x004fc600078e0208 */
[----:B------:R3:W-:Y:S04]  /*11680*/  LDGSTS.E [R0+0x1d80], desc[UR14][R42.64], !P6 ;  /* 0x01d800002a007fae */ /* 0x0007e8000f1a100e */
[----:B------:R2:W-:Y:S01]  /*11690*/  STL.64 [R1+0x150], R40 ;  /* 0x0001502801007387 */ /* 0x0005e20000100a00 */
[----:B-1----:R-:W-:-:S03]  /*116a0*/  IMAD.WIDE R44, R193, 0x4, R10 ;  /* 0x00000004c12c7825 */ /* 0x002fc600078e020a */
[----:B------:R2:W-:Y:S04]  /*116b0*/  LDGSTS.E [R0+0x1e00], desc[UR14][R40.64], !P6 ;  /* 0x01e0000028007fae */ /* 0x0005e8000f1a100e */
[----:B------:R1:W-:Y:S01]  /*116c0*/  STL.64 [R1+0x148], R38 ;  /* 0x0001482601007387 */ /* 0x0003e20000100a00 */
[----:B---3--:R-:W-:-:S03]  /*116d0*/  IMAD.WIDE R42, R193, 0x4, R12 ;  /* 0x00000004c12a7825 */ /* 0x008fc600078e020c */
[----:B------:R1:W-:Y:S04]  /*116e0*/  LDGSTS.E [R0+0x1e80], desc[UR14][R38.64], !P6 ;  /* 0x01e8000026007fae */ /* 0x0003e8000f1a100e */
[----:B------:R3:W-:Y:S01]  /*116f0*/  STL.64 [R1+0x140], R22 ;  /* 0x0001401601007387 */ /* 0x0007e20000100a00 */
[----:B--2---:R-:W-:-:S03]  /*11700*/  IMAD.WIDE R40, R193, 0x4, R14 ;  /* 0x00000004c1287825 */ /* 0x004fc600078e020e */
[----:B------:R3:W-:Y:S04]  /*11710*/  LDGSTS.E [R0+0x1f00], desc[UR14][R22.64], !P6 ;  /* 0x01f0000016007fae */ /* 0x0007e8000f1a100e */
[----:B------:R2:W-:Y:S01]  /*11720*/  LDGSTS.E [R0+0x1f80], desc[UR14][R2.64], !P6 ;  /* 0x01f8000002007fae */ /* 0x0005e2000f1a100e */
[C---:B-1----:R-:W-:Y:S01]  /*11730*/  IMAD.WIDE R38, R193.reuse, 0x4, R16 ;  /* 0x00000004c1267825 */ /* 0x042fe200078e0210 */
[----:B------:R-:W-:Y:S02]  /*11740*/  ISETP.GE.U32.AND P6, PT, R194, 0x7fffff6d, PT ;  /* 0x7fffff6dc200780c */ /* 0x000fe40003fc6070 */
[----:B------:R2:W-:Y:S01]  /*11750*/  STL.64 [R1+0x138], R2 ;  /* 0x0001380201007387 */ /* 0x0005e20000100a00 */
[----:B------:R-:W-:Y:S02]  /*11760*/  IMAD R194, R244, 0xf, RZ ;  /* 0x0000000ff4c27824 */ /* 0x000fe400078e02ff */
[C---:B---3--:R-:W-:Y:S01]  /*11770*/  IMAD.WIDE R22, R193.reuse, 0x4, R4 ;  /* 0x00000004c1167825 */ /* 0x048fe200078e0204 */
[----:B------:R1:W-:Y:S04]  /*11780*/  STL.64 [R1+0x68], R48 ;  /* 0x0000683001007387 */ /* 0x0003e80000100a00 */
[----:B------:R-:W-:Y:S01]  /*11790*/  LDGSTS.E [R0+0x2c00], desc[UR14][R22.64], !P5 ;  /* 0x02c0000016007fae */ /* 0x000fe2000e9a100e */
[----:B--2---:R-:W-:-:S03]  /*117a0*/  IMAD.WIDE R2, R193, 0x4, R18 ;  /* 0x00000004c1027825 */ /* 0x004fc600078e0212 */
[----:B------:R1:W-:Y:S04]  /*117b0*/  LDGSTS.E [R0+0x2c80], desc[UR14][R48.64], !P5 ;  /* 0x02c8000030007fae */ /* 0x0003e8000e9a100e */
[----:B------:R2:W-:Y:S04]  /*117c0*/  LDGSTS.E [R0+0x2d00], desc[UR14][R46.64], !P5 ;  /* 0x02d000002e007fae */ /* 0x0005e8000e9a100e */
[----:B------:R3:W-:Y:S04]  /*117d0*/  LDGSTS.E [R0+0x2d80], desc[UR14][R44.64], !P5 ;  /* 0x02d800002c007fae */ /* 0x0007e8000e9a100e */
[----:B------:R4:W-:Y:S01]  /*117e0*/  LDGSTS.E [R0+0x2e00], desc[UR14][R42.64], !P5 ;  /* 0x02e000002a007fae */ /* 0x0009e2000e9a100e */
[----:B-1----:R-:W-:-:S03]  /*117f0*/  IMAD.WIDE R48, R194, 0x4, R6 ;  /* 0x00000004c2307825 */ /* 0x002fc600078e0206 */
        /* <DEDUP_REMOVED lines=8> */
[----:B--2---:R-:W-:-:S03]  /*11880*/  IMAD.WIDE R46, R194, 0x4, R8 ;  /* 0x00000004c22e7825 */ /* 0x004fc600078e0208 */
[----:B------:R1:W-:Y:S01]  /*11890*/  STL.64 [R1+0x48], R40 ;  /* 0x0000482801007387 */ /* 0x0003e20000100a00 */
[----:B---3--:R-:W-:-:S03]  /*118a0*/  IMAD.WIDE R44, R194, 0x4, R10 ;  /* 0x00000004c22c7825 */ /* 0x008fc600078e020a */
[----:B------:R5:W-:Y:S01]  /*118b0*/  STL.64 [R1+0x40], R38 ;  /* 0x0000402601007387 */ /* 0x000be20000100a00 */
[----:B----4-:R-:W-:-:S03]  /*118c0*/  IMAD.WIDE R42, R194, 0x4, R12 ;  /* 0x00000004c22a7825 */ /* 0x010fc600078e020c */
[----:B------:R-:W-:Y:S01]  /*118d0*/  LDGSTS.E [R0+0x3c00], desc[UR14][R192.64], !P4 ;  /* 0x03c00000c0007fae */ /* 0x000fe2000e1a100e */
[----:B-1----:R-:W-:-:S03]  /*118e0*/  IMAD.WIDE R40, R194, 0x4, R14 ;  /* 0x00000004c2287825 */ /* 0x002fc600078e020e */
[----:B------:R1:W-:Y:S01]  /*118f0*/  STL.64 [R1+0x38], R2 ;  /* 0x0000380201007387 */ /* 0x0003e20000100a00 */
[----:B-----5:R-:W-:-:S03]  /*11900*/  IMAD.WIDE R38, R194, 0x4, R16 ;  /* 0x00000004c2267825 */ /* 0x020fc600078e0210 */
[----:B------:R2:W-:Y:S04]  /*11910*/  LDGSTS.E [R0+0x3c80], desc[UR14][R48.64], !P4 ;  /* 0x03c8000030007fae */ /* 0x0005e8000e1a100e */
[----:B------:R3:W-:Y:S01]  /*11920*/  LDGSTS.E [R0+0x3d00], desc[UR14][R46.64], !P4 ;  /* 0x03d000002e007fae */ /* 0x0007e2000e1a100e */
[----:B-1----:R-:W-:-:S03]  /*11930*/  IMAD.WIDE R2, R194, 0x4, R18 ;  /* 0x00000004c2027825 */ /* 0x002fc600078e0212 */
[----:B------:R1:W-:Y:S04]  /*11940*/  LDGSTS.E [R0+0x3d80], desc[UR14][R44.64], !P4 ;  /* 0x03d800002c007fae */ /* 0x0003e8000e1a100e */
        /* <DEDUP_REMOVED lines=590> */
[----:B------:R-:W-:Y:S01]  /*13e30*/  LDGSTS.E [R0+0x1cc00], desc[UR14][R242.64], !P6 ;  /* 0x1cc00000f2007fae */ /* 0x000fe2000f1a100e */
[----:B----4-:R-:W-:-:S03]  /*13e40*/  IMAD.WIDE R42, R245, 0x4, R14 ;  /* 0x00000004f52a7825 */ /* 0x010fc600078e020e */
[----:B------:R1:W-:Y:S01]  /*13e50*/  STL.64 [R1+0x768], R38 ;  /* 0x0007682601007387 */ /* 0x0003e20000100a00 */
[----:B-----5:R-:W-:-:S03]  /*13e60*/  IMAD.WIDE R40, R245, 0x4, R16 ;  /* 0x00000004f5287825 */ /* 0x020fc600078e0210 */
[----:B------:R2:W-:Y:S04]  /*13e70*/  LDGSTS.E [R0+0x1cc80], desc[UR14][R250.64], !P6 ;  /* 0x1cc80000fa007fae */ /* 0x0005e8000f1a100e */
[----:B------:R3:W-:Y:S01]  /*13e80*/  LDGSTS.E [R0+0x1cd00], desc[UR14][R48.64], !P6 ;  /* 0x1cd0000030007fae */ /* 0x0007e2000f1a100e */
[----:B-1----:R-:W-:-:S03]  /*13e90*/  IMAD.WIDE R38, R245, 0x4, R18 ;  /* 0x00000004f5267825 */ /* 0x002fc600078e0212 */
[----:B------:R1:W-:Y:S04]  /*13ea0*/  STL.64 [R1+0x760], R2 ;  /* 0x0007600201007387 */ /* 0x0003e80000100a00 */
[----:B------:R4:W-:Y:S04]  /*13eb0*/  LDGSTS.E [R0+0x1cd80], desc[UR14][R46.64], !P6 ;  /* 0x1cd800002e007fae */ /* 0x0009e8000f1a100e */
[----:B------:R5:W-:Y:S01]  /*13ec0*/  LDGSTS.E [R0+0x1ce00], desc[UR14][R44.64], !P6 ;  /* 0x1ce000002c007fae */ /* 0x000be2000f1a100e */
[----:B-1----:R-:W-:-:S03]  /*13ed0*/  IADD3 R3, PT, PT, R247, -0x80, RZ ;  /* 0xffffff80f7037810 */ /* 0x002fc60007ffe0ff */
[----:B------:R1:W-:Y:S01]  /*13ee0*/  LDGSTS.E [R0+0x1ce80], desc[UR14][R42.64], !P6 ;  /* 0x1ce800002a007fae */ /* 0x0003e2000f1a100e */
[----:B------:R-:W-:-:S03]  /*13ef0*/  IMAD R2, R244, 0x7f, RZ ;  /* 0x0000007ff4027824 */ /* 0x000fc600078e02ff */
[----:B------:R1:W-:Y:S04]  /*13f00*/  LDGSTS.E [R0+0x1cf00], desc[UR14][R40.64], !P6 ;  /* 0x1cf0000028007fae */ /* 0x0003e8000f1a100e */
[----:B------:R1:W-:Y:S01]  /*13f10*/  LDGSTS.E [R0+0x1cf80], desc[UR14][R38.64], !P6 ;  /* 0x1cf8000026007fae */ /* 0x0003e2000f1a100e */
[----:B------:R-:W-:Y:S01]  /*13f20*/  ISETP.GE.AND P6, PT, R246, R3, PT ;  /* 0x00000003f600720c */ /* 0x000fe20003fc6270 */
[----:B------:R-:W-:Y:S02]  /*13f30*/  IMAD R246, R244, 0x77, RZ ;  /* 0x00000077f4f67824 */ /* 0x000fe400078e02ff */
[----:B------:R2:W-:Y:S02]  /*13f40*/  STL.64 [R1+0x6c0], R250 ;  /* 0x0006c0fa01007387 */ /* 0x0005e40000100a00 */
[----:B------:R-:W-:-:S02]  /*13f50*/  IMAD.WIDE R244, R246, 0x4, R4 ;  /* 0x00000004f6f47825 */ /* 0x000fc400078e0204 */
[----:B------:R3:W-:Y:S04]  /*13f60*/  STL.64 [R1+0x6b8], R48 ;  /* 0x0006b83001007387 */ /* 0x0007e80000100a00 */
        /* <DEDUP_REMOVED lines=10> */
[----:B------:R1:W-:Y:S01]  /*14010*/  STL.64 [R1+0x690], R38 ;  /* 0x0006902601007387 */ /* 0x0003e20000100a00 */
[----:B--2---:R-:W-:-:S03]  /*14020*/  IMAD.WIDE R40, R246, 0x4, R16 ;  /* 0x00000004f6287825 */ /* 0x004fc600078e0210 */
[----:B------:R2:W-:Y:S04]  /*14030*/  LDGSTS.E [R0+0x1dc80], desc[UR14][R250.64], !P5 ;  /* 0x1dc80000fa007fae */ /* 0x0005e8000e9a100e */
[----:B------:R2:W-:Y:S01]  /*14040*/  STL.64 [R1+0x5f0], R250 ;  /* 0x0005f0fa01007387 */ /* 0x0005e20000100a00 */
[----:B-1----:R-:W-:-:S03]  /*14050*/  IMAD.WIDE R38, R246, 0x4, R18 ;  /* 0x00000004f6267825 */ /* 0x002fc600078e0212 */
[----:B------:R1:W-:Y:S01]  /*14060*/  LDGSTS.E [R0+0x1dd00], desc[UR14][R48.64], !P5 ;  /* 0x1dd0000030007fae */ /* 0x0003e2000e9a100e */
[----:B------:R-:W-:-:S03]  /*14070*/  IMAD.WIDE R246, R248, 0x4, R4 ;  /* 0x00000004f8f67825 */ /* 0x000fc600078e0204 */
[----:B------:R1:W-:Y:S01]  /*14080*/  STL.64 [R1+0x5e8], R48 ;  /* 0x0005e83001007387 */ /* 0x0003e20000100a00 */
[----:B--2---:R-:W-:-:S03]  /*14090*/  IMAD.WIDE R250, R248, 0x4, R8 ;  /* 0x00000004f8fa7825 */ /* 0x004fc600078e0208 */
        /* <DEDUP_REMOVED lines=10> */
[C---:B---3--:R-:W-:Y:S01]  /*14140*/  IMAD.WIDE R44, R248.reuse, 0x4, R12 ;  /* 0x00000004f82c7825 */ /* 0x048fe200078e020c */
[----:B------:R-:W-:Y:S02]  /*14150*/  ISETP.GE.U32.AND P5, PT, R3, 0x7fffff01, PT ;  /* 0x7fffff010300780c */ /* 0x000fe40003fa6070 */
[----:B------:R4:W-:Y:S01]  /*14160*/  STL.64 [R1+0x5c8], R40 ;  /* 0x0005c82801007387 */ /* 0x0009e20000100a00 */
[----:B-1----:R-:W-:-:S03]  /*14170*/  IMAD.WIDE R42, R248, 0x4, R14 ;  /* 0x00000004f82a7825 */ /* 0x002fc600078e020e */
[----:B------:R-:W-:Y:S04]  /*14180*/  LDGSTS.E [R0+0x1ec00], desc[UR14][R246.64], !P4 ;  /* 0x1ec00000f6007fae */ /* 0x000fe8000e1a100e */
[----:B------:R2:W-:Y:S01]  /*14190*/  STL.64 [R1+0x5c0], R38 ;  /* 0x0005c02601007387 */ /* 0x0005e20000100a00 */
[----:B----4-:R-:W-:-:S03]  /*141a0*/  IMAD.WIDE R40, R248, 0x4, R16 ;  /* 0x00000004f8287825 */ /* 0x010fc600078e0210 */
[----:B------:R-:W-:Y:S04]  /*141b0*/  LDGSTS.E [R0+0x1ec80], desc[UR14][R48.64], !P4 ;  /* 0x1ec8000030007fae */ /* 0x000fe8000e1a100e */
[----:B------:R-:W-:Y:S01]  /*141c0*/  STL.64 [R1+0x520], R48 ;  /* 0x0005203001007387 */ /* 0x000fe20000100a00 */
[----:B--2---:R-:W-:-:S03]  /*141d0*/  IMAD.WIDE R38, R248, 0x4, R18 ;  /* 0x00000004f8267825 */ /* 0x004fc600078e0212 */
[----:B------:R-:W-:Y:S04]  /*141e0*/  LDGSTS.E [R0+0x1ed00], desc[UR14][R250.64], !P4 ;  /* 0x1ed00000fa007fae */ /* 0x000fe8000e1a100e */
[----:B------:R-:W-:Y:S04]  /*141f0*/  STL.64 [R1+0x518], R250 ;  /* 0x000518fa01007387 */ /* 0x000fe80000100a00 */
[----:B------:R1:W-:Y:S04]  /*14200*/  LDGSTS.E [R0+0x1ed80], desc[UR14][R46.64], !P4 ;  /* 0x1ed800002e007fae */ /* 0x0003e8000e1a100e */
        /* <DEDUP_REMOVED lines=8> */
[----:B------:R-:W2:Y:S01]  /*14290*/  LDL.LU.64 R48, [R1+0x4168] ;  /* 0x0041680001307983 */ /* 0x000ea20000300a00 */
[----:B------:R-:W-:-:S03]  /*142a0*/  IMAD.WIDE R250, R2, 0x4, R16 ;  /* 0x0000000402fa7825 */ /* 0x000fc600078e0210 */
[----:B------:R4:W-:Y:S01]  /*142b0*/  LDGSTS.E [R0+0x1ef80], desc[UR14][R38.64], !P4 ;  /* 0x1ef8000026007fae */ /* 0x0009e2000e1a100e */
[----:B------:R-:W-:Y:S01]  /*142c0*/  ISETP.GE.AND P4, PT, R249, R3, PT ;  /* 0x00000003f900720c */ /* 0x000fe20003f86270 */
[C---:B---3--:R-:W-:Y:S02]  /*142d0*/  IMAD.WIDE R42, R2.reuse, 0x4, R10 ;  /* 0x00000004022a7825 */ /* 0x048fe400078e020a */
[----:B------:R1:W-:Y:S02]  /*142e0*/  STL.64 [R1+0x4f8], R40 ;  /* 0x0004f82801007387 */ /* 0x0003e40000100a00 */
[C---:B------:R-:W-:Y:S02]  /*142f0*/  IMAD.WIDE R248, R2.reuse, 0x4, R4 ;  /* 0x0000000402f87825 */ /* 0x040fe400078e0204 */
[----:B------:R4:W-:Y:S04]  /*14300*/  STL.64 [R1+0x4f0], R38 ;  /* 0x0004f02601007387 */ /* 0x0009e80000100a00 */
[----:B------:R3:W-:Y:S01]  /*14310*/  STL.64 [R1+0x450], R46 ;  /* 0x0004502e01007387 */ /* 0x0007e20000100a00 */
[----:B-1----:R-:W-:-:S03]  /*14320*/  IMAD.WIDE R40, R2, 0x4, R12 ;  /* 0x0000000402287825 */ /* 0x002fc600078e020c */
[----:B------:R1:W-:Y:S01]  /*14330*/  STL.64 [R1+0x448], R44 ;  /* 0x0004482c01007387 */ /* 0x0003e20000100a00 */
[----:B----4-:R-:W-:-:S03]  /*14340*/  IMAD.WIDE R38, R2, 0x4, R14 ;  /* 0x0000000402267825 */ /* 0x010fc600078e020e */
[----:B------:R4:W-:Y:S01]  /*14350*/  STL.64 [R1+0x440], R42 ;  /* 0x0004402a01007387 */ /* 0x0009e20000100a00 */
[----:B------:R-:W-:-:S03]  /*14360*/  IMAD.WIDE R4, R252, 0x4, R4 ;  /* 0x00000004fc047825 */ /* 0x000fc600078e0204 */
[----:B------:R5:W-:Y:S01]  /*14370*/  STL.64 [R1+0x438], R40 ;  /* 0x0004382801007387 */ /* 0x000be20000100a00 */
[----:B------:R-:W-:-:S03]  /*14380*/  IMAD.WIDE R6, R252, 0x4, R6 ;  /* 0x00000004fc067825 */ /* 0x000fc600078e0206 */
[----:B------:R1:W-:Y:S01]  /*14390*/  LDGSTS.E [R0+0x1fc00], desc[UR14][R248.64], !P5 ;  /* 0x1fc00000f8007fae */ /* 0x0003e2000e9a100e */
[----:B------:R-:W-:-:S03]  /*143a0*/  IMAD.WIDE R8, R252, 0x4, R8 ;  /* 0x00000004fc087825 */ /* 0x000fc600078e0208 */
[----:B------:R1:W-:Y:S01]  /*143b0*/  STL.64 [R1+0x430], R38 ;  /* 0x0004302601007387 */ /* 0x0003e20000100a00 */
[----:B------:R-:W-:-:S03]  /*143c0*/  IMAD.WIDE R10, R252, 0x4, R10 ;  /* 0x00000004fc0a7825 */ /* 0x000fc600078e020a */
[----:B------:R1:W-:Y:S01]  /*143d0*/  LDGSTS.E [R0+0x1fc80], desc[UR14][R46.64], !P5 ;  /* 0x1fc800002e007fae */ /* 0x0003e2000e9a100e */
[----:B------:R-:W-:-:S03]  /*143e0*/  IMAD.WIDE R2, R2, 0x4, R18 ;  /* 0x0000000402027825 */ /* 0x000fc600078e0212 */
[----:B------:R1:W-:Y:S04]  /*143f0*/  LDGSTS.E [R0+0x1fd00], desc[UR14][R44.64], !P5 ;  /* 0x1fd000002c007fae */ /* 0x0003e8000e9a100e */
[----:B------:R2:W-:Y:S04]  /*14400*/  LDGSTS.E [R0+0x1fd80], desc[UR14][R42.64], !P5 ;  /* 0x1fd800002a007fae */ /* 0x0005e8000e9a100e */
[----:B---3--:R-:W3:Y:S04]  /*14410*/  LDL.LU.64 R46, [R1+0x4160] ;  /* 0x00416000012e7983 */ /* 0x008ee80000300a00 */
[----:B-1----:R-:W2:Y:S04]  /*14420*/  LDL.LU.64 R44, [R1+0x4158] ;  /* 0x00415800012c7983 */ /* 0x002ea80000300a00 */
[----:B----4-:R-:W4:Y:S04]  /*14430*/  LDL.LU.64 R42, [R1+0x4150] ;  /* 0x00415000012a7983 */ /* 0x010f280000300a00 */
[----:B------:R1:W-:Y:S04]  /*14440*/  LDGSTS.E [R0+0x1fe00], desc[UR14][R40.64], !P5 ;  /* 0x1fe0000028007fae */ /* 0x0003e8000e9a100e */
[----:B------:R1:W-:Y:S04]  /*14450*/  LDGSTS.E [R0+0x1fe80], desc[UR14][R38.64], !P5 ;  /* 0x1fe8000026007fae */ /* 0x0003e8000e9a100e */
[----:B------:R-:W-:Y:S04]  /*14460*/  LDGSTS.E [R0+0x1ff00], desc[UR14][R250.64], !P5 ;  /* 0x1ff00000fa007fae */ /* 0x000fe8000e9a100e */
[----:B-----5:R-:W5:Y:S04]  /*14470*/  LDL.LU.64 R40, [R1+0x4148] ;  /* 0x0041480001287983 */ /* 0x020f680000300a00 */
[----:B------:R-:W2:Y:S04]  /*14480*/  LDL.LU.64 R38, [R1+0x4140] ;  /* 0x0041400001267983 */ /* 0x000ea80000300a00 */
[----:B------:R1:W-:Y:S04]  /*14490*/  STL.64 [R1+0x1d48], R4 ;  /* 0x001d480401007387 */ /* 0x0003e80000100a00 */
[----:B------:R-:W-:Y:S01]  /*144a0*/  LDGSTS.E [R0+0x1ff80], desc[UR14][R2.64], !P5 ;  /* 0x1ff8000002007fae */ /* 0x000fe2000e9a100e */
[----:B------:R-:W-:-:S03]  /*144b0*/  PLOP3.LUT P5, PT, PT, PT, UP0, 0x80, 0x8 ;  /* 0x000000000008781c */ /* 0x000fc60003faf008 */
[----:B-1----:R-:W2:Y:S04]  /*144c0*/  LDL.LU.64 R4, [R1+0x30] ;  /* 0x0000300001047983 */ /* 0x002ea80000300a00 */
[----:B------:R1:W-:Y:S04]  /*144d0*/  STL.64 [R1+0x1d50], R6 ;  /* 0x001d500601007387 */ /* 0x0003e80000100a00 */
[----:B-1----:R-:W2:Y:S04]  /*144e0*/  LDL.LU.64 R6, [R1+0x130] ;  /* 0x0001300001067983 */ /* 0x002ea80000300a00 */
[----:B------:R1:W-:Y:S04]  /*144f0*/  STL.64 [R1+0x1d60], R8 ;  /* 0x001d600801007387 */ /* 0x0003e80000100a00 */
[----:B-1----:R-:W3:Y:S04]  /*14500*/  LDL.LU.64 R8, [R1+0x230] ;  /* 0x0002300001087983 */ /* 0x002ee80000300a00 */
[----:B------:R1:W-:Y:S02]  /*14510*/  STL.64 [R1+0x1d68], R10 ;  /* 0x001d680a01007387 */ /* 0x0003e40000100a00 */
[----:B-1----:R-:W-:-:S04]  /*14520*/  IMAD.WIDE R10, R252, 0x4, R12 ;  /* 0x00000004fc0a7825 */ /* 0x002fc800078e020c */
[C---:B------:R-:W-:Y:S01]  /*14530*/  IMAD.WIDE R12, R252.reuse, 0x4, R14 ;  /* 0x00000004fc0c7825 */ /* 0x040fe200078e020e */
[----:B------:R1:W-:Y:S03]  /*14540*/  STL.64 [R1+0x1d70], R10 ;  /* 0x001d700a01007387 */ /* 0x0003e60000100a00 */
[C---:B------:R-:W-:Y:S01]  /*14550*/  IMAD.WIDE R14, R252.reuse, 0x4, R16 ;  /* 0x00000004fc0e7825 */ /* 0x040fe200078e0210 */
[----:B------:R1:W-:Y:S04]  /*14560*/  STL.64 [R1+0x1d78], R12 ;  /* 0x001d780c01007387 */ /* 0x0003e80000100a00 */
[----:B------:R-:W-:Y:S01]  /*14570*/  STL.64 [R1+0x1d80], R14 ;  /* 0x001d800e01007387 */ /* 0x000fe20000100a00 */
[----:B-1----:R-:W-:-:S04]  /*14580*/  IMAD.WIDE R10, R252, 0x4, R18 ;  /* 0x00000004fc0a7825 */ /* 0x002fc800078e0212 */
[C---:B------:R-:W-:Y:S02]  /*14590*/  IMAD.WIDE R12, R252.reuse, 0x4, R36 ;  /* 0x00000004fc0c7825 */ /* 0x040fe400078e0224 */
[----:B------:R-:W4:Y:S04]  /*145a0*/  LDL.LU.64 R36, [R1+0x4138] ;  /* 0x0041380001247983 */ /* 0x000f280000300a00 */
[----:B------:R1:W-:Y:S02]  /*145b0*/  STL.64 [R1+0x1d88], R10 ;  /* 0x001d880a01007387 */ /* 0x0003e40000100a00 */
[C---:B-1----:R-:W-:Y:S02]  /*145c0*/  IMAD.WIDE R10, R252.reuse, 0x4, R34 ;  /* 0x00000004fc0a7825 */ /* 0x042fe400078e0222 */
[----:B------:R-:W4:Y:S04]  /*145d0*/  LDL.LU.64 R34, [R1+0x4130] ;  /* 0x0041300001227983 */ /* 0x000f280000300a00 */
[----:B------:R1:W-:Y:S02]  /*145e0*/  STL.64 [R1+0xfc0], R12 ;  /* 0x000fc00c01007387 */ /* 0x0003e40000100a00 */
[----:B-1----:R-:W-:-:S02]  /*145f0*/  IMAD.WIDE R12, R252, 0x4, R32 ;  /* 0x00000004fc0c7825 */ /* 0x002fc400078e0220 */
[----:B------:R-:W4:Y:S04]  /*14600*/  LDL.LU.64 R32, [R1+0x4128] ;  /* 0x0041280001207983 */ /* 0x000f280000300a00 */
[----:B------:R1:W-:Y:S04]  /*14610*/  STL.64 [R1+0xfb0], R10 ;  /* 0x000fb00a01007387 */ /* 0x0003e80000100a00 */
[----:B------:R-:W-:Y:S01]  /*14620*/  STL.64 [R1+0x1418], R12 ;  /* 0x0014180c01007387 */ /* 0x000fe20000100a00 */
[----:B-1----:R-:W-:-:S03]  /*14630*/  IMAD.WIDE R10, R252, 0x4, R30 ;  /* 0x00000004fc0a7825 */ /* 0x002fc600078e021e */
[----:B------:R-:W4:Y:S01]  /*14640*/  LDL.LU.64 R30, [R1+0x4120] ;  /* 0x00412000011e7983 */ /* 0x000f220000300a00 */
[----:B--2---:R-:W-:-:S04]  /*14650*/  IMAD.WIDE R6, R252, 0x4, R6 ;  /* 0x00000004fc067825 */ /* 0x004fc800078e0206 */
[----:B---3--:R-:W-:-:S05]  /*14660*/  IMAD.WIDE R8, R252, 0x4, R8 ;  /* 0x00000004fc087825 */ /* 0x008fca00078e0208 */
[----:B------:R1:W-:Y:S02]  /*14670*/  STL.64 [R1+0x1520], R8 ;  /* 0x0015200801007387 */ /* 0x0003e40000100a00 */
[C---:B-1----:R-:W-:Y:S02]  /*14680*/  IMAD.WIDE R8, R252.reuse, 0x4, R28 ;  /* 0x00000004fc087825 */ /* 0x042fe400078e021c */
[----:B------:R-:W2:Y:S04]  /*14690*/  LDL.LU.64 R28, [R1+0x4118] ;  /* 0x00411800011c7983 */ /* 0x000ea80000300a00 */
[----:B------:R1:W-:Y:S02]  /*146a0*/  STL.64 [R1+0x1628], R10 ;  /* 0x0016280a01007387 */ /* 0x0003e40000100a00 */
[----:B-1----:R-:W-:-:S02]  /*146b0*/  IMAD.WIDE R10, R252, 0x4, R26 ;  /* 0x00000004fc0a7825 */ /* 0x002fc400078e021a */
[----:B------:R-:W3:Y:S04]  /*146c0*/  LDL.LU.64 R26, [R1+0x4110] ;  /* 0x00411000011a7983 */ /* 0x000ee80000300a00 */
[----:B------:R1:W-:Y:S04]  /*146d0*/  STL.64 [R1+0x1730], R8 ;  /* 0x0017300801007387 */ /* 0x0003e80000100a00 */
[----:B------:R-:W-:Y:S01]  /*146e0*/  STL.64 [R1+0x1848], R10 ;  /* 0x0018480a01007387 */ /* 0x000fe20000100a00 */
[----:B-1----:R-:W-:-:S03]  /*146f0*/  IMAD.WIDE R8, R252, 0x4, R24 ;  /* 0x00000004fc087825 */ /* 0x002fc600078e0218 */
[----:B------:R-:W2:Y:S04]  /*14700*/  LDL.LU.64 R24, [R1+0x4108] ;  /* 0x0041080001187983 */ /* 0x000ea80000300a00 */
[----:B------:R1:W-:Y:S02]  /*14710*/  STL.64 [R1+0x1940], R6 ;  /* 0x0019400601007387 */ /* 0x0003e40000100a00 */
[C---:B-1----:R-:W-:Y:S02]  /*14720*/  IMAD.WIDE R6, R252.reuse, 0x4, R20 ;  /* 0x00000004fc067825 */ /* 0x042fe400078e0214 */
[----:B------:R-:W2:Y:S04]  /*14730*/  LDL.LU.64 R20, [R1+0x4100] ;  /* 0x0041000001147983 */ /* 0x000ea80000300a00 */
[----:B------:R1:W-:Y:S02]  /*14740*/  STL.64 [R1+0x1a80], R8 ;  /* 0x001a800801007387 */ /* 0x0003e40000100a00 */
[----:B-1----:R-:W-:-:S02]  /*14750*/  IMAD.WIDE R8, R252, 0x4, R22 ;  /* 0x00000004fc087825 */ /* 0x002fc400078e0216 */
[----:B------:R-:W3:Y:S04]  /*14760*/  LDL.LU.64 R22, [R1+0x40f8] ;  /* 0x0040f80001167983 */ /* 0x000ee80000300a00 */
[----:B------:R1:W-:Y:S04]  /*14770*/  STL.64 [R1+0x1b88], R6 ;  /* 0x001b880601007387 */ /* 0x0003e80000100a00 */
[----:B------:R4:W-:Y:S01]  /*14780*/  STL.64 [R1+0x1c90], R8 ;  /* 0x001c900801007387 */ /* 0x0009e20000100a00 */
[----:B-1----:R-:W-:-:S04]  /*14790*/  IMAD.WIDE R6, R252, 0x4, R4 ;  /* 0x00000004fc067825 */ /* 0x002fc800078e0204 */
[C---:B------:R-:W-:Y:S01]  /*147a0*/  IMAD.WIDE R4, R252.reuse, 0x4, R76 ;  /* 0x00000004fc047825 */ /* 0x040fe200078e024c */
[----:B------:R1:W-:Y:S03]  /*147b0*/  STL.64 [R1+0x1cb8], R6 ;  /* 0x001cb80601007387 */ /* 0x0003e60000100a00 */
[C---:B----4-:R-:W-:Y:S01]  /*147c0*/  IMAD.WIDE R8, R252.reuse, 0x4, R134 ;  /* 0x00000004fc087825 */ /* 0x050fe200078e0286 */
[----:B------:R-:W-:Y:S04]  /*147d0*/  STL.64 [R1+0x1cc0], R4 ;  /* 0x001cc00401007387 */ /* 0x000fe80000100a00 */
[----:B------:R4:W-:Y:S01]  /*147e0*/  STL.64 [R1+0x1cc8], R8 ;  /* 0x001cc80801007387 */ /* 0x0009e20000100a00 */
[----:B-1----:R-:W-:-:S05]  /*147f0*/  IMAD.WIDE R6, R252, 0x4, R192 ;  /* 0x00000004fc067825 */ /* 0x002fca00078e02c0 */
[----:B------:R1:W-:Y:S01]  /*14800*/  STL.64 [R1+0x1cd0], R6 ;  /* 0x001cd00601007387 */ /* 0x0003e20000100a00 */
[----:B----4-:R-:W-:-:S04]  /*14810*/  IMAD.WIDE R8, R252, 0x4, R78 ;  /* 0x00000004fc087825 */ /* 0x010fc800078e024e */
[----:B-1----:R-:W-:-:S04]  /*14820*/  IMAD.WIDE R6, R252, 0x4, R136 ;  /* 0x00000004fc067825 */ /* 0x002fc800078e0288 */
[----:B--2---:R-:W-:-:S05]  /*14830*/  IMAD.WIDE R4, R252, 0x4, R20 ;  /* 0x00000004fc047825 */ /* 0x004fca00078e0214 */
[----:B------:R1:W-:Y:S04]  /*14840*/  STL.64 [R1+0x1cd8], R4 ;  /* 0x001cd80401007387 */ /* 0x0003e80000100a00 */
[----:B------:R3:W-:Y:S04]  /*14850*/  STL.64 [R1+0x1ce0], R8 ;  /* 0x001ce00801007387 */ /* 0x0007e80000100a00 */
[----:B------:R2:W-:Y:S01]  /*14860*/  STL.64 [R1+0x1ce8], R6 ;  /* 0x001ce80601007387 */ /* 0x0005e20000100a00 */
[----:B-1----:R-:W-:-:S04]  /*14870*/  IMAD.WIDE R4, R252, 0x4, R194 ;  /* 0x00000004fc047825 */ /* 0x002fc800078e02c2 */
[C---:B---3--:R-:W-:Y:S01]  /*14880*/  IMAD.WIDE R8, R252.reuse, 0x4, R22 ;  /* 0x00000004fc087825 */ /* 0x048fe200078e0216 */
[----:B------:R1:W-:Y:S03]  /*14890*/  STL.64 [R1+0x1cf0], R4 ;  /* 0x001cf00401007387 */ /* 0x0003e60000100a00 */
[C---:B--2---:R-:W-:Y:S01]  /*148a0*/  IMAD.WIDE R6, R252.reuse, 0x4, R80 ;  /* 0x00000004fc067825 */ /* 0x044fe200078e0250 */
[----:B------:R2:W-:Y:S04]  /*148b0*/  STL.64 [R1+0x1cf8], R8 ;  /* 0x001cf80801007387 */ /* 0x0005e80000100a00 */
[----:B------:R3:W-:Y:S01]  /*148c0*/  STL.64 [R1+0x1d00], R6 ;  /* 0x001d000601007387 */ /* 0x0007e20000100a00 */
[----:B-1----:R-:W-:-:S04]  /*148d0*/  IMAD.WIDE R4, R252, 0x4, R138 ;  /* 0x00000004fc047825 */ /* 0x002fc800078e028a */
[C---:B--2---:R-:W-:Y:S01]  /*148e0*/  IMAD.WIDE R8, R252.reuse, 0x4, R196 ;  /* 0x00000004fc087825 */ /* 0x044fe200078e02c4 */
[----:B------:R1:W-:Y:S03]  /*148f0*/  STL.64 [R1+0x1d08], R4 ;  /* 0x001d080401007387 */ /* 0x0003e60000100a00 */
[C---:B---3--:R-:W-:Y:S01]  /*14900*/  IMAD.WIDE R6, R252.reuse, 0x4, R24 ;  /* 0x00000004fc067825 */ /* 0x048fe200078e0218 */
        /* <DEDUP_REMOVED lines=63> */
[C---:B-----5:R-:W-:Y:S01]  /*14d00*/  IMAD.WIDE R8, R252.reuse, 0x4, R40 ;  /* 0x00000004fc087825 */ /* 0x060fe200078e0228 */
        /* <DEDUP_REMOVED lines=116> */
[----:B------:R-:W-:Y:S04]  /*15450*/  STL.64 [R1+0x4070], R8 ;  /* 0x0040700801007387 */ /* 0x000fe80000100a00 */
[----:B------:R-:W2:Y:S01]  /*15460*/  LDL.LU.64 R196, [R1+0x2e8] ;  /* 0x0002e80001c47983 */ /* 0x000ea20000300a00 */
[----:B-1----:R-:W-:-:S03]  /*15470*/  IMAD.WIDE R4, R252, 0x4, R74 ;  /* 0x00000004fc047825 */ /* 0x002fc600078e024a */
[----:B------:R-:W-:Y:S04]  /*15480*/  STL.64 [R1+0x4078], R6 ;  /* 0x0040780601007387 */ /* 0x000fe80000100a00 */
[----:B------:R-:W3:Y:S04]  /*15490*/  LDL.LU.64 R138, [R1+0x2e0] ;  /* 0x0002e000018a7983 */ /* 0x000ee80000300a00 */
[----:B------:R1:W-:Y:S04]  /*154a0*/  STL.64 [R1+0x4080], R4 ;  /* 0x0040800401007387 */ /* 0x0003e80000100a00 */
[----:B------:R-:W4:Y:S04]  /*154b0*/  LDL.LU.64 R80, [R1+0x2d8] ;  /* 0x0002d80001507983 */ /* 0x000f280000300a00 */
[----:B------:R-:W5:Y:S04]  /*154c0*/  LDL.LU.64 R22, [R1+0x2d0] ;  /* 0x0002d00001167983 */ /* 0x000f680000300a00 */
        /* <DEDUP_REMOVED lines=12> */
[----:B-1----:R-:W5:Y:S04]  /*15590*/  LDL.LU.64 R4, [R1+0x258] ;  /* 0x0002580001047983 */ /* 0x002f680000300a00 */
[----:B------:R-:W5:Y:S04]  /*155a0*/  LDL.LU.64 R8, [R1+0x250] ;  /* 0x0002500001087983 */ /* 0x000f680000300a00 */
[----:B------:R-:W5:Y:S01]  /*155b0*/  LDL.LU.64 R6, [R1+0x248] ;  /* 0x0002480001067983 */ /* 0x000f620000300a00 */
[----:B------:R-:W-:-:S04]  /*155c0*/  IMAD.WIDE R24, R252, 0x4, R126 ;  /* 0x00000004fc187825 */ /* 0x000fc800078e027e */
[C---:B------:R-:W-:Y:S01]  /*155d0*/  IMAD.WIDE R28, R252.reuse, 0x4, R128 ;  /* 0x00000004fc1c7825 */ /* 0x040fe200078e0280 */
[----:B------:R1:W-:Y:S03]  /*155e0*/  STL.64 [R1+0x4088], R24 ;  /* 0x0040881801007387 */ /* 0x0003e60000100a00 */
[C---:B------:R-:W-:Y:S01]  /*155f0*/  IMAD.WIDE R26, R252.reuse, 0x4, R130 ;  /* 0x00000004fc1a7825 */ /* 0x040fe200078e0282 */
[----:B------:R1:W-:Y:S04]  /*15600*/  STL.64 [R1+0x4090], R28 ;  /* 0x0040901c01007387 */ /* 0x0003e80000100a00 */
[----:B------:R1:W-:Y:S02]  /*15610*/  STL.64 [R1+0x4098], R26 ;  /* 0x0040981a01007387 */ /* 0x0003e40000100a00 */
[----:B-1----:R-:W-:-:S04]  /*15620*/  IMAD.WIDE R24, R252, 0x4, R132 ;  /* 0x00000004fc187825 */ /* 0x002fc800078e0284 */
        /* <DEDUP_REMOVED lines=16> */
[----:B------:R4:W-:Y:S01]  /*15730*/  STL.64 [R1+0x40e0], R26 ;  /* 0x0040e01a01007387 */ /* 0x0009e20000100a00 */
[----:B--2---:R-:W-:-:S05]  /*15740*/  IMAD.WIDE R24, R252, 0x4, R196 ;  /* 0x00000004fc187825 */ /* 0x004fca00078e02c4 */
[----:B------:R5:W-:Y:S01]  /*15750*/  STL.64 [R1+0x3f8], R24 ;  /* 0x0003f81801007387 */ /* 0x000be20000100a00 */
[----:B---3--:R-:W-:-:S04]  /*15760*/  IMAD.WIDE R28, R252, 0x4, R138 ;  /* 0x00000004fc1c7825 */ /* 0x008fc800078e028a */
[C---:B----4-:R-:W-:Y:S01]  /*15770*/  IMAD.WIDE R26, R252.reuse, 0x4, R80 ;  /* 0x00000004fc1a7825 */ /* 0x050fe200078e0250 */
[----:B------:R-:W-:Y:S03]  /*15780*/  STL.64 [R1+0x2f0], R28 ;  /* 0x0002f01c01007387 */ /* 0x000fe60000100a00 */
[C---:B-----5:R-:W-:Y:S01]  /*15790*/  IMAD.WIDE R24, R252.reuse, 0x4, R22 ;  /* 0x00000004fc187825 */ /* 0x060fe200078e0216 */
[----:B------:R1:W-:Y:S03]  /*157a0*/  STL.64 [R1+0x2e8], R26 ;  /* 0x0002e81a01007387 */ /* 0x0003e60000100a00 */
[C---:B------:R-:W-:Y:S01]  /*157b0*/  IMAD.WIDE R22, R252.reuse, 0x4, R194 ;  /* 0x00000004fc167825 */ /* 0x040fe200078e02c2 */
[----:B------:R2:W-:Y:S04]  /*157c0*/  STL.64 [R1+0x2e0], R24 ;  /* 0x0002e01801007387 */ /* 0x0005e80000100a00 */
[----:B------:R3:W-:Y:S01]  /*157d0*/  STL.64 [R1+0x2d8], R22 ;  /* 0x0002d81601007387 */ /* 0x0007e20000100a00 */
[----:B-1----:R-:W-:-:S04]  /*157e0*/  IMAD.WIDE R26, R252, 0x4, R136 ;  /* 0x00000004fc1a7825 */ /* 0x002fc800078e0288 */
[C---:B--2---:R-:W-:Y:S01]  /*157f0*/  IMAD.WIDE R24, R252.reuse, 0x4, R78 ;  /* 0x00000004fc187825 */ /* 0x044fe200078e024e */
[----:B------:R-:W-:Y:S03]  /*15800*/  STL.64 [R1+0x2d0], R26 ;  /* 0x0002d01a01007387 */ /* 0x000fe60000100a00 */
[C---:B---3--:R-:W-:Y:S01]  /*15810*/  IMAD.WIDE R22, R252.reuse, 0x4, R20 ;  /* 0x00000004fc167825 */ /* 0x048fe200078e0214 */
[----:B------:R1:W-:Y:S03]  /*15820*/  STL.64 [R1+0x2c8], R24 ;  /* 0x0002c81801007387 */ /* 0x0003e60000100a00 */
[C---:B------:R-:W-:Y:S01]  /*15830*/  IMAD.WIDE R20, R252.reuse, 0x4, R192 ;  /* 0x00000004fc147825 */ /* 0x040fe200078e02c0 */
[----:B------:R2:W-:Y:S04]  /*15840*/  STL.64 [R1+0x2c0], R22 ;  /* 0x0002c01601007387 */ /* 0x0005e80000100a00 */
[----:B------:R3:W-:Y:S01]  /*15850*/  STL.64 [R1+0x2b8], R20 ;  /* 0x0002b81401007387 */ /* 0x0007e20000100a00 */
[----:B-1----:R-:W-:-:S04]  /*15860*/  IMAD.WIDE R24, R252, 0x4, R134 ;  /* 0x00000004fc187825 */ /* 0x002fc800078e0286 */
[C---:B--2---:R-:W-:Y:S01]  /*15870*/  IMAD.WIDE R22, R252.reuse, 0x4, R76 ;  /* 0x00000004fc167825 */ /* 0x044fe200078e024c */
[----:B------:R1:W-:Y:S03]  /*15880*/  STL.64 [R1+0x2b0], R24 ;  /* 0x0002b01801007387 */ /* 0x0003e60000100a00 */
[C---:B---3--:R-:W-:Y:S01]  /*15890*/  IMAD.WIDE R20, R252.reuse, 0x4, R18 ;  /* 0x00000004fc147825 */ /* 0x048fe200078e0212 */
[----:B------:R2:W-:Y:S03]  /*158a0*/  STL.64 [R1+0x2a8], R22 ;  /* 0x0002a81601007387 */ /* 0x0005e60000100a00 */
[C---:B------:R-:W-:Y:S01]  /*158b0*/  IMAD.WIDE R18, R252.reuse, 0x4, R16 ;  /* 0x00000004fc127825 */ /* 0x040fe200078e0210 */
[----:B------:R3:W-:Y:S03]  /*158c0*/  STL.64 [R1+0x2a0], R20 ;  /* 0x0002a01401007387 */ /* 0x0007e60000100a00 */
[C---:B------:R-:W-:Y:S01]  /*158d0*/  IMAD.WIDE R16, R252.reuse, 0x4, R14 ;  /* 0x00000004fc107825 */ /* 0x040fe200078e020e */
[----:B------:R4:W-:Y:S03]  /*158e0*/  STL.64 [R1+0x298], R18 ;  /* 0x0002981201007387 */ /* 0x0009e60000100a00 */
[C---:B------:R-:W-:Y:S01]  /*158f0*/  IMAD.WIDE R14, R252.reuse, 0x4, R12 ;  /* 0x00000004fc0e7825 */ /* 0x040fe200078e020c */
[----:B------:R5:W-:Y:S03]  /*15900*/  STL.64 [R1+0x290], R16 ;  /* 0x0002901001007387 */ /* 0x000be60000100a00 */
[C---:B------:R-:W-:Y:S01]  /*15910*/  IMAD.WIDE R12, R252.reuse, 0x4, R10 ;  /* 0x00000004fc0c7825 */ /* 0x040fe200078e020a */
[----:B------:R1:W-:Y:S03]  /*15920*/  STL.64 [R1+0x288], R14 ;  /* 0x0002880e01007387 */ /* 0x0003e60000100a00 */
[----:B------:R-:W-:-:S02]  /*15930*/  IMAD.WIDE R10, R252, 0x4, R4 ;  /* 0x00000004fc0a7825 */ /* 0x000fc400078e0204 */
[----:B------:R-:W5:Y:S02]  /*15940*/  LDL.LU.64 R4, [R1+0x240] ;  /* 0x0002400001047983 */ /* 0x000f640000300a00 */
[C---:B------:R-:W-:Y:S02]  /*15950*/  IMAD.WIDE R8, R252.reuse, 0x4, R8 ;  /* 0x00000004fc087825 */ /* 0x040fe400078e0208 */
[----:B------:R1:W-:Y:S02]  /*15960*/  STL.64 [R1+0x280], R12 ;  /* 0x0002800c01007387 */ /* 0x0003e40000100a00 */
[C---:B------:R-:W-:Y:S02]  /*15970*/  IMAD.WIDE R6, R252.reuse, 0x4, R6 ;  /* 0x00000004fc067825 */ /* 0x040fe400078e0206 */
[----:B------:R1:W-:Y:S04]  /*15980*/  STL.64 [R1+0x278], R10 ;  /* 0x0002780a01007387 */ /* 0x0003e80000100a00 */
[----:B------:R-:W5:Y:S04]  /*15990*/  LDL.LU.64 R144, [R1+0x238] ;  /* 0x0002380001907983 */ /* 0x000f680000300a00 */
[----:B------:R-:W-:Y:S04]  /*159a0*/  STL.64 [R1+0x270], R8 ;  /* 0x0002700801007387 */ /* 0x000fe80000100a00 */
[----:B------:R-:W5:Y:S04]  /*159b0*/  LDL.LU.64 R86, [R1+0x228] ;  /* 0x0002280001567983 */ /* 0x000f680000300a00 */
[----:B------:R1:W-:Y:S04]  /*159c0*/  STL.64 [R1+0x268], R6 ;  /* 0x0002680601007387 */ /* 0x0003e80000100a00 */
        /* <DEDUP_REMOVED lines=10> */
[----:B------:R-:W5:Y:S04]  /*15a70*/  LDL.LU.64 R138, [R1+0x1c8] ;  /* 0x0001c800018a7983 */ /* 0x000f680000300a00 */
[----:B------:R-:W5:Y:S04]  /*15a80*/  LDL.LU.64 R80, [R1+0x1c0] ;  /* 0x0001c00001507983 */ /* 0x000f680000300a00 */
[----:B--2---:R-:W2:Y:S04]  /*15a90*/  LDL.LU.64 R22, [R1+0x1b8] ;  /* 0x0001b80001167983 */ /* 0x004ea80000300a00 */
[----:B------:R-:W2:Y:S04]  /*15aa0*/  LDL.LU.64 R194, [R1+0x1a8] ;  /* 0x0001a80001c27983 */ /* 0x000ea80000300a00 */
[----:B------:R-:W2:Y:S04]  /*15ab0*/  LDL.LU.64 R136, [R1+0x1a0] ;  /* 0x0001a00001887983 */ /* 0x000ea80000300a00 */
[----:B------:R-:W2:Y:S04]  /*15ac0*/  LDL.LU.64 R78, [R1+0x198] ;  /* 0x00019800014e7983 */ /* 0x000ea80000300a00 */
[----:B---3--:R-:W3:Y:S04]  /*15ad0*/  LDL.LU.64 R20, [R1+0x190] ;  /* 0x0001900001147983 */ /* 0x008ee80000300a00 */
[----:B------:R-:W3:Y:S04]  /*15ae0*/  LDL.LU.64 R192, [R1+0x188] ;  /* 0x0001880001c07983 */ /* 0x000ee80000300a00 */
[----:B------:R-:W3:Y:S04]  /*15af0*/  LDL.LU.64 R134, [R1+0x180] ;  /* 0x0001800001867983 */ /* 0x000ee80000300a00 */
[----:B------:R-:W3:Y:S04]  /*15b00*/  LDL.LU.64 R76, [R1+0x178] ;  /* 0x00017800014c7983 */ /* 0x000ee80000300a00 */
[----:B----4-:R-:W4:Y:S04]  /*15b10*/  LDL.LU.64 R18, [R1+0x168] ;  /* 0x0001680001127983 */ /* 0x010f280000300a00 */
[----:B-----5:R-:W5:Y:S04]  /*15b20*/  LDL.LU.64 R16, [R1+0x160] ;  /* 0x0001600001107983 */ /* 0x020f680000300a00 */
[----:B------:R-:W4:Y:S04]  /*15b30*/  LDL.LU.64 R14, [R1+0x158] ;  /* 0x00015800010e7983 */ /* 0x000f280000300a00 */
[----:B------:R-:W4:Y:S04]  /*15b40*/  LDL.LU.64 R12, [R1+0x150] ;  /* 0x00015000010c7983 */ /* 0x000f280000300a00 */
[----:B------:R-:W4:Y:S04]  /*15b50*/  LDL.LU.64 R10, [R1+0x148] ;  /* 0x00014800010a7983 */ /* 0x000f280000300a00 */
[----:B------:R-:W4:Y:S04]  /*15b60*/  LDL.LU.64 R6, [R1+0x140] ;  /* 0x0001400001067983 */ /* 0x000f280000300a00 */
[----:B------:R-:W4:Y:S01]  /*15b70*/  LDL.LU.64 R8, [R1+0x138] ;  /* 0x0001380001087983 */ /* 0x000f220000300a00 */
[----:B------:R-:W-:-:S03]  /*15b80*/  IMAD.WIDE R30, R252, 0x4, R4 ;  /* 0x00000004fc1e7825 */ /* 0x000fc600078e0204 */
[----:B------:R-:W5:Y:S04]  /*15b90*/  LDL.LU.64 R4, [R1+0x128] ;  /* 0x0001280001047983 */ /* 0x000f680000300a00 */
[----:B------:R1:W-:Y:S01]  /*15ba0*/  STL.64 [R1+0x260], R30 ;  /* 0x0002601e01007387 */ /* 0x0003e20000100a00 */
[----:B------:R-:W-:-:S04]  /*15bb0*/  IMAD.WIDE R34, R252, 0x4, R144 ;  /* 0x00000004fc227825 */ /* 0x000fc800078e0290 */
[C---:B------:R-:W-:Y:S01]  /*15bc0*/  IMAD.WIDE R32, R252.reuse, 0x4, R86 ;  /* 0x00000004fc207825 */ /* 0x040fe200078e0256 */
[----:B------:R-:W-:Y:S03]  /*15bd0*/  STL.64 [R1+0x258], R34 ;  /* 0x0002582201007387 */ /* 0x000fe60000100a00 */
[C---:B-1----:R-:W-:Y:S01]  /*15be0*/  IMAD.WIDE R30, R252.reuse, 0x4, R28 ;  /* 0x00000004fc1e7825 */ /* 0x042fe200078e021c */
[----:B------:R1:W-:Y:S03]  /*15bf0*/  STL.64 [R1+0x250], R32 ;  /* 0x0002502001007387 */ /* 0x0003e60000100a00 */
[C---:B------:R-:W-:Y:S01]  /*15c00*/  IMAD.WIDE R28, R252.reuse, 0x4, R200 ;  /* 0x00000004fc1c7825 */ /* 0x040fe200078e02c8 */
[----:B------:R1:W-:Y:S04]  /*15c10*/  STL.64 [R1+0x248], R30 ;  /* 0x0002481e01007387 */ /* 0x0003e80000100a00 */
[----:B------:R1:W-:Y:S02]  /*15c20*/  STL.64 [R1+0x240], R28 ;  /* 0x0002401c01007387 */ /* 0x0003e40000100a00 */
[----:B-1----:R-:W-:-:S04]  /*15c30*/  IMAD.WIDE R32, R252, 0x4, R142 ;  /* 0x00000004fc207825 */ /* 0x002fc800078e028e */
[C---:B------:R-:W-:Y:S01]  /*15c40*/  IMAD.WIDE R30, R252.reuse, 0x4, R84 ;  /* 0x00000004fc1e7825 */ /* 0x040fe200078e0254 */
[----:B------:R-:W-:Y:S03]  /*15c50*/  STL.64 [R1+0x238], R32 ;  /* 0x0002382001007387 */ /* 0x000fe60000100a00 */
[C---:B------:R-:W-:Y:S01]  /*15c60*/  IMAD.WIDE R28, R252.reuse, 0x4, R26 ;  /* 0x00000004fc1c7825 */ /* 0x040fe200078e021a */
        /* <DEDUP_REMOVED lines=11> */
[----:B------:R2:W-:Y:S01]  /*15d20*/  STL.64 [R1+0x200], R24 ;  /* 0x0002001801007387 */ /* 0x0005e20000100a00 */
[----:B-1----:R-:W-:-:S04]  /*15d30*/  IMAD.WIDE R28, R252, 0x4, R138 ;  /* 0x00000004fc1c7825 */ /* 0x002fc800078e028a */
[C---:B--2---:R-:W-:Y:S01]  /*15d40*/  IMAD.WIDE R26, R252.reuse, 0x4, R80 ;  /* 0x00000004fc1a7825 */ /* 0x044fe200078e0250 */
        /* <DEDUP_REMOVED lines=17> */
[C---:B----4-:R-:W-:Y:S01]  /*15e60*/  IMAD.WIDE R20, R252.reuse, 0x4, R18 ;  /* 0x00000004fc147825 */ /* 0x050fe200078e0212 */
[----:B------:R2:W-:Y:S03]  /*15e70*/  STL.64 [R1+0x1b0], R22 ;  /* 0x0001b01601007387 */ /* 0x0005e60000100a00 */
[C---:B-----5:R-:W-:Y:S01]  /*15e80*/  IMAD.WIDE R18, R252.reuse, 0x4, R16 ;  /* 0x00000004fc127825 */ /* 0x060fe200078e0210 */
        /* <DEDUP_REMOVED lines=10> */
[----:B------:R1:W-:Y:S04]  /*15f30*/  STL.64 [R1+0x148], R12 ;  /* 0x0001480c01007387 */ /* 0x0003e80000100a00 */
[----:B------:R1:W-:Y:S04]  /*15f40*/  STL.64 [R1+0x140], R10 ;  /* 0x0001400a01007387 */ /* 0x0003e80000100a00 */
[----:B------:R-:W5:Y:S04]  /*15f50*/  LDL.LU.64 R144, [R1+0x118] ;  /* 0x0001180001907983 */ /* 0x000f680000300a00 */
[----:B------:R-:W-:Y:S04]  /*15f60*/  STL.64 [R1+0x130], R8 ;  /* 0x0001300801007387 */ /* 0x000fe80000100a00 */
[----:B------:R-:W5:Y:S01]  /*15f70*/  LDL.LU.64 R86, [R1+0x110] ;  /* 0x0001100001567983 */ /* 0x000f620000300a00 */
[----:B------:R-:W-:-:S05]  /*15f80*/  IMAD.WIDE R4, R252, 0x4, R4 ;  /* 0x00000004fc047825 */ /* 0x000fca00078e0204 */
        /* <DEDUP_REMOVED lines=27> */
[----:B------:R-:W5:Y:S01]  /*16140*/  LDL.LU.64 R8, [R1+0x18] ;  /* 0x0000180001087983 */ /* 0x000f620000300a00 */
[----:B------:R-:W-:-:S03]  /*16150*/  IMAD.WIDE R30, R252, 0x4, R6 ;  /* 0x00000004fc1e7825 */ /* 0x000fc600078e0206 */
[----:B------:R-:W5:Y:S04]  /*16160*/  LDL.LU.64 R6, [R1+0x10] ;  /* 0x0000100001067983 */ /* 0x000f680000300a00 */
[----:B------:R1:W-:Y:S02]  /*16170*/  STL.64 [R1+0x120], R30 ;  /* 0x0001201e01007387 */ /* 0x0003e40000100a00 */
[----:B-1----:R-:W-:-:S04]  /*16180*/  IMAD.WIDE R30, R252, 0x4, R144 ;  /* 0x00000004fc1e7825 */ /* 0x002fc800078e0290 */
[C---:B------:R-:W-:Y:S01]  /*16190*/  IMAD.WIDE R34, R252.reuse, 0x4, R86 ;  /* 0x00000004fc227825 */ /* 0x040fe200078e0256 */
[----:B------:R1:W-:Y:S04]  /*161a0*/  STL.64 [R1+0x118], R30 ;  /* 0x0001181e01007387 */ /* 0x0003e80000100a00 */
[----:B------:R-:W-:Y:S01]  /*161b0*/  STL.64 [R1+0xf0], R34 ;  /* 0x0000f02201007387 */ /* 0x000fe20000100a00 */
[----:B------:R-:W-:-:S04]  /*161c0*/  IMAD.WIDE R32, R252, 0x4, R28 ;  /* 0x00000004fc207825 */ /* 0x000fc800078e021c */
[C---:B-1----:R-:W-:Y:S01]  /*161d0*/  IMAD.WIDE R30, R252.reuse, 0x4, R200 ;  /* 0x00000004fc1e7825 */ /* 0x042fe200078e02c8 */
[----:B------:R-:W-:Y:S03]  /*161e0*/  STL.64 [R1+0xb0], R32 ;  /* 0x0000b02001007387 */ /* 0x000fe60000100a00 */
[C---:B------:R-:W-:Y:S01]  /*161f0*/  IMAD.WIDE R28, R252.reuse, 0x4, R142 ;  /* 0x00000004fc1c7825 */ /* 0x040fe200078e028e */
[----:B------:R-:W-:Y:S04]  /*16200*/  STL.64 [R1+0x70], R30 ;  /* 0x0000701e01007387 */ /* 0x000fe80000100a00 */
[----:B------:R1:W-:Y:S01]  /*16210*/  STL.64 [R1+0x30], R28 ;  /* 0x0000301c01007387 */ /* 0x0003e20000100a00 */
[----:B------:R-:W-:-:S04]  /*16220*/  IMAD.WIDE R248, R252, 0x4, R84 ;  /* 0x00000004fcf87825 */ /* 0x000fc800078e0254 */
        /* <DEDUP_REMOVED lines=8> */
[----:B--2---:R-:W-:-:S04]  /*162b0*/  IMAD.WIDE R230, R252, 0x4, R22 ;  /* 0x00000004fce67825 */ /* 0x004fc800078e0216 */
[----:B------:R-:W-:-:S04]  /*162c0*/  IMAD.WIDE R224, R252, 0x4, R78 ;  /* 0x00000004fce07825 */ /* 0x000fc800078e024e */
[----:B------:R-:W-:-:S04]  /*162d0*/  IMAD.WIDE R228, R252, 0x4, R194 ;  /* 0x00000004fce47825 */ /* 0x000fc800078e02c2 */
[----:B------:R-:W-:-:S04]  /*162e0*/  IMAD.WIDE R226, R252, 0x4, R136 ;  /* 0x00000004fce27825 */ /* 0x000fc800078e0288 */
[----:B---3--:R-:W-:-:S04]  /*162f0*/  IMAD.WIDE R216, R252, 0x4, R76 ;  /* 0x00000004fcd87825 */ /* 0x008fc800078e024c */
[----:B------:R-:W-:-:S04]  /*16300*/  IMAD.WIDE R222, R252, 0x4, R20 ;  /* 0x00000004fcde7825 */ /* 0x000fc800078e0214 */
[C---:B----4-:R-:W-:Y:S02]  /*16310*/  IMAD.WIDE R204, R252.reuse, 0x4, R4 ;  /* 0x00000004fccc7825 */ /* 0x050fe400078e0204 */
[----:B------:R-:W2:Y:S04]  /*16320*/  LDL.LU.64 R4, [R1+0x8] ;  /* 0x0000080001047983 */ /* 0x000ea80000300a00 */
[----:B------:R-:W3:Y:S04]  /*16330*/  LDL.LU.64 R144, [R1] ;  /* 0x0000000001907983 */ /* 0x000ee80000300a00 */
[----:B------:R-:W4:Y:S04]  /*16340*/  LDL.LU.64 R86, [R1+0x2f8] ;  /* 0x0002f80001567983 */ /* 0x000f280000300a00 */
[----:B-1----:R-:W3:Y:S04]  /*16350*/  LDL.LU.64 R28, [R1+0x300] ;  /* 0x00030000011c7983 */ /* 0x002ee80000300a00 */
[----:B------:R-:W3:Y:S04]  /*16360*/  LDL.LU.64 R200, [R1+0x308] ;  /* 0x0003080001c87983 */ /* 0x000ee80000300a00 */
        /* <DEDUP_REMOVED lines=11> */
[----:B------:R-:W3:Y:S01]  /*16420*/  LDL.LU.64 R138, [R1+0x368] ;  /* 0x00036800018a7983 */ /* 0x000ee20000300a00 */
[----:B------:R-:W-:-:S03]  /*16430*/  IMAD.WIDE R220, R252, 0x4, R192 ;  /* 0x00000004fcdc7825 */ /* 0x000fc600078e02c0 */
[----:B------:R-:W3:Y:S01]  /*16440*/  LDL.LU.64 R22, [R1+0x370] ;  /* 0x0003700001167983 */ /* 0x000ee20000300a00 */
[----:B------:R-:W-:-:S03]  /*16450*/  IMAD.WIDE R218, R252, 0x4, R134 ;  /* 0x00000004fcda7825 */ /* 0x000fc600078e0286 */
[----:B------:R-:W3:Y:S01]  /*16460*/  LDL.LU.64 R194, [R1+0x378] ;  /* 0x0003780001c27983 */ /* 0x000ee20000300a00 */
[----:B------:R-:W-:-:S03]  /*16470*/  IMAD.WIDE R214, R252, 0x4, R18 ;  /* 0x00000004fcd67825 */ /* 0x000fc600078e0212 */
[----:B------:R-:W3:Y:S01]  /*16480*/  LDL.LU.64 R136, [R1+0x380] ;  /* 0x0003800001887983 */ /* 0x000ee20000300a00 */
[----:B-----5:R-:W-:-:S03]  /*16490*/  IMAD.WIDE R212, R252, 0x4, R16 ;  /* 0x00000004fcd47825 */ /* 0x020fc600078e0210 */
[----:B------:R-:W5:Y:S01]  /*164a0*/  LDL.LU.64 R20, [R1+0x388] ;  /* 0x0003880001147983 */ /* 0x000f620000300a00 */
[----:B------:R-:W-:-:S03]  /*164b0*/  IMAD.WIDE R210, R252, 0x4, R14 ;  /* 0x00000004fcd27825 */ /* 0x000fc600078e020e */
[----:B------:R-:W3:Y:S01]  /*164c0*/  LDL.LU.64 R192, [R1+0x390] ;  /* 0x0003900001c07983 */ /* 0x000ee20000300a00 */
[----:B------:R-:W-:-:S03]  /*164d0*/  IMAD.WIDE R208, R252, 0x4, R12 ;  /* 0x00000004fcd07825 */ /* 0x000fc600078e020c */
[----:B------:R-:W3:Y:S01]  /*164e0*/  LDL.LU.64 R134, [R1+0x398] ;  /* 0x0003980001867983 */ /* 0x000ee20000300a00 */
[----:B------:R-:W-:-:S03]  /*164f0*/  IMAD.WIDE R206, R252, 0x4, R10 ;  /* 0x00000004fcce7825 */ /* 0x000fc600078e020a */
[----:B------:R-:W3:Y:S01]  /*16500*/  LDL.LU.64 R18, [R1+0x3a0] ;  /* 0x0003a00001127983 */ /* 0x000ee20000300a00 */
[----:B------:R-:W-:-:S03]  /*16510*/  IMAD.WIDE R188, R252, 0x4, R6 ;  /* 0x00000004fcbc7825 */ /* 0x000fc600078e0206 */
[----:B------:R-:W3:Y:S04]  /*16520*/  LDL.LU.64 R16, [R1+0x3a8] ;  /* 0x0003a80001107983 */ /* 0x000ee80000300a00 */
[----:B------:R-:W3:Y:S04]  /*16530*/  LDL.LU.64 R14, [R1+0x3b0] ;  /* 0x0003b000010e7983 */ /* 0x000ee80000300a00 */
[----:B------:R-:W3:Y:S04]  /*16540*/  LDL.LU.64 R12, [R1+0x3b8] ;  /* 0x0003b800010c7983 */ /* 0x000ee80000300a00 */
[----:B------:R-:W3:Y:S04]  /*16550*/  LDL.LU.64 R10, [R1+0x3c0] ;  /* 0x0003c000010a7983 */ /* 0x000ee80000300a00 */
[----:B------:R-:W3:Y:S01]  /*16560*/  LDL.LU.64 R6, [R1+0x3c8] ;  /* 0x0003c80001067983 */ /* 0x000ee20000300a00 */
[----:B------:R-:W-:-:S03]  /*16570*/  IMAD.WIDE R190, R252, 0x4, R8 ;  /* 0x00000004fcbe7825 */ /* 0x000fc600078e0208 */
[----:B------:R-:W4:Y:S01]  /*16580*/  LDL.LU.64 R8, [R1+0x3d0] ;  /* 0x0003d00001087983 */ /* 0x000f220000300a00 */
[----:B--2---:R-:W-:-:S03]  /*16590*/  IMAD.WIDE R186, R252, 0x4, R4 ;  /* 0x00000004fcba7825 */ /* 0x004fc600078e0204 */
[----:B------:R-:W2:Y:S01]  /*165a0*/  LDL.LU.64 R4, [R1+0x3d8] ;  /* 0x0003d80001047983 */ /* 0x000ea20000300a00 */
[----:B---3--:R-:W-:-:S03]  /*165b0*/  IMAD.WIDE R46, R252, 0x4, R6 ;  /* 0x00000004fc2e7825 */ /* 0x008fc600078e0206 */
[----:B------:R-:W3:Y:S04]  /*165c0*/  LDL.LU.64 R6, [R1+0x3e0] ;  /* 0x0003e00001067983 */ /* 0x000ee80000300a00 */
        /* <DEDUP_REMOVED lines=13> */
[----:B------:R-:W-:-:S03]  /*166a0*/  IMAD.WIDE R88, R252, 0x4, R26 ;  /* 0x00000004fc587825 */ /* 0x000fc600078e021a */
[----:B------:R-:W3:Y:S01]  /*166b0*/  LDL.LU.64 R142, [R1+0x1420] ;  /* 0x00142000018e7983 */ /* 0x000ee20000300a00 */
[----:B----4-:R-:W-:-:S03]  /*166c0*/  IMAD.WIDE R182, R252, 0x4, R86 ;  /* 0x00000004fcb67825 */ /* 0x010fc600078e0256 */
[----:B------:R-:W4:Y:S01]  /*166d0*/  LDL.LU.64 R26, [R1+0x1438] ;  /* 0x00143800011a7983 */ /* 0x000f220000300a00 */
[----:B------:R-:W-:-:S04]  /*166e0*/  IMAD.WIDE R90, R252, 0x4, R84 ;  /* 0x00000004fc5a7825 */ /* 0x000fc800078e0254 */
[C---:B------:R-:W-:Y:S02]  /*166f0*/  IMAD.WIDE R86, R252.reuse, 0x4, R198 ;  /* 0x00000004fc567825 */ /* 0x040fe400078e02c6 */
[----:B------:R-:W4:Y:S02]  /*16700*/  LDL.LU.64 R198, [R1+0x1440] ;  /* 0x0014400001c67983 */ /* 0x000f240000300a00 */
[C---:B------:R-:W-:Y:S02]  /*16710*/  IMAD.WIDE R84, R252.reuse, 0x4, R140 ;  /* 0x00000004fc547825 */ /* 0x040fe400078e028c */
[----:B------:R-:W4:Y:S02]  /*16720*/  LDL.LU.64 R140, [R1+0x1458] ;  /* 0x00145800018c7983 */ /* 0x000f240000300a00 */
[C---:B------:R-:W-:Y:S02]  /*16730*/  IMAD.WIDE R74, R252.reuse, 0x4, R24 ;  /* 0x00000004fc4a7825 */ /* 0x040fe400078e0218 */
[----:B------:R-:W4:Y:S02]  /*16740*/  LDL.LU.64 R24, [R1+0x1490] ;  /* 0x0014900001187983 */ /* 0x000f240000300a00 */
[----:B------:R-:W-:-:S02]  /*16750*/  IMAD.WIDE R72, R252, 0x4, R196 ;  /* 0x00000004fc487825 */ /* 0x000fc400078e02c4 */
        /* <DEDUP_REMOVED lines=9> */
[C---:B-----5:R-:W-:Y:S02]  /*167f0*/  IMAD.WIDE R62, R252.reuse, 0x4, R20 ;  /* 0x00000004fc3e7825 */ /* 0x060fe400078e0214 */
[----:B------:R-:W5:Y:S02]  /*16800*/  LDL.LU.64 R20, [R1+0x14f0] ;  /* 0x0014f00001147983 */ /* 0x000f640000300a00 */
[----:B------:R-:W-:-:S02]  /*16810*/  IMAD.WIDE R60, R252, 0x4, R192 ;  /* 0x00000004fc3c7825 */ /* 0x000fc400078e02c0 */
[----:B------:R-:W5:Y:S02]  /*16820*/  LDL.LU.64 R192, [R1+0x1538] ;  /* 0x0015380001c07983 */ /* 0x000f640000300a00 */
[C---:B------:R-:W-:Y:S02]  /*16830*/  IMAD.WIDE R58, R252.reuse, 0x4, R134 ;  /* 0x00000004fc3a7825 */ /* 0x040fe400078e0286 */
[----:B------:R-:W5:Y:S02]  /*16840*/  LDL.LU.64 R134, [R1+0x1540] ;  /* 0x0015400001867983 */ /* 0x000f640000300a00 */
[C---:B------:R-:W-:Y:S02]  /*16850*/  IMAD.WIDE R56, R252.reuse, 0x4, R18 ;  /* 0x00000004fc387825 */ /* 0x040fe400078e0212 */
        /* <DEDUP_REMOVED lines=9> */
[----:B------:R-:W-:-:S04]  /*168f0*/  IMAD.WIDE R44, R252, 0x4, R8 ;  /* 0x00000004fc2c7825 */ /* 0x000fc800078e0208 */
[C---:B--2---:R-:W-:Y:S02]  /*16900*/  IMAD.WIDE R42, R252.reuse, 0x4, R4 ;  /* 0x00000004fc2a7825 */ /* 0x044fe400078e0204 */
[----:B------:R-:W2:Y:S04]  /*16910*/  LDL.LU.64 R4, [R1+0x15d0] ;  /* 0x0015d00001047983 */ /* 0x000ea80000300a00 */
[----:B------:R-:W2:Y:S01]  /*16920*/  LDL.LU.64 R8, [R1+0x15e8] ;  /* 0x0015e80001087983 */ /* 0x000ea20000300a00 */
[----:B---3--:R-:W-:-:S03]  /*16930*/  IMAD.WIDE R40, R252, 0x4, R6 ;  /* 0x00000004fc287825 */ /* 0x008fc600078e0206 */
[----:B------:R-:W3:Y:S01]  /*16940*/  LDL.LU.64 R6, [R1+0x15f0] ;  /* 0x0015f00001067983 */ /* 0x000ee20000300a00 */
[----:B------:R-:W-:-:S04]  /*16950*/  IMAD.WIDE R92, R252, 0x4, R202 ;  /* 0x00000004fc5c7825 */ /* 0x000fc800078e02ca */
[C---:B------:R-:W-:Y:S01]  /*16960*/  IMAD.WIDE R96, R252.reuse, 0x4, R144 ;  /* 0x00000004fc607825 */ /* 0x040fe200078e0290 */
[----:B------:R1:W-:Y:S03]  /*16970*/  STL.64 [R1], R92 ;  /* 0x0000005c01007387 */ /* 0x0003e60000100a00 */
[C---:B------:R-:W-:Y:S01]  /*16980*/  IMAD.WIDE R94, R252.reuse, 0x4, R200 ;  /* 0x00000004fc5e7825 */ /* 0x040fe200078e02c8 */
[----:B------:R-:W-:Y:S04]  /*16990*/  STL.64 [R1+0x8], R96 ;  /* 0x0000086001007387 */ /* 0x000fe80000100a00 */
[----:B------:R4:W-:Y:S02]  /*169a0*/  STL.64 [R1+0x10], R94 ;  /* 0x0000105e01007387 */ /* 0x0009e40000100a00 */
[----:B----4-:R-:W-:-:S04]  /*169b0*/  IMAD.WIDE R26, R252, 0x4, R26 ;  /* 0x00000004fc1a7825 */ /* 0x010fc800078e021a */
[----:B-1----:R-:W-:-:S04]  /*169c0*/  IMAD.WIDE R92, R252, 0x4, R142 ;  /* 0x00000004fc5c7825 */ /* 0x002fc800078e028e */
[C---:B------:R-:W-:Y:S01]  /*169d0*/  IMAD.WIDE R94, R252.reuse, 0x4, R198 ;  /* 0x00000004fc5e7825 */ /* 0x040fe200078e02c6 */
[----:B------:R1:W-:Y:S04]  /*169e0*/  STL.64 [R1+0x18], R92 ;  /* 0x0000185c01007387 */ /* 0x0003e80000100a00 */
[----:B------:R4:W-:Y:S04]  /*169f0*/  STL.64 [R1+0x20], R26 ;  /* 0x0000201a01007387 */ /* 0x0009e80000100a00 */
[----:B------:R-:W-:Y:S01]  /*16a00*/  STL.64 [R1+0x28], R94 ;  /* 0x0000285e01007387 */ /* 0x000fe20000100a00 */
[----:B-1----:R-:W-:-:S04]  /*16a10*/  IMAD.WIDE R92, R252, 0x4, R140 ;  /* 0x00000004fc5c7825 */ /* 0x002fc800078e028c */
[C---:B----4-:R-:W-:Y:S01]  /*16a20*/  IMAD.WIDE R26, R252.reuse, 0x4, R24 ;  /* 0x00000004fc1a7825 */ /* 0x050fe200078e0218 */
[----:B------:R1:W-:Y:S03]  /*16a30*/  STL.64 [R1+0x38], R92 ;  /* 0x0000385c01007387 */ /* 0x0003e60000100a00 */
[C---:B------:R-:W-:Y:S01]  /*16a40*/  IMAD.WIDE R24, R252.reuse, 0x4, R196 ;  /* 0x00000004fc187825 */ /* 0x040fe200078e02c4 */
[----:B------:R4:W-:Y:S04]  /*16a50*/  STL.64 [R1+0x40], R26 ;  /* 0x0000401a01007387 */ /* 0x0009e80000100a00 */
[----:B------:R4:W-:Y:S01]  /*16a60*/  STL.64 [R1+0x48], R24 ;  /* 0x0000481801007387 */ /* 0x0009e20000100a00 */
[----:B-1----:R-:W-:-:S04]  /*16a70*/  IMAD.WIDE R92, R252, 0x4, R138 ;  /* 0x00000004fc5c7825 */ /* 0x002fc800078e028a */
[C---:B----4-:R-:W-:Y:S01]  /*16a80*/  IMAD.WIDE R26, R252.reuse, 0x4, R22 ;  /* 0x00000004fc1a7825 */ /* 0x050fe200078e0216 */
[----:B------:R-:W-:Y:S03]  /*16a90*/  STL.64 [R1+0x50], R92 ;  /* 0x0000505c01007387 */ /* 0x000fe60000100a00 */
[C---:B------:R-:W-:Y:S01]  /*16aa0*/  IMAD.WIDE R24, R252.reuse, 0x4, R194 ;  /* 0x00000004fc187825 */ /* 0x040fe200078e02c2 */
[----:B------:R-:W-:Y:S03]  /*16ab0*/  STL.64 [R1+0x58], R26 ;  /* 0x0000581a01007387 */ /* 0x000fe60000100a00 */
[C---:B------:R-:W-:Y:S01]  /*16ac0*/  IMAD.WIDE R22, R252.reuse, 0x4, R136 ;  /* 0x00000004fc167825 */ /* 0x040fe200078e0288 */
[----:B------:R1:W-:Y:S03]  /*16ad0*/  STL.64 [R1+0x60], R24 ;  /* 0x0000601801007387 */ /* 0x0003e60000100a00 */
[C---:B-----5:R-:W-:Y:S01]  /*16ae0*/  IMAD.WIDE R20, R252.reuse, 0x4, R20 ;  /* 0x00000004fc147825 */ /* 0x060fe200078e0214 */
[----:B------:R4:W-:Y:S04]  /*16af0*/  STL.64 [R1+0x68], R22 ;  /* 0x0000681601007387 */ /* 0x0009e80000100a00 */
[----:B------:R5:W-:Y:S01]  /*16b00*/  STL.64 [R1+0x78], R20 ;  /* 0x0000781401007387 */ /* 0x000be20000100a00 */
[----:B-1----:R-:W-:-:S04]  /*16b10*/  IMAD.WIDE R24, R252, 0x4, R192 ;  /* 0x00000004fc187825 */ /* 0x002fc800078e02c0 */
        /* <DEDUP_REMOVED lines=12> */
[----:B------:R-:W-:-:S04]  /*16be0*/  IMAD.WIDE R38, R252, 0x4, R34 ;  /* 0x00000004fc267825 */ /* 0x000fc800078e0222 */
[----:B------:R-:W-:-:S04]  /*16bf0*/  IMAD.WIDE R36, R252, 0x4, R148 ;  /* 0x00000004fc247825 */ /* 0x000fc800078e0294 */
[----:B------:R-:W-:-:S04]  /*16c00*/  IMAD.WIDE R34, R252, 0x4, R32 ;  /* 0x00000004fc227825 */ /* 0x000fc800078e0220 */
[----:B------:R-:W-:-:S04]  /*16c10*/  IMAD.WIDE R32, R252, 0x4, R146 ;  /* 0x00000004fc207825 */ /* 0x000fc800078e0292 */
[C---:B--2---:R-:W-:Y:S02]  /*16c20*/  IMAD.WIDE R10, R252.reuse, 0x4, R4 ;  /* 0x00000004fc0a7825 */ /* 0x044fe400078e0204 */
[----:B------:R-:W2:Y:S02]  /*16c30*/  LDL.LU.64 R4, [R1+0x1608] ;  /* 0x0016080001047983 */ /* 0x000ea40000300a00 */
[C---:B------:R-:W-:Y:S02]  /*16c40*/  IMAD.WIDE R8, R252.reuse, 0x4, R8 ;  /* 0x00000004fc087825 */ /* 0x040fe400078e0208 */
[----:B------:R1:W-:Y:S04]  /*16c50*/  STL.64 [R1+0xb8], R12 ;  /* 0x0000b80c01007387 */ /* 0x0003e80000100a00 */
[----:B------:R1:W-:Y:S04]  /*16c60*/  STL.64 [R1+0xc0], R10 ;  /* 0x0000c00a01007387 */ /* 0x0003e80000100a00 */
[----:B------:R-:W2:Y:S04]  /*16c70*/  LDL.LU.64 R152, [R1+0x1610] ;  /* 0x0016100001987983 */ /* 0x000ea80000300a00 */
[----:B------:R-:W-:Y:S04]  /*16c80*/  STL.64 [R1+0xc8], R8 ;  /* 0x0000c80801007387 */ /* 0x000fe80000100a00 */
[----:B------:R-:W2:Y:S01]  /*16c90*/  LDL.LU.64 R94, [R1+0x1618] ;  /* 0x00161800015e7983 */ /* 0x000ea20000300a00 */
[----:B---3--:R-:W-:-:S05]  /*16ca0*/  IMAD.WIDE R6, R252, 0x4, R6 ;  /* 0x00000004fc067825 */ /* 0x008fca00078e0206 */
[----:B------:R3:W-:Y:S04]  /*16cb0*/  STL.64 [R1+0xd0], R6 ;  /* 0x0000d00601007387 */ /* 0x0007e80000100a00 */
[----:B------:R-:W2:Y:S04]  /*16cc0*/  LDL.LU.64 R150, [R1+0x1630] ;  /* 0x0016300001967983 */ /* 0x000ea80000300a00 */
        /* <DEDUP_REMOVED lines=10> */
[----:B-1----:R-:W2:Y:S04]  /*16d70*/  LDL.LU.64 R24, [R1+0x1748] ;  /* 0x0017480001187983 */ /* 0x002ea80000300a00 */
[----:B------:R-:W2:Y:S04]  /*16d80*/  LDL.LU.64 R196, [R1+0x1750] ;  /* 0x0017500001c47983 */ /* 0x000ea80000300a00 */
[----:B------:R-:W2:Y:S04]  /*16d90*/  LDL.LU.64 R138, [R1+0x1768] ;  /* 0x00176800018a7983 */ /* 0x000ea80000300a00 */
[----:B----4-:R-:W4:Y:S04]  /*16da0*/  LDL.LU.64 R22, [R1+0x1770] ;  /* 0x0017700001167983 */ /* 0x010f280000300a00 */
[----:B------:R-:W4:Y:S04]  /*16db0*/  LDL.LU.64 R194, [R1+0x17b8] ;  /* 0x0017b80001c27983 */ /* 0x000f280000300a00 */
[----:B------:R-:W4:Y:S04]  /*16dc0*/  LDL.LU.64 R136, [R1+0x17c0] ;  /* 0x0017c00001887983 */ /* 0x000f280000300a00 */
[----:B-----5:R-:W5:Y:S04]  /*16dd0*/  LDL.LU.64 R20, [R1+0x17d8] ;  /* 0x0017d80001147983 */ /* 0x020f680000300a00 */
[----:B------:R-:W4:Y:S04]  /*16de0*/  LDL.LU.64 R192, [R1+0x17e0] ;  /* 0x0017e00001c07983 */ /* 0x000f280000300a00 */
[----:B------:R-:W4:Y:S04]  /*16df0*/  LDL.LU.64 R134, [R1+0x17f8] ;  /* 0x0017f80001867983 */ /* 0x000f280000300a00 */
[----:B------:R-:W5:Y:S04]  /*16e00*/  LDL.LU.64 R18, [R1+0x1800] ;  /* 0x0018000001127983 */ /* 0x000f680000300a00 */
[----:B------:R-:W5:Y:S04]  /*16e10*/  LDL.LU.64 R16, [R1+0x1818] ;  /* 0x0018180001107983 */ /* 0x000f680000300a00 */
[----:B------:R-:W5:Y:S04]  /*16e20*/  LDL.LU.64 R14, [R1+0x1850] ;  /* 0x00185000010e7983 */ /* 0x000f680000300a00 */
[----:B------:R-:W5:Y:S04]  /*16e30*/  LDL.LU.64 R12, [R1+0x1868] ;  /* 0x00186800010c7983 */ /* 0x000f680000300a00 */
[----:B------:R-:W5:Y:S04]  /*16e40*/  LDL.LU.64 R10, [R1+0x1870] ;  /* 0x00187000010a7983 */ /* 0x000f680000300a00 */
[----:B---3--:R-:W3:Y:S04]  /*16e50*/  LDL.LU.64 R6, [R1+0x1888] ;  /* 0x0018880001067983 */ /* 0x008ee80000300a00 */
[----:B------:R-:W3:Y:S01]  /*16e60*/  LDL.LU.64 R8, [R1+0x1890] ;  /* 0x0018900001087983 */ /* 0x000ee20000300a00 */
[----:B--2---:R-:W-:-:S03]  /*16e70*/  IMAD.WIDE R96, R252, 0x4, R4 ;  /* 0x00000004fc607825 */ /* 0x004fc600078e0204 */
[----:B------:R-:W2:Y:S04]  /*16e80*/  LDL.LU.64 R4, [R1+0x18a8] ;  /* 0x0018a80001047983 */ /* 0x000ea80000300a00 */
[----:B------:R1:W-:Y:S01]  /*16e90*/  STL.64 [R1+0xd8], R96 ;  /* 0x0000d86001007387 */ /* 0x0003e20000100a00 */
[----:B------:R-:W-:-:S04]  /*16ea0*/  IMAD.WIDE R98, R252, 0x4, R152 ;  /* 0x00000004fc627825 */ /* 0x000fc800078e0298 */
[C---:B-1----:R-:W-:Y:S01]  /*16eb0*/  IMAD.WIDE R96, R252.reuse, 0x4, R94 ;  /* 0x00000004fc607825 */ /* 0x042fe200078e025e */
[----:B------:R-:W-:Y:S04]  /*16ec0*/  STL.64 [R1+0xe0], R98 ;  /* 0x0000e06201007387 */ /* 0x000fe80000100a00 */
[----:B------:R1:W-:Y:S01]  /*16ed0*/  STL.64 [R1+0xe8], R96 ;  /* 0x0000e86001007387 */ /* 0x0003e20000100a00 */
[----:B------:R-:W-:-:S04]  /*16ee0*/  IMAD.WIDE R94, R252, 0x4, R150 ;  /* 0x00000004fc5e7825 */ /* 0x000fc800078e0296 */
[C---:B------:R-:W-:Y:S01]  /*16ef0*/  IMAD.WIDE R92, R252.reuse, 0x4, R92 ;  /* 0x00000004fc5c7825 */ /* 0x040fe200078e025c */
[----:B------:R1:W-:Y:S03]  /*16f00*/  STL.64 [R1+0xf8], R94 ;  /* 0x0000f85e01007387 */ /* 0x0003e60000100a00 */
[C---:B-1----:R-:W-:Y:S01]  /*16f10*/  IMAD.WIDE R96, R252.reuse, 0x4, R148 ;  /* 0x00000004fc607825 */ /* 0x042fe200078e0294 */
[----:B------:R1:W-:Y:S04]  /*16f20*/  STL.64 [R1+0x100], R92 ;  /* 0x0001005c01007387 */ /* 0x0003e80000100a00 */
[----:B------:R1:W-:Y:S01]  /*16f30*/  STL.64 [R1+0x108], R96 ;  /* 0x0001086001007387 */ /* 0x0003e20000100a00 */
[----:B------:R-:W-:-:S04]  /*16f40*/  IMAD.WIDE R94, R252, 0x4, R146 ;  /* 0x00000004fc5e7825 */ /* 0x000fc800078e0292 */
[C---:B-1----:R-:W-:Y:S01]  /*16f50*/  IMAD.WIDE R92, R252.reuse, 0x4, R202 ;  /* 0x00000004fc5c7825 */ /* 0x042fe200078e02ca */
[----:B------:R1:W-:Y:S03]  /*16f60*/  STL.64 [R1+0x110], R94 ;  /* 0x0001105e01007387 */ /* 0x0003e60000100a00 */
[C---:B------:R-:W-:Y:S01]  /*16f70*/  IMAD.WIDE R96, R252.reuse, 0x4, R144 ;  /* 0x00000004fc607825 */ /* 0x040fe200078e0290 */
[----:B------:R1:W-:Y:S04]  /*16f80*/  STL.64 [R1+0x138], R92 ;  /* 0x0001385c01007387 */ /* 0x0003e80000100a00 */
[----:B------:R-:W-:Y:S01]  /*16f90*/  STL.64 [R1+0x2f8], R96 ;  /* 0x0002f86001007387 */ /* 0x000fe20000100a00 */
[----:B------:R-:W-:-:S04]  /*16fa0*/  IMAD.WIDE R26, R252, 0x4, R26 ;  /* 0x00000004fc1a7825 */ /* 0x000fc800078e021a */
[----:B-1----:R-:W-:-:S04]  /*16fb0*/  IMAD.WIDE R94, R252, 0x4, R200 ;  /* 0x00000004fc5e7825 */ /* 0x002fc800078e02c8 */
[C---:B------:R-:W-:Y:S01]  /*16fc0*/  IMAD.WIDE R92, R252.reuse, 0x4, R142 ;  /* 0x00000004fc5c7825 */ /* 0x040fe200078e028e */
[----:B------:R1:W-:Y:S04]  /*16fd0*/  STL.64 [R1+0x300], R94 ;  /* 0x0003005e01007387 */ /* 0x0003e80000100a00 */
        /* <DEDUP_REMOVED lines=33> */
[----:B---3--:R-:W-:-:S02]  /*171f0*/  IMAD.WIDE R10, R252, 0x4, R6 ;  /* 0x00000004fc0a7825 */ /* 0x008fc400078e0206 */
[----:B------:R-:W3:Y:S02]  /*17200*/  LDL.LU.64 R6, [R1+0x18b0] ;  /* 0x0018b00001067983 */ /* 0x000ee40000300a00 */
[C---:B------:R-:W-:Y:S02]  /*17210*/  IMAD.WIDE R8, R252.reuse, 0x4, R8 ;  /* 0x00000004fc087825 */ /* 0x040fe400078e0208 */
[----:B------:R1:W-:Y:S04]  /*17220*/  STL.64 [R1+0x408], R12 ;  /* 0x0004080c01007387 */ /* 0x0003e80000100a00 */
[----:B------:R1:W-:Y:S04]  /*17230*/  STL.64 [R1+0x410], R10 ;  /* 0x0004100a01007387 */ /* 0x0003e80000100a00 */
[----:B------:R-:W3:Y:S04]  /*17240*/  LDL.LU.64 R152, [R1+0x18f8] ;  /* 0x0018f80001987983 */ /* 0x000ee80000300a00 */
[----:B------:R-:W-:Y:S04]  /*17250*/  STL.64 [R1+0x418], R8 ;  /* 0x0004180801007387 */ /* 0x000fe80000100a00 */
[----:B------:R-:W3:Y:S01]  /*17260*/  LDL.LU.64 R94, [R1+0x1900] ;  /* 0x00190000015e7983 */ /* 0x000ee20000300a00 */
[----:B--2---:R-:W-:-:S05]  /*17270*/  IMAD.WIDE R4, R252, 0x4, R4 ;  /* 0x00000004fc047825 */ /* 0x004fca00078e0204 */
[----:B------:R2:W-:Y:S04]  /*17280*/  STL.64 [R1+0x13f8], R4 ;  /* 0x0013f80401007387 */ /* 0x0005e80000100a00 */
        /* <DEDUP_REMOVED lines=11> */
[----:B-1----:R-:W3:Y:S04]  /*17340*/  LDL.LU.64 R24, [R1+0x19f0] ;  /* 0x0019f00001187983 */ /* 0x002ee80000300a00 */
[----:B------:R-:W3:Y:S04]  /*17350*/  LDL.LU.64 R196, [R1+0x1a60] ;  /* 0x001a600001c47983 */ /* 0x000ee80000300a00 */
[----:B------:R-:W3:Y:S04]  /*17360*/  LDL.LU.64 R138, [R1+0x1a68] ;  /* 0x001a6800018a7983 */ /* 0x000ee80000300a00 */
        /* <DEDUP_REMOVED lines=11> */
[----:B--2---:R-:W2:Y:S04]  /*17420*/  LDL.LU.64 R4, [R1+0x1b58] ;  /* 0x001b580001047983 */ /* 0x004ea80000300a00 */
[----:B------:R-:W2:Y:S01]  /*17430*/  LDL.LU.64 R8, [R1+0x1ba0] ;  /* 0x001ba00001087983 */ /* 0x000ea20000300a00 */
[----:B---3--:R-:W-:-:S03]  /*17440*/  IMAD.WIDE R96, R252, 0x4, R6 ;  /* 0x00000004fc607825 */ /* 0x008fc600078e0206 */
[----:B------:R-:W3:Y:S04]  /*17450*/  LDL.LU.64 R6, [R1+0x1ba8] ;  /* 0x001ba80001067983 */ /* 0x000ee80000300a00 */
        /* <DEDUP_REMOVED lines=54> */
[----:B--2---:R-:W-:-:S02]  /*177c0*/  IMAD.WIDE R10, R252, 0x4, R4 ;  /* 0x00000004fc0a7825 */ /* 0x004fc400078e0204 */
        /* <DEDUP_REMOVED lines=2034> */
[----:B------:R-:W-:Y:S03]  /*1f6f0*/  STL.64 [R1+0x37d8], R24 ;  /* 0x0037d81801007387 */ /* 0x000fe60000100a00 */
[C---:B-----5:R-:W-:Y:S01]  /*1f700*/  IMAD.WIDE R20, R252.reuse, 0x4, R18 ;  /* 0x00000004fc147825 */ /* 0x060fe200078e0212 */
[----:B------:R-:W-:Y:S03]  /*1f710*/  STL.64 [R1+0x37d0], R22 ;  /* 0x0037d01601007387 */ /* 0x000fe60000100a00 */
[C---:B------:R-:W-:Y:S01]  /*1f720*/  IMAD.WIDE R18, R252.reuse, 0x4, R16 ;  /* 0x00000004fc127825 */ /* 0x040fe200078e0210 */
[----:B------:R-:W-:Y:S03]  /*1f730*/  STL.64 [R1+0x37c8], R20 ;  /* 0x0037c81401007387 */ /* 0x000fe60000100a00 */
[C---:B------:R-:W-:Y:S01]  /*1f740*/  IMAD.WIDE R16, R252.reuse, 0x4, R14 ;  /* 0x00000004fc107825 */ /* 0x040fe200078e020e */
[----:B------:R-:W-:Y:S03]  /*1f750*/  STL.64 [R1+0x37c0], R18 ;  /* 0x0037c01201007387 */ /* 0x000fe60000100a00 */
[C---:B------:R-:W-:Y:S01]  /*1f760*/  IMAD.WIDE R14, R252.reuse, 0x4, R12 ;  /* 0x00000004fc0e7825 */ /* 0x040fe200078e020c */
[----:B------:R-:W-:Y:S03]  /*1f770*/  STL.64 [R1+0x37b8], R16 ;  /* 0x0037b81001007387 */ /* 0x000fe60000100a00 */
[C---:B------:R-:W-:Y:S01]  /*1f780*/  IMAD.WIDE R10, R252.reuse, 0x4, R10 ;  /* 0x00000004fc0a7825 */ /* 0x040fe200078e020a */
[----:B------:R-:W-:Y:S03]  /*1f790*/  STL.64 [R1+0x450], R14 ;  /* 0x0004500e01007387 */ /* 0x000fe60000100a00 */
[----:B--2---:R-:W-:-:S02]  /*1f7a0*/  IMAD.WIDE R12, R252, 0x4, R4 ;  /* 0x00000004fc0c7825 */ /* 0x004fc400078e0204 */
[----:B------:R-:W1:Y:S01]  /*1f7b0*/  S2R R5, SR_TID.X ;  /* 0x0000000000057919 */ /* 0x000e620000002100 */
[----:B------:R-:W2:Y:S01]  /*1f7c0*/  LDC R4, c[0x0][0x3a0] ;  /* 0x0000e800ff047b82 */ /* 0x000ea20000000800 */
[----:B------:R4:W-:Y:S04]  /*1f7d0*/  STL.64 [R1+0x448], R10 ;  /* 0x0004480a01007387 */ /* 0x0009e80000100a00 */
[----:B------:R5:W-:Y:S01]  /*1f7e0*/  STL.64 [R1+0x440], R12 ;  /* 0x0004400c01007387 */ /* 0x000be20000100a00 */
[----:B----4-:R-:W-:Y:S02]  /*1f7f0*/  IMAD.WIDE R10, R252, 0x4, R8 ;  /* 0x00000004fc0a7825 */ /* 0x010fe400078e0208 */
[----:B-----5:R-:W4:Y:S03]  /*1f800*/  LDC R12, c[0x0][0x3a0] ;  /* 0x0000e800ff0c7b82 */ /* 0x020f260000000800 */
[----:B------:R5:W-:Y:S01]  /*1f810*/  STL.64 [R1+0x438], R10 ;  /* 0x0004380a01007387 */ /* 0x000be20000100a00 */
[----:B--2---:R-:W-:Y:S01]  /*1f820*/  VIADD R4, R4, 0xffffff80 ;  /* 0xffffff8004047836 */ /* 0x004fe20000000000 */
[----:B-1----:R-:W-:-:S04]  /*1f830*/  LOP3.LUT R5, R5, 0x1f, RZ, 0xc0, !PT ;  /* 0x0000001f05057812 */ /* 0x002fc800078ec0ff */
[----:B------:R-:W-:Y:S01]  /*1f840*/  ISETP.GE.AND P4, PT, R5, R4, PT ;  /* 0x000000040500720c */ /* 0x000fe20003f86270 */
[----:B-----5:R-:W-:Y:S01]  /*1f850*/  IMAD.WIDE R10, R252, 0x4, R2 ;  /* 0x00000004fc0a7825 */ /* 0x020fe200078e0202 */
[----:B------:R-:W-:-:S04]  /*1f860*/  SEL R4, RZ, 0x4, P6 ;  /* 0x00000004ff047807 */ /* 0x000fc80003000000 */
[----:B------:R-:W-:Y:S01]  /*1f870*/  SEL R4, R4, RZ, P5 ;  /* 0x000000ff04047207 */ /* 0x000fe20002800000 */
[----:B------:R-:W-:Y:S01]  /*1f880*/  IMAD.WIDE R82, R252, 0x4, R82 ;  /* 0x00000004fc527825 */ /* 0x000fe200078e0252 */
[----:B------:R-:W-:-:S03]  /*1f890*/  USHF.L.U32 UR9, UR9, 0x7, URZ ;  /* 0x0000000709097899 */ /* 0x000fc600080006ff */
[----:B------:R-:W-:-:S04]  /*1f8a0*/  IMAD.WIDE R80, R252, 0x4, R80 ;  /* 0x00000004fc507825 */ /* 0x000fc800078e0250 */
[----:B---3--:R-:W-:-:S04]  /*1f8b0*/  IMAD.WIDE R8, R252, 0x4, R6 ;  /* 0x00000004fc087825 */ /* 0x008fc800078e0206 */
[----:B------:R-:W-:Y:S02]  /*1f8c0*/  IMAD.WIDE R6, R252, 0x4, R250 ;  /* 0x00000004fc067825 */ /* 0x000fe400078e02fa */
[----:B------:R-:W2:Y:S04]  /*1f8d0*/  LDL.LU.64 R250, [R1+0x40f0] ;  /* 0x0040f00001fa7983 */ /* 0x000ea80000300a00 */
[----:B------:R-:W-:Y:S04]  /*1f8e0*/  STL.64 [R1+0x430], R8 ;  /* 0x0004300801007387 */ /* 0x000fe80000100a00 */
[----:B------:R1:W-:Y:S04]  /*1f8f0*/  STL.64 [R1+0x428], R6 ;  /* 0x0004280601007387 */ /* 0x0003e80000100a00 */
[----:B------:R-:W3:Y:S01]  /*1f900*/  LDL.LU.64 R2, [R1+0x40e8] ;  /* 0x0040e80001027983 */ /* 0x000ee20000300a00 */
[----:B-1----:R-:W1:Y:S01]  /*1f910*/  LDC R7, c[0x0][0x3a0] ;  /* 0x0000e800ff077b82 */ /* 0x002e620000000800 */
[----:B------:R-:W-:-:S02]  /*1f920*/  LOP3.LUT R9, R5, 0x40, RZ, 0xfc, !PT ;  /* 0x0000004005097812 */ /* 0x000fc400078efcff */
[----:B------:R-:W-:Y:S02]  /*1f930*/  LOP3.LUT R5, R5, 0x60, RZ, 0xfc, !PT ;  /* 0x0000006005057812 */ /* 0x000fe400078efcff */
[----:B------:R-:W-:Y:S01]  /*1f940*/  SEL R6, RZ, 0x4, P4 ;  /* 0x00000004ff067807 */ /* 0x000fe20002000000 */
[----:B------:R5:W-:Y:S02]  /*1f950*/  STL.64 [R1+0x420], R10 ;  /* 0x0004200a01007387 */ /* 0x000be40000100a00 */
[----:B-----5:R-:W5:Y:S01]  /*1f960*/  LDC R11, c[0x0][0x3a0] ;  /* 0x0000e800ff0b7b82 */ /* 0x020f620000000800 */
[----:B-1----:R-:W-:-:S04]  /*1f970*/  IADD3 R7, PT, PT, R7, -0x80, RZ ;  /* 0xffffff8007077810 */ /* 0x002fc80007ffe0ff */
[-C--:B------:R-:W-:Y:S02]  /*1f980*/  ISETP.GE.AND P6, PT, R9, R7.reuse, PT ;  /* 0x000000070900720c */ /* 0x080fe40003fc6270 */
[----:B------:R-:W-:Y:S02]  /*1f990*/  ISETP.GE.AND P4, PT, R5, R7, PT ;  /* 0x000000070500720c */ /* 0x000fe40003f86270 */
[----:B------:R-:W1:Y:S01]  /*1f9a0*/  LDC R7, c[0x0][0x3a0] ;  /* 0x0000e800ff077b82 */ /* 0x000e620000000800 */
[----:B------:R-:W-:Y:S02]  /*1f9b0*/  SEL R6, R6, RZ, P5 ;  /* 0x000000ff06067207 */ /* 0x000fe40002800000 */
[----:B------:R-:W-:Y:S02]  /*1f9c0*/  SEL R5, RZ, 0x4, P6 ;  /* 0x00000004ff057807 */ /* 0x000fe40003000000 */
[----:B------:R-:W-:Y:S01]  /*1f9d0*/  ISETP.NE.U32.AND P6, PT, R6, RZ, PT ;  /* 0x000000ff0600720c */ /* 0x000fe20003fc5070 */
[----:B------:R-:W-:Y:S01]  /*1f9e0*/  IMAD.WIDE R78, R252, 0x4, R78 ;  /* 0x00000004fc4e7825 */ /* 0x000fe200078e024e */
[----:B------:R-:W-:-:S02]  /*1f9f0*/  SEL R6, RZ, 0x4, P4 ;  /* 0x00000004ff067807 */ /* 0x000fc40002000000 */
[----:B------:R-:W-:Y:S01]  /*1fa00*/  ISETP.NE.U32.AND P4, PT, R4, RZ, PT ;  /* 0x000000ff0400720c */ /* 0x000fe20003f85070 */
[----:B------:R-:W-:-:S04]  /*1fa10*/  IMAD.WIDE R76, R252, 0x4, R76 ;  /* 0x00000004fc4c7825 */ /* 0x000fc800078e024c */
[----:B------:R-:W-:-:S04]  /*1fa20*/  IMAD.WIDE R30, R252, 0x4, R30 ;  /* 0x00000004fc1e7825 */ /* 0x000fc800078e021e */
[----:B------:R-:W-:-:S04]  /*1fa30*/  IMAD.WIDE R28, R252, 0x4, R28 ;  /* 0x00000004fc1c7825 */ /* 0x000fc800078e021c */
[----:B-1----:R-:W-:Y:S01]  /*1fa40*/  VIADD R10, R7, 0xffffff7f ;  /* 0xffffff7f070a7836 */ /* 0x002fe20000000000 */
[----:B------:R-:W3:Y:S04]  /*1fa50*/  LDL.64 R146, [R1+0x2768] ;  /* 0x0027680001927983 */ /* 0x000ee80000100a00 */
        /* <DEDUP_REMOVED lines=11> */
[----:B------:R-:W3:Y:S01]  /*1fb10*/  LDL.64 R20, [R1+0x2368] ;  /* 0x0023680001147983 */ /* 0x000ee20000100a00 */
[C---:B--2---:R-:W-:Y:S01]  /*1fb20*/  LOP3.LUT R7, R250.reuse, 0x10, RZ, 0x3c, !PT ;  /* 0x00000010fa077812 */ /* 0x044fe200078e3cff */
[----:B------:R-:W1:Y:S01]  /*1fb30*/  LDC R13, c[0x0][0x3a0] ;  /* 0x0000e800ff0d7b82 */ /* 0x000e620000000800 */
[C---:B------:R-:W-:Y:S01]  /*1fb40*/  LOP3.LUT R8, R250.reuse, 0x30, RZ, 0x3c, !PT ;  /* 0x00000030fa087812 */ /* 0x040fe200078e3cff */
[----:B------:R-:W2:Y:S01]  /*1fb50*/  LDL.LU.64 R200, [R1+0x2378] ;  /* 0x0023780001c87983 */ /* 0x000ea20000300a00 */
[C---:B------:R-:W-:Y:S01]  /*1fb60*/  LOP3.LUT R9, R250.reuse, 0x50, RZ, 0x3c, !PT ;  /* 0x00000050fa097812 */ /* 0x040fe200078e3cff */
[----:B------:R-:W1:Y:S02]  /*1fb70*/  LDCU UR6, c[0x0][0x3a0] ;  /* 0x00007400ff0677ac */ /* 0x000e640008000800 */
[----:B------:R-:W2:Y:S04]  /*1fb80*/  LDL.LU.64 R120, [R1+0x2370] ;  /* 0x0023700001787983 */ /* 0x000ea80000300a00 */
[----:B------:R-:W2:Y:S04]  /*1fb90*/  LDL.LU.64 R192, [R1+0x2330] ;  /* 0x0023300001c07983 */ /* 0x000ea80000300a00 */
[----:B------:R-:W2:Y:S04]  /*1fba0*/  LDL.LU.64 R112, [R1+0x2328] ;  /* 0x0023280001707983 */ /* 0x000ea80000300a00 */
[----:B------:R4:W-:Y:S04]  /*1fbb0*/  STL.64 [R1+0x4590], R206 ;  /* 0x004590ce01007387 */ /* 0x0009e80000100a00 */
[----:B------:R-:W0:Y:S04]  /*1fbc0*/  LDGDEPBAR ;  /* 0x00000000000079af */ /* 0x000e280000000000 */
[----:B----4-:R-:W4:Y:S04]  /*1fbd0*/  LDL.LU.64 R206, [R1+0x2308] ;  /* 0x0023080001ce7983 */ /* 0x010f280000300a00 */
[----:B------:R5:W-:Y:S04]  /*1fbe0*/  STL.64 [R1+0x4588], R204 ;  /* 0x004588cc01007387 */ /* 0x000be80000100a00 */
[----:B-----5:R-:W5:Y:S04]  /*1fbf0*/  LDL.LU.64 R204, [R1+0x2148] ;  /* 0x0021480001cc7983 */ /* 0x020f680000300a00 */
[----:B------:R1:W-:Y:S04]  /*1fc00*/  STL.64 [R1+0x4580], R190 ;  /* 0x004580be01007387 */ /* 0x0003e80000100a00 */
[----:B-1----:R-:W2:Y:S04]  /*1fc10*/  LDL.LU.64 R190, [R1+0x2030] ;  /* 0x0020300001be7983 */ /* 0x002ea80000300a00 */
        /* <DEDUP_REMOVED lines=14> */
[----:B------:R-:W2:Y:S04]  /*1fd00*/  LDL.LU.64 R168, [R1+0x2190] ;  /* 0x0021900001a87983 */ /* 0x000ea80000300a00 */
[----:B------:R-:W2:Y:S04]  /*1fd10*/  LDL.LU.64 R104, [R1+0x2180] ;  /* 0x0021800001687983 */ /* 0x000ea80000300a00 */
[----:B------:R1:W-:Y:S04]  /*1fd20*/  STL.64 [R1+0x4540], R48 ;  /* 0x0045403001007387 */ /* 0x0003e80000100a00 */
[----:B-1----:R-:W2:Y:S04]  /*1fd30*/  LDL.LU.64 R48, [R1+0x2108] ;  /* 0x0021080001307983 */ /* 0x002ea80000300a00 */
[----:B------:R-:W2:Y:S04]  /*1fd40*/  LDL.LU.64 R16, [R1+0x1fe8] ;  /* 0x001fe80001107983 */ /* 0x000ea80000300a00 */
[----:B------:R1:W-:Y:S04]  /*1fd50*/  STL.64 [R1+0x4538], R46 ;  /* 0x0045382e01007387 */ /* 0x0003e80000100a00 */
[----:B-1----:R-:W2:Y:S04]  /*1fd60*/  LDL.LU.64 R46, [R1+0x1e08] ;  /* 0x001e0800012e7983 */ /* 0x002ea80000300a00 */
[----:B------:R1:W-:Y:S04]  /*1fd70*/  STL.64 [R1+0x4530], R44 ;  /* 0x0045302c01007387 */ /* 0x0003e80000100a00 */
[----:B-1----:R-:W2:Y:S04]  /*1fd80*/  LDL.LU.64 R44, [R1+0x20e8] ;  /* 0x0020e800012c7983 */ /* 0x002ea80000300a00 */
[----:B------:R-:W2:Y:S04]  /*1fd90*/  LDL.LU.64 R160, [R1+0x20c0] ;  /* 0x0020c00001a07983 */ /* 0x000ea80000300a00 */
[----:B------:R-:W2:Y:S04]  /*1fda0*/  LDL.LU.64 R96, [R1+0x20a0] ;  /* 0x0020a00001607983 */ /* 0x000ea80000300a00 */
[----:B------:R1:W-:Y:S04]  /*1fdb0*/  STL.64 [R1+0x4528], R42 ;  /* 0x0045282a01007387 */ /* 0x0003e80000100a00 */
[----:B---3--:R-:W-:Y:S04]  /*1fdc0*/  LDGSTS.E [R251+0x40000], desc[UR14][R146.64], P0 ;  /* 0x4000000092fb7fae */ /* 0x008fe800081a100e */
[----:B------:R-:W-:Y:S04]  /*1fdd0*/  LDGSTS.E [R251+0x40080], desc[UR14][R194.64], P1 ;  /* 0x40080000c2fb7fae */ /* 0x000fe800089a100e */
[----:B-1----:R-:W3:Y:S04]  /*1fde0*/  LDL.LU.64 R42, [R1+0x1fc0] ;  /* 0x001fc000012a7983 */ /* 0x002ee80000300a00 */
[----:B------:R1:W-:Y:S04]  /*1fdf0*/  STL.64 [R1+0x4520], R248 ;  /* 0x004520f801007387 */ /* 0x0003e80000100a00 */
[----:B------:R-:W-:Y:S04]  /*1fe00*/  LDGSTS.E [R251+0x40100], desc[UR14][R18.64], P2 ;  /* 0x4010000012fb7fae */ /* 0x000fe800091a100e */
[----:B------:R-:W-:Y:S04]  /*1fe10*/  LDGSTS.E [R251+0x40180], desc[UR14][R92.64], P3 ;  /* 0x401800005cfb7fae */ /* 0x000fe800099a100e */
[----:B-1----:R-:W2:Y:S04]  /*1fe20*/  LDL.LU.64 R248, [R1+0x1de8] ;  /* 0x001de80001f87983 */ /* 0x002ea80000300a00 */
[----:B------:R-:W2:Y:S04]  /*1fe30*/  LDL.LU.64 R152, [R1+0x1fa0] ;  /* 0x001fa00001987983 */ /* 0x000ea80000300a00 */
[----:B------:R-:W2:Y:S04]  /*1fe40*/  LDL.LU.64 R24, [R1+0x1ec0] ;  /* 0x001ec00001187983 */ /* 0x000ea80000300a00 */
[----:B------:R-:W2:Y:S04]  /*1fe50*/  LDL.LU.64 R144, [R1+0x1dc0] ;  /* 0x001dc00001907983 */ /* 0x000ea80000300a00 */
[----:B------:R1:W-:Y:S04]  /*1fe60*/  STL.64 [R1+0x4518], R246 ;  /* 0x004518f601007387 */ /* 0x0003e80000100a00 */
[----:B------:R-:W-:Y:S04]  /*1fe70*/  LDGSTS.E [R251+0x41000], desc[UR14][R202.64], P0 ;  /* 0x41000000cafb7fae */ /* 0x000fe800081a100e */
[----:B------:R-:W-:Y:S04]  /*1fe80*/  LDGSTS.E [R251+0x41080], desc[UR14][R26.64], P1 ;  /* 0x410800001afb7fae */ /* 0x000fe800089a100e */
[----:B-1----:R-:W2:Y:S04]  /*1fe90*/  LDL.LU.64 R246, [R1+0x22b8] ;  /* 0x0022b80001f67983 */ /* 0x002ea80000300a00 */
[----:B------:R1:W-:Y:S04]  /*1fea0*/  STL.64 [R1+0x4510], R244 ;  /* 0x004510f401007387 */ /* 0x0003e80000100a00 */
[----:B------:R-:W-:Y:S04]  /*1feb0*/  LDGSTS.E [R251+0x41100], desc[UR14][R140.64], P2 ;  /* 0x411000008cfb7fae */ /* 0x000fe800091a100e */
[----:B-1----:R-:W3:Y:S04]  /*1fec0*/  LDL.LU.64 R244, [R1+0x2270] ;  /* 0x0022700001f47983 */ /* 0x002ee80000300a00 */
[----:B------:R1:W-:Y:S04]  /*1fed0*/  STL.64 [R1+0x4508], R242 ;  /* 0x004508f201007387 */ /* 0x0003e80000100a00 */
[----:B-1----:R-:W3:Y:S04]  /*1fee0*/  LDL.LU.64 R242, [R1+0x2228] ;  /* 0x0022280001f27983 */ /* 0x002ee80000300a00 */
[----:B------:R1:W-:Y:S04]  /*1fef0*/  STL.64 [R1+0x4500], R240 ;  /* 0x004500f001007387 */ /* 0x0003e80000100a00 */
[----:B-1----:R-:W4:Y:S04]  /*1ff00*/  LDL.LU.64 R240, [R1+0x21e0] ;  /* 0x0021e00001f07983 */ /* 0x002f280000300a00 */
        /* <DEDUP_REMOVED lines=18> */
[----:B------:R-:W4:Y:S04]  /*20030*/  LDL.LU.64 R134, [R1+0x22c0] ;  /* 0x0022c00001867983 */ /* 0x000f280000300a00 */
        /* <DEDUP_REMOVED lines=14> */
[----:B--2---:R-:W-:Y:S04]  /*20120*/  LDGSTS.E [R251+0x41180], desc[UR14][R246.64], P3 ;  /* 0x41180000f6fb7fae */ /* 0x004fe800099a100e */
[----:B------:R-:W-:Y:S04]  /*20130*/  LDGSTS.E [R251+0x42000], desc[UR14][R148.64], P0 ;  /* 0x4200000094fb7fae */ /* 0x000fe800081a100e */
[----:B-1----:R-:W2:Y:S04]  /*20140*/  LDL.LU.64 R28, [R1+0x2260] ;  /* 0x00226000011c7983 */ /* 0x002ea80000300a00 */
[----:B------:R1:W-:Y:S04]  /*20150*/  STL.64 [R1+0x4478], R234 ;  /* 0x004478ea01007387 */ /* 0x0003e80000100a00 */
[----:B------:R-:W-:Y:S04]  /*20160*/  LDGSTS.E [R251+0x42080], desc[UR14][R196.64], P1 ;  /* 0x42080000c4fb7fae */ /* 0x000fe800089a100e */
[----:B------:R-:W-:Y:S04]  /*20170*/  LDGSTS.E [R251+0x42100], desc[UR14][R136.64], P2 ;  /* 0x4210000088fb7fae */ /* 0x000fe800091a100e */
[----:B-1----:R-:W2:Y:S04]  /*20180*/  LDL.LU.64 R234, [R1+0x2250] ;  /* 0x0022500001ea7983 */ /* 0x002ea80000300a00 */
        /* <DEDUP_REMOVED lines=10> */
[----:B------:R1:W-:Y:S04]  /*20230*/  STL.64 [R1+0x4460], R228 ;  /* 0x004460e401007387 */ /* 0x0003e80000100a00 */
[----:B------:R-:W-:Y:S04]  /*20240*/  LDGSTS.E [R251+0x43180], desc[UR14][R242.64], P3 ;  /* 0x43180000f2fb7fae */ /* 0x000fe800099a100e */
        /* <DEDUP_REMOVED lines=42> */
[----:B------:R-:W2:Y:S04]  /*204f0*/  LDL.LU.64 R94, [R1+0x2090] ;  /* 0x00209000015e7983 */ /* 0x000ea80000300a00 */
[----:B------:R-:W2:Y:S04]  /*20500*/  LDL.LU.64 R150, [R1+0x1f90] ;  /* 0x001f900001967983 */ /* 0x000ea80000300a00 */
        /* <DEDUP_REMOVED lines=13> */
[----:B-1----:R-:W2:Y:S01]  /*205e0*/  LDL.LU.64 R56, [R1+0x1fe0] ;  /* 0x001fe00001387983 */ /* 0x002ea20000300a00 */
[----:B------:R-:W-:Y:S01]  /*205f0*/  VIADD R7, R7, UR5 ;  /* 0x0000000507077c36 */ /* 0x000fe20008000000 */
[----:B------:R-:W-:Y:S01]  /*20600*/  LOP3.LUT R4, R250, 0x70, RZ, 0x3c, !PT ;  /* 0x00000070fa047812 */ /* 0x000fe200078e3cff */
[----:B------:R-:W-:Y:S01]  /*20610*/  VIADD R9, R9, UR5 ;  /* 0x0000000509097c36 */ /* 0x000fe20008000000 */
[----:B------:R-:W2:Y:S01]  /*20620*/  LDL.64 R146, [R1+0x2508] ;  /* 0x0025080001927983 */ /* 0x000ea20000100a00 */
[----:B------:R-:W-:-:S02]  /*20630*/  IADD3 R8, PT, PT, R8, UR5, RZ ;  /* 0x0000000508087c10 */ /* 0x000fc4000fffe0ff */
[----:B------:R-:W-:Y:S01]  /*20640*/  SEL R5, R5, RZ, P5 ;  /* 0x000000ff05057207 */ /* 0x000fe20002800000 */
[----:B------:R-:W3:Y:S01]  /*20650*/  LDL.64 R194, [R1+0x2500] ;  /* 0x0025000001c27983 */ /* 0x000ee20000100a00 */
[----:B------:R-:W-:Y:S01]  /*20660*/  SEL R6, R6, RZ, P5 ;  /* 0x000000ff06067207 */ /* 0x000fe20002800000 */
[----:B------:R-:W-:Y:S02]  /*20670*/  VIADD R4, R4, UR5 ;  /* 0x0000000504047c36 */ /* 0x000fe40008000000 */
[----:B------:R-:W4:Y:S04]  /*20680*/  LDL.64 R18, [R1+0x2320] ;  /* 0x0023200001127983 */ /* 0x000f280000100a00 */
[----:B------:R-:W5:Y:S04]  /*20690*/  LDL.64 R202, [R1+0x2478] ;  /* 0x0024780001ca7983 */ /* 0x000f680000100a00 */
[----:B------:R-:W5:Y:S04]  /*206a0*/  LDL.64 R26, [R1+0x2470] ;  /* 0x00247000011a7983 */ /* 0x000f680000100a00 */
[----:B------:R-:W5:Y:S04]  /*206b0*/  LDL.64 R140, [R1+0x2170] ;  /* 0x00217000018c7983 */ /* 0x000f680000100a00 */
[----:B------:R1:W-:Y:S04]  /*206c0*/  STL.64 [R1+0x4598], R246 ;  /* 0x004598f601007387 */ /* 0x0003e80000100a00 */
[----:B-1----:R-:W5:Y:S04]  /*206d0*/  LDL.LU.64 R246, [R1+0x2338] ;  /* 0x0023380001f67983 */ /* 0x002f680000300a00 */
[----:B------:R-:W5:Y:S04]  /*206e0*/  LDL.64 R196, [R1+0x2088] ;  /* 0x0020880001c47983 */ /* 0x000f680000100a00 */
[----:B------:R-:W5:Y:S04]  /*206f0*/  LDL.64 R136, [R1+0x2080] ;  /* 0x0020800001887983 */ /* 0x000f680000100a00 */
[----:B------:R1:W-:Y:S04]  /*20700*/  STL.64 [R1+0x45a0], R244 ;  /* 0x0045a0f401007387 */ /* 0x0003e80000100a00 */
[----:B-1----:R-:W5:Y:S04]  /*20710*/  LDL.LU.64 R244, [R1+0x1e78] ;  /* 0x001e780001f47983 */ /* 0x002f680000300a00 */
[----:B------:R-:W5:Y:S04]  /*20720*/  LDL.64 R14, [R1+0x2078] ;  /* 0x00207800010e7983 */ /* 0x000f680000100a00 */
[----:B------:R-:W5:Y:S04]  /*20730*/  LDL.64 R148, [R1+0x1eb0] ;  /* 0x001eb00001947983 */ /* 0x000f680000100a00 */
[----:B------:R-:W5:Y:S04]  /*20740*/  LDL.64 R138, [R1+0x1ea8] ;  /* 0x001ea800018a7983 */ /* 0x000f680000100a00 */
[----:B------:R-:W5:Y:S04]  /*20750*/  LDL.64 R20, [R1+0x1ea0] ;  /* 0x001ea00001147983 */ /* 0x000f680000100a00 */
[----:B------:R1:W-:Y:S04]  /*20760*/  STL.64 [R1+0x45a8], R242 ;  /* 0x0045a8f201007387 */ /* 0x0003e80000100a00 */
[----:B-1----:R-:W5:Y:S04]  /*20770*/  LDL.LU.64 R242, [R1+0x2050] ;  /* 0x0020500001f27983 */ /* 0x002f680000300a00 */
[----:B--2---:R-:W-:Y:S04]  /*20780*/  LDGSTS.E [R251+0x44000], desc[UR14][R146.64], P0 ;  /* 0x4400000092fb7fae */ /* 0x004fe800081a100e */
[----:B---3--:R-:W-:Y:S04]  /*20790*/  LDGSTS.E [R251+0x44080], desc[UR14][R194.64], P1 ;  /* 0x44080000c2fb7fae */ /* 0x008fe800089a100e */
[----:B----4-:R-:W-:Y:S04]  /*207a0*/  LDGSTS.E [R251+0x44100], desc[UR14][R18.64], P2 ;  /* 0x4410000012fb7fae */ /* 0x010fe800091a100e */
[----:B------:R-:W2:Y:S04]  /*207b0*/  LDL.64 R146, [R1+0x2740] ;  /* 0x0027400001927983 */ /* 0x000ea80000100a00 */
[----:B------:R-:W3:Y:S04]  /*207c0*/  LDL.64 R194, [R1+0x2670] ;  /* 0x0026700001c27983 */ /* 0x000ee80000100a00 */
[----:B------:R-:W4:Y:S04]  /*207d0*/  LDL.64 R18, [R1+0x2438] ;  /* 0x0024380001127983 */ /* 0x000f280000100a00 */
[----:B------:R-:W-:Y:S04]  /*207e0*/  LDGSTS.E [R251+0x44180], desc[UR14][R240.64], P3 ;  /* 0x44180000f0fb7fae */ /* 0x000fe800099a100e */
[----:B------:R1:W-:Y:S04]  /*207f0*/  STL.64 [R1+0x45b0], R240 ;  /* 0x0045b0f001007387 */ /* 0x0003e80000100a00 */
[----:B-----5:R-:W-:Y:S04]  /*20800*/  LDGSTS.E [R251+0x45000], desc[UR14][R202.64], P0 ;  /* 0x45000000cafb7fae */ /* 0x020fe800081a100e */
[----:B------:R-:W-:Y:S04]  /*20810*/  LDGSTS.E [R251+0x45080], desc[UR14][R26.64], P1 ;  /* 0x450800001afb7fae */ /* 0x000fe800089a100e */
[----:B-1----:R-:W5:Y:S04]  /*20820*/  LDL.LU.64 R240, [R1+0x2160] ;  /* 0x0021600001f07983 */ /* 0x002f680000300a00 */
[----:B------:R-:W5:Y:S04]  /*20830*/  LDL.64 R202, [R1+0x26f8] ;  /* 0x0026f80001ca7983 */ /* 0x000f680000100a00 */
[----:B------:R-:W-:Y:S04]  /*20840*/  LDGSTS.E [R251+0x45100], desc[UR14][R140.64], P2 ;  /* 0x451000008cfb7fae */ /* 0x000fe800091a100e */
[----:B------:R-:W5:Y:S04]  /*20850*/  LDL.64 R26, [R1+0x2628] ;  /* 0x00262800011a7983 */ /* 0x000f680000100a00 */
[----:B------:R-:W-:Y:S04]  /*20860*/  LDGSTS.E [R251+0x45180], desc[UR14][R238.64], P3 ;  /* 0x45180000eefb7fae */ /* 0x000fe800099a100e */
[----:B------:R-:W5:Y:S04]  /*20870*/  LDL.64 R140, [R1+0x23f0] ;  /* 0x0023f000018c7983 */ /* 0x000f680000100a00 */
[----:B------:R1:W-:Y:S04]  /*20880*/  STL.64 [R1+0x45b8], R238 ;  /* 0x0045b8ee01007387 */ /* 0x0003e80000100a00 */
[----:B------:R-:W-:Y:S04]  /*20890*/  LDGSTS.E [R251+0x46000], desc[UR14][R196.64], P0 ;  /* 0x46000000c4fb7fae */ /* 0x000fe800081a100e */
[----:B------:R-:W-:Y:S04]  /*208a0*/  LDGSTS.E [R251+0x46080], desc[UR14][R136.64], P1 ;  /* 0x4608000088fb7fae */ /* 0x000fe800089a100e */
[----:B-1----:R-:W5:Y:S04]  /*208b0*/  LDL.LU.64 R238, [R1+0x2310] ;  /* 0x0023100001ee7983 */ /* 0x002f680000300a00 */
[----:B------:R-:W5:Y:S04]  /*208c0*/  LDL.64 R196, [R1+0x26b0] ;  /* 0x0026b00001c47983 */ /* 0x000f680000100a00 */
[----:B------:R-:W5:Y:S04]  /*208d0*/  LDL.64 R136, [R1+0x25e0] ;  /* 0x0025e00001887983 */ /* 0x000f680000100a00 */
[----:B------:R-:W-:Y:S04]  /*208e0*/  LDGSTS.E [R251+0x46100], desc[UR14][R14.64], P2 ;  /* 0x461000000efb7fae */ /* 0x000fe800091a100e */
[----:B------:R-:W-:Y:S04]  /*208f0*/  LDGSTS.E [R251+0x46180], desc[UR14][R236.64], P3 ;  /* 0x46180000ecfb7fae */ /* 0x000fe800099a100e */
        /* <DEDUP_REMOVED lines=9> */
[----:B------:R1:W-:Y:S04]  /*20990*/  STL [R1+0x45d0], R251 ;  /* 0x0045d0fb01007387 */ /* 0x0003e80000100800 */
[----:B-1----:R-:W5:Y:S04]  /*209a0*/  LDL.LU.64 R250, [R1+0x2350] ;  /* 0x0023500001fa7983 */ /* 0x002f680000300a00 */
[----:B------:R1:W-:Y:S04]  /*209b0*/  STL.64 [R1+0x45c8], R180 ;  /* 0x0045c8b401007387 */ /* 0x0003e80000100a00 */
[----:B-1----:R-:W5:Y:S04]  /*209c0*/  LDL.LU.64 R180, [R1+0x2348] ;  /* 0x0023480001b47983 */ /* 0x002f680000300a00 */
[----:B--2---:R-:W-:Y:S04]  /*209d0*/  LDGSTS.E [R7+0x40200], desc[UR14][R146.64], P0 ;  /* 0x4020000092077fae */ /* 0x004fe800081a100e */
[----:B---3--:R-:W-:Y:S04]  /*209e0*/  LDGSTS.E [R7+0x40280], desc[UR14][R194.64], P1 ;  /* 0x40280000c2077fae */ /* 0x008fe800089a100e */
[----:B----4-:R-:W-:Y:S04]  /*209f0*/  LDGSTS.E [R7+0x40300], desc[UR14][R18.64], P2 ;  /* 0x4030000012077fae */ /* 0x010fe800091a100e */
[----:B------:R-:W-:Y:S04]  /*20a00*/  LDGSTS.E [R7+0x40380], desc[UR14][R178.64], P3 ;  /* 0x40380000b2077fae */ /* 0x000fe800099a100e */
[----:B------:R-:W2:Y:S04]  /*20a10*/  LDL.64 R194, [R1+0x24f8] ;  /* 0x0024f80001c27983 */ /* 0x000ea80000100a00 */
[----:B------:R-:W3:Y:S04]  /*20a20*/  LDL.64 R18, [R1+0x24f0] ;  /* 0x0024f00001127983 */ /* 0x000ee80000100a00 */
[----:B------:R1:W-:Y:S04]  /*20a30*/  STL.64 [R1+0x45d8], R178 ;  /* 0x0045d8b201007387 */ /* 0x0003e80000100a00 */
[----:B-----5:R-:W-:Y:S04]  /*20a40*/  LDGSTS.E [R7+0x41200], desc[UR14][R202.64], P0 ;  /* 0x41200000ca077fae */ /* 0x020fe800081a100e */
[----:B-1----:R-:W4:Y:S04]  /*20a50*/  LDL.LU.64 R178, [R1+0x2360] ;  /* 0x0023600001b27983 */ /* 0x002f280000300a00 */
[----:B------:R-:W-:Y:S04]  /*20a60*/  LDGSTS.E [R7+0x41280], desc[UR14][R26.64], P1 ;  /* 0x412800001a077fae */ /* 0x000fe800089a100e */
        /* <DEDUP_REMOVED lines=8> */
[----:B------:R-:W5:Y:S04]  /*20af0*/  LDL.64 R140, [R1+0x2068] ;  /* 0x00206800018c7983 */ /* 0x000f680000100a00 */
[----:B------:R-:W-:Y:S04]  /*20b00*/  LDGSTS.E [R7+0x42300], desc[UR14][R14.64], P2 ;  /* 0x423000000e077fae */ /* 0x000fe800091a100e */
[----:B------:R-:W-:Y:S04]  /*20b10*/  LDGSTS.E [R7+0x42380], desc[UR14][R30.64], P3 ;  /* 0x423800001e077fae */ /* 0x000fe800099a100e */
[----:B------:R-:W5:Y:S04]  /*20b20*/  LDL.64 R14, [R1+0x2060] ;  /* 0x00206000010e7983 */ /* 0x000f680000100a00 */
[----:B------:R-:W5:Y:S04]  /*20b30*/  LDL.LU.64 R136, [R1+0x2400] ;  /* 0x0024000001887983 */ /* 0x000f680000300a00 */
[----:B------:R-:W5:Y:S04]  /*20b40*/  LDL.LU.64 R128, [R1+0x23b8] ;  /* 0x0023b80001807983 */ /* 0x000f680000300a00 */
[----:B------:R1:W-:Y:S04]  /*20b50*/  STL.64 [R1+0x45e8], R30 ;  /* 0x0045e81e01007387 */ /* 0x0003e80000100a00 */
[----:B------:R-:W-:Y:S04]  /*20b60*/  LDGSTS.E [R7+0x43200], desc[UR14][R138.64], P0 ;  /* 0x432000008a077fae */ /* 0x000fe800081a100e */
[----:B------:R-:W-:Y:S04]  /*20b70*/  LDGSTS.E [R7+0x43280], desc[UR14][R20.64], P1 ;  /* 0x4328000014077fae */ /* 0x000fe800089a100e */
[----:B-1----:R-:W5:Y:S04]  /*20b80*/  LDL.LU.64 R30, [R1+0x2388] ;  /* 0x00238800011e7983 */ /* 0x002f680000300a00 */
[----:B------:R-:W5:Y:S04]  /*20b90*/  LDL.64 R138, [R1+0x1e88] ;  /* 0x001e8800018a7983 */ /* 0x000f680000100a00 */
[----:B------:R-:W5:Y:S04]  /*20ba0*/  LDL.64 R20, [R1+0x1e80] ;  /* 0x001e800001147983 */ /* 0x000f680000100a00 */
[----:B----4-:R-:W-:Y:S04]  /*20bb0*/  LDGSTS.E [R7+0x43300], desc[UR14][R178.64], P2 ;  /* 0x43300000b2077fae */ /* 0x010fe800091a100e */
[----:B------:R1:W-:Y:S04]  /*20bc0*/  STL.64 [R1+0x45f0], R178 ;  /* 0x0045f0b201007387 */ /* 0x0003e80000100a00 */
[----:B------:R-:W-:Y:S04]  /*20bd0*/  LDGSTS.E [R7+0x43380], desc[UR14][R228.64], P3 ;  /* 0x43380000e4077fae */ /* 0x000fe800099a100e */
[----:B--2---:R-:W-:Y:S04]  /*20be0*/  LDGSTS.E [R7+0x44200], desc[UR14][R194.64], P0 ;  /* 0x44200000c2077fae */ /* 0x004fe800081a100e */
[----:B-1----:R-:W2:Y:S04]  /*20bf0*/  LDL.LU.64 R178, [R1+0x2390] ;  /* 0x0023900001b27983 */ /* 0x002ea80000300a00 */
[----:B------:R1:W-:Y:S04]  /*20c00*/  STL.64 [R1+0x45f8], R228 ;  /* 0x0045f8e401007387 */ /* 0x0003e80000100a00 */
[----:B---3--:R-:W-:Y:S04]  /*20c10*/  LDGSTS.E [R7+0x44280], desc[UR14][R18.64], P1 ;  /* 0x4428000012077fae */ /* 0x008fe800089a100e */
[----:B------:R-:W-:Y:S04]  /*20c20*/  LDGSTS.E [R7+0x44300], desc[UR14][R238.64], P2 ;  /* 0x44300000ee077fae */ /* 0x000fe800091a100e */
[----:B-1----:R-:W3:Y:S04]  /*20c30*/  LDL.LU.64 R228, [R1+0x23a0] ;  /* 0x0023a00001e47983 */ /* 0x002ee80000300a00 */
[----:B------:R-:W4:Y:S04]  /*20c40*/  LDL.64 R196, [R1+0x2738] ;  /* 0x0027380001c47983 */ /* 0x000f280000100a00 */
[----:B------:R-:W2:Y:S04]  /*20c50*/  LDL.64 R194, [R1+0x2668] ;  /* 0x0026680001c27983 */ /* 0x000ea80000100a00 */
[----:B------:R-:W3:Y:S04]  /*20c60*/  LDL.64 R18, [R1+0x2430] ;  /* 0x0024300001127983 */ /* 0x000ee80000100a00 */
[----:B------:R1:W-:Y:S04]  /*20c70*/  STL.64 [R1+0x4600], R238 ;  /* 0x004600ee01007387 */ /* 0x0003e80000100a00 */
[----:B------:R-:W-:Y:S04]  /*20c80*/  LDGSTS.E [R7+0x44380], desc[UR14][R82.64], P3 ;  /* 0x4438000052077fae */ /* 0x000fe800099a100e */
[----:B-----5:R-:W-:Y:S04]  /*20c90*/  LDGSTS.E [R7+0x45200], desc[UR14][R202.64], P0 ;  /* 0x45200000ca077fae */ /* 0x020fe800081a100e */
[----:B-1----:R-:W5:Y:S04]  /*20ca0*/  LDL.LU.64 R238, [R1+0x23c0] ;  /* 0x0023c00001ee7983 */ /* 0x002f680000300a00 */
[----:B------:R1:W-:Y:S04]  /*20cb0*/  STL.64 [R1+0x4608], R82 ;  /* 0x0046085201007387 */ /* 0x0003e80000100a00 */
[----:B------:R-:W-:Y:S04]  /*20cc0*/  LDGSTS.E [R7+0x45280], desc[UR14][R26.64], P1 ;  /* 0x452800001a077fae */ /* 0x000fe800089a100e */
[----:B------:R-:W-:Y:S04]  /*20cd0*/  LDGSTS.E [R7+0x45300], desc[UR14][R240.64], P2 ;  /* 0x45300000f0077fae */ /* 0x000fe800091a100e */
        /* <DEDUP_REMOVED lines=9> */
[----:B------:R-:W5:Y:S04]  /*20d70*/  LDL.64 R140, [R1+0x26f0] ;  /* 0x0026f000018c7983 */ /* 0x000f680000100a00 */
[----:B------:R-:W5:Y:S04]  /*20d80*/  LDL.64 R14, [R1+0x2620] ;  /* 0x00262000010e7983 */ /* 0x000f680000100a00 */
        /* <DEDUP_REMOVED lines=12> */
[----:B-1----:R-:W5:Y:S04]  /*20e50*/  LDL.LU.64 R244, [R1+0x2410] ;  /* 0x0024100001f47983 */ /* 0x002f680000300a00 */
[----:B------:R1:W-:Y:S04]  /*20e60*/  STL.64 [R1+0x4638], R76 ;  /* 0x0046384c01007387 */ /* 0x0003e80000100a00 */
[----:B-1----:R-:W5:Y:S04]  /*20e70*/  LDL.LU.64 R76, [R1+0x2420] ;  /* 0x00242000014c7983 */ /* 0x002f680000300a00 */
[----:B----4-:R-:W-:Y:S04]  /*20e80*/  LDGSTS.E [R3+0x40400], desc[UR14][R196.64], P0 ;  /* 0x40400000c4037fae */ /* 0x010fe800081a100e */
[----:B--2---:R-:W-:Y:S04]  /*20e90*/  LDGSTS.E [R3+0x40480], desc[UR14][R194.64], P1 ;  /* 0x40480000c2037fae */ /* 0x004fe800089a100e */
[----:B---3--:R-:W-:Y:S04]  /*20ea0*/  LDGSTS.E [R3+0x40500], desc[UR14][R18.64], P2 ;  /* 0x4050000012037fae */ /* 0x008fe800091a100e */
[----:B------:R-:W2:Y:S04]  /*20eb0*/  LDL.64 R196, [R1+0x2578] ;  /* 0x0025780001c47983 */ /* 0x000ea80000100a00 */
[----:B------:R-:W3:Y:S04]  /*20ec0*/  LDL.64 R194, [R1+0x2570] ;  /* 0x0025700001c27983 */ /* 0x000ee80000100a00 */
[----:B------:R-:W4:Y:S04]  /*20ed0*/  LDL.LU.64 R170, [R1+0x2490] ;  /* 0x0024900001aa7983 */ /* 0x000f280000300a00 */
[----:B------:R-:W4:Y:S04]  /*20ee0*/  LDL.LU.64 R106, [R1+0x2480] ;  /* 0x00248000016a7983 */ /* 0x000f280000300a00 */
[----:B------:R-:W4:Y:S04]  /*20ef0*/  LDL.LU.64 R162, [R1+0x20c8] ;  /* 0x0020c80001a27983 */ /* 0x000f280000300a00 */
[----:B------:R-:W4:Y:S04]  /*20f00*/  LDL.LU.64 R98, [R1+0x20a8] ;  /* 0x0020a80001627983 */ /* 0x000f280000300a00 */
[----:B------:R-:W4:Y:S04]  /*20f10*/  LDL.LU.64 R154, [R1+0x1fa8] ;  /* 0x001fa800019a7983 */ /* 0x000f280000300a00 */
[----:B------:R-:W4:Y:S04]  /*20f20*/  LDL.LU.64 R26, [R1+0x1f80] ;  /* 0x001f8000011a7983 */ /* 0x000f280000300a00 */
[----:B------:R-:W4:Y:S04]  /*20f30*/  LDL.LU.64 R146, [R1+0x1dc8] ;  /* 0x001dc80001927983 */ /* 0x000f280000300a00 */
[----:B------:R-:W4:Y:S04]  /*20f40*/  LDL.LU.64 R18, [R1+0x1da8] ;  /* 0x001da80001127983 */ /* 0x000f280000300a00 */
[----:B------:R-:W-:Y:S04]  /*20f50*/  LDGSTS.E [R3+0x40580], desc[UR14][R176.64], P3 ;  /* 0x40580000b0037fae */ /* 0x000fe800099a100e */
[----:B------:R1:W-:Y:S04]  /*20f60*/  STL.64 [R1+0x4640], R176 ;  /* 0x004640b001007387 */ /* 0x0003e80000100a00 */
[----:B-1----:R-:W4:Y:S04]  /*20f70*/  LDL.LU.64 R176, [R1+0x2428] ;  /* 0x0024280001b07983 */ /* 0x002f280000300a00 */
[----:B------:R-:W4:Y:S04]  /*20f80*/  LDL.64 R148, [R1+0x24e8] ;  /* 0x0024e80001947983 */ /* 0x000f280000100a00 */
[----:B------:R-:W4:Y:S04]  /*20f90*/  LDL.64 R202, [R1+0x24e0] ;  /* 0x0024e00001ca7983 */ /* 0x000f280000100a00 */
[----:B-----5:R-:W-:Y:S04]  /*20fa0*/  LDGSTS.E [R3+0x41400], desc[UR14][R140.64], P0 ;  /* 0x414000008c037fae */ /* 0x020fe800081a100e */
[----:B------:R-:W-:Y:S04]  /*20fb0*/  LDGSTS.E [R3+0x41480], desc[UR14][R14.64], P1 ;  /* 0x414800000e037fae */ /* 0x000fe800089a100e */
[----:B------:R-:W5:Y:S04]  /*20fc0*/  LDL.64 R140, [R1+0x2450] ;  /* 0x00245000018c7983 */ /* 0x000f680000100a00 */
[----:B------:R-:W5:Y:S04]  /*20fd0*/  LDL.64 R14, [R1+0x2448] ;  /* 0x00244800010e7983 */ /* 0x000f680000100a00 */
[----:B------:R-:W-:Y:S04]  /*20fe0*/  LDGSTS.E [R3+0x41500], desc[UR14][R242.64], P2 ;  /* 0x41500000f2037fae */ /* 0x000fe800091a100e */
[----:B------:R1:W-:Y:S04]  /*20ff0*/  STL.64 [R1+0x4648], R242 ;  /* 0x004648f201007387 */ /* 0x0003e80000100a00 */
        /* <DEDUP_REMOVED lines=8> */
[----:B------:R-:W-:Y:S04]  /*21080*/  LDGSTS.E [R3+0x42500], desc[UR14][R228.64], P2 ;  /* 0x42500000e4037fae */ /* 0x000fe800091a100e */
[----:B------:R1:W-:Y:S04]  /*21090*/  STL.64 [R1+0x4658], R228 ;  /* 0x004658e401007387 */ /* 0x0003e80000100a00 */
[----:B------:R-:W-:Y:S04]  /*210a0*/  LDGSTS.E [R3+0x42580], desc[UR14][R28.64], P3 ;  /* 0x425800001c037fae */ /* 0x000fe800099a100e */
[----:B-1----:R-:W5:Y:S04]  /*210b0*/  LDL.LU.64 R228, [R1+0x20f0] ;  /* 0x0020f00001e47983 */ /* 0x002f680000300a00 */
[----:B------:R1:W-:Y:S04]  /*210c0*/  STL.64 [R1+0x4660], R28 ;  /* 0x0046601c01007387 */ /* 0x0003e80000100a00 */
[----:B-1----:R-:W5:Y:S04]  /*210d0*/  LDL.LU.64 R28, [R1+0x1e10] ;  /* 0x001e1000011c7983 */ /* 0x002f680000300a00 */
[----:B--2---:R-:W-:Y:S04]  /*210e0*/  LDGSTS.E [R3+0x43400], desc[UR14][R196.64], P0 ;  /* 0x43400000c4037fae */ /* 0x004fe800081a100e */
[----:B---3--:R-:W-:Y:S04]  /*210f0*/  LDGSTS.E [R3+0x43480], desc[UR14][R194.64], P1 ;  /* 0x43480000c2037fae */ /* 0x008fe800089a100e */
[----:B------:R-:W-:Y:S04]  /*21100*/  LDGSTS.E [R3+0x43500], desc[UR14][R250.64], P2 ;  /* 0x43500000fa037fae */ /* 0x000fe800091a100e */
[----:B------:R-:W2:Y:S04]  /*21110*/  LDL.64 R196, [R1+0x1e68] ;  /* 0x001e680001c47983 */ /* 0x000ea80000100a00 */
[----:B------:R-:W3:Y:S04]  /*21120*/  LDL.64 R194, [R1+0x1e60] ;  /* 0x001e600001c27983 */ /* 0x000ee80000100a00 */
[----:B------:R1:W-:Y:S04]  /*21130*/  STL.64 [R1+0x4668], R250 ;  /* 0x004668fa01007387 */ /* 0x0003e80000100a00 */
[----:B------:R-:W-:Y:S04]  /*21140*/  LDGSTS.E [R3+0x43580], desc[UR14][R226.64], P3 ;  /* 0x43580000e2037fae */ /* 0x000fe800099a100e */
[----:B-1----:R-:W3:Y:S04]  /*21150*/  LDL.LU.64 R250, [R1+0x1ff0] ;  /* 0x001ff00001fa7983 */ /* 0x002ee80000300a00 */
[----:B------:R1:W-:Y:S04]  /*21160*/  STL.64 [R1+0x4670], R226 ;  /* 0x004670e201007387 */ /* 0x0003e80000100a00 */
[----:B-1----:R-:W3:Y:S04]  /*21170*/  LDL.LU.64 R226, [R1+0x2110] ;  /* 0x0021100001e27983 */ /* 0x002ee80000300a00 */
[----:B------:R1:W-:Y:S04]  /*21180*/  STL.64 [R1+0x4678], R206 ;  /* 0x004678ce01007387 */ /* 0x0003e80000100a00 */
[----:B----4-:R-:W-:Y:S04]  /*21190*/  LDGSTS.E [R3+0x44400], desc[UR14][R148.64], P0 ;  /* 0x4440000094037fae */ /* 0x010fe800081a100e */
[----:B------:R-:W-:Y:S04]  /*211a0*/  LDGSTS.E [R3+0x44480], desc[UR14][R202.64], P1 ;  /* 0x44480000ca037fae */ /* 0x000fe800089a100e */
[----:B------:R-:W-:Y:S04]  /*211b0*/  LDGSTS.E [R3+0x44500], desc[UR14][R206.64], P2 ;  /* 0x44500000ce037fae */ /* 0x000fe800091a100e */
[----:B------:R-:W-:Y:S04]  /*211c0*/  LDGSTS.E [R3+0x44580], desc[UR14][R72.64], P3 ;  /* 0x4458000048037fae */ /* 0x000fe800099a100e */
[----:B-1----:R-:W4:Y:S04]  /*211d0*/  LDL.LU.64 R206, [R1+0x1e38] ;  /* 0x001e380001ce7983 */ /* 0x002f280000300a00 */
[----:B------:R1:W-:Y:S04]  /*211e0*/  STL.64 [R1+0x4680], R72 ;  /* 0x0046804801007387 */ /* 0x0003e80000100a00 */
[----:B-----5:R-:W-:Y:S04]  /*211f0*/  LDGSTS.E [R3+0x45400], desc[UR14][R140.64], P0 ;  /* 0x454000008c037fae */ /* 0x020fe800081a100e */
[----:B------:R-:W-:Y:S04]  /*21200*/  LDGSTS.E [R3+0x45480], desc[UR14][R14.64], P1 ;  /* 0x454800000e037fae */ /* 0x000fe800089a100e */
[----:B-1----:R-:W5:Y:S04]  /*21210*/  LDL.LU.64 R72, [R1+0x2010] ;  /* 0x0020100001487983 */ /* 0x002f680000300a00 */
[----:B------:R-:W4:Y:S04]  /*21220*/  LDL.64 R140, [R1+0x2730] ;  /* 0x00273000018c7983 */ /* 0x000f280000100a00 */
        /* <DEDUP_REMOVED lines=21> */
[----:B------:R-:W3:Y:S04]  /*21380*/  LDL.LU.64 R130, [R1+0x25f0] ;  /* 0x0025f00001827983 */ /* 0x000ee80000300a00 */
[----:B------:R-:W3:Y:S04]  /*21390*/  LDL.LU.64 R202, [R1+0x25b0] ;  /* 0x0025b00001ca7983 */ /* 0x000ee80000300a00 */
[----:B------:R-:W3:Y:S04]  /*213a0*/  LDL.LU.64 R122, [R1+0x25a8] ;  /* 0x0025a800017a7983 */ /* 0x000ee80000300a00 */
[----:B------:R-:W3:Y:S04]  /*213b0*/  LDL.LU.64 R194, [R1+0x2528] ;  /* 0x0025280001c27983 */ /* 0x000ee80000300a00 */
[----:B------:R-:W3:Y:S04]  /*213c0*/  LDL.LU.64 R114, [R1+0x2510] ;  /* 0x0025100001727983 */ /* 0x000ee80000300a00 */
[----:B------:R1:W-:Y:S04]  /*213d0*/  STL.64 [R1+0x46a8], R188 ;  /* 0x0046a8bc01007387 */ /* 0x0003e80000100a00 */
[----:B------:R-:W-:Y:S04]  /*213e0*/  LDGSTS.E [R3+0x47580], desc[UR14][R218.64], P3 ;  /* 0x47580000da037fae */ /* 0x000fe800099a100e */
[----:B-1----:R-:W3:Y:S04]  /*213f0*/  LDL.LU.64 R188, [R1+0x2538] ;  /* 0x0025380001bc7983 */ /* 0x002ee80000300a00 */
[----:B------:R1:W-:Y:S04]  /*21400*/  STL.64 [R1+0x46b0], R218 ;  /* 0x0046b0da01007387 */ /* 0x0003e80000100a00 */
[----:B-1----:R-:W3:Y:S04]  /*21410*/  LDL.LU.64 R218, [R1+0x2548] ;  /* 0x0025480001da7983 */ /* 0x002ee80000300a00 */
[----:B----4-:R-:W-:Y:S04]  /*21420*/  LDGSTS.E [R8+0x40600], desc[UR14][R140.64], P0 ;  /* 0x406000008c087fae */ /* 0x010fe800081a100e */
[----:B-----5:R-:W-:Y:S04]  /*21430*/  LDGSTS.E [R8+0x40680], desc[UR14][R14.64], P1 ;  /* 0x406800000e087fae */ /* 0x020fe800089a100e */
[----:B------:R-:W-:Y:S04]  /*21440*/  LDGSTS.E [R8+0x40700], desc[UR14][R176.64], P2 ;  /* 0x40700000b0087fae */ /* 0x000fe800091a100e */
[----:B------:R-:W-:Y:S04]  /*21450*/  LDGSTS.E [R8+0x40780], desc[UR14][R90.64], P3 ;  /* 0x407800005a087fae */ /* 0x000fe800099a100e */
[----:B------:R-:W4:Y:S04]  /*21460*/  LDL.64 R14, [R1+0x2568] ;  /* 0x00256800010e7983 */ /* 0x000f280000100a00 */
[----:B------:R1:W-:Y:S04]  /*21470*/  STL.64 [R1+0x46b8], R176 ;  /* 0x0046b8b001007387 */ /* 0x0003e80000100a00 */
[----:B-1----:R-:W5:Y:S04]  /*21480*/  LDL.LU.64 R176, [R1+0x2560] ;  /* 0x0025600001b07983 */ /* 0x002f680000300a00 */
[----:B------:R1:W-:Y:S04]  /*21490*/  STL.64 [R1+0x46c0], R90 ;  /* 0x0046c05a01007387 */ /* 0x0003e80000100a00 */
[----:B------:R-:W-:Y:S04]  /*214a0*/  LDGSTS.E [R8+0x41600], desc[UR14][R138.64], P0 ;  /* 0x416000008a087fae */ /* 0x000fe800081a100e */
[----:B-1----:R-:W3:Y:S04]  /*214b0*/  LDL.LU.64 R90, [R1+0x25b8] ;  /* 0x0025b800015a7983 */ /* 0x002ee80000300a00 */
[----:B------:R-:W3:Y:S04]  /*214c0*/  LDL.64 R140, [R1+0x24d0] ;  /* 0x0024d000018c7983 */ /* 0x000ee80000100a00 */
[----:B------:R-:W3:Y:S04]  /*214d0*/  LDL.LU.64 R108, [R1+0x2488] ;  /* 0x00248800016c7983 */ /* 0x000ee80000300a00 */
[----:B------:R-:W3:Y:S04]  /*214e0*/  LDL.LU.64 R164, [R1+0x20d0] ;  /* 0x0020d00001a47983 */ /* 0x000ee80000300a00 */
[----:B------:R-:W3:Y:S04]  /*214f0*/  LDL.LU.64 R100, [R1+0x20b0] ;  /* 0x0020b00001647983 */ /* 0x000ee80000300a00 */
[----:B------:R-:W3:Y:S04]  /*21500*/  LDL.LU.64 R156, [R1+0x1fb0] ;  /* 0x001fb000019c7983 */ /* 0x000ee80000300a00 */
[----:B------:R-:W3:Y:S04]  /*21510*/  LDL.LU.64 R92, [R1+0x1f88] ;  /* 0x001f8800015c7983 */ /* 0x000ee80000300a00 */
[----:B------:R-:W-:Y:S04]  /*21520*/  LDGSTS.E [R8+0x41680], desc[UR14][R20.64], P1 ;  /* 0x4168000014087fae */ /* 0x000fe800089a100e */
[----:B------:R-:W3:Y:S04]  /*21530*/  LDL.LU.64 R148, [R1+0x1dd0] ;  /* 0x001dd00001947983 */ /* 0x000ee80000300a00 */
[----:B------:R-:W-:Y:S04]  /*21540*/  LDGSTS.E [R8+0x41700], desc[UR14][R80.64], P2 ;  /* 0x4170000050087fae */ /* 0x000fe800091a100e */
[----:B------:R-:W3:Y:S04]  /*21550*/  LDL.LU.64 R20, [R1+0x1db0] ;  /* 0x001db00001147983 */ /* 0x000ee80000300a00 */
[----:B------:R-:W3:Y:S04]  /*21560*/  LDL.LU.64 R138, [R1+0x2638] ;  /* 0x00263800018a7983 */ /* 0x000ee80000300a00 */
[----:B------:R1:W-:Y:S04]  /*21570*/  STL.64 [R1+0x46c8], R80 ;  /* 0x0046c85001007387 */ /* 0x0003e80000100a00 */
[----:B------:R-:W-:Y:S04]  /*21580*/  LDGSTS.E [R8+0x41780], desc[UR14][R36.64], P3 ;  /* 0x4178000024087fae */ /* 0x000fe800099a100e */
[----:B-1----:R-:W3:Y:S04]  /*21590*/  LDL.LU.64 R80, [R1+0x25c0] ;  /* 0x0025c00001507983 */ /* 0x002ee80000300a00 */
[----:B------:R1:W-:Y:S04]  /*215a0*/  STL.64 [R1+0x46d0], R36 ;  /* 0x0046d02401007387 */ /* 0x0003e80000100a00 */
[----:B-1----:R-:W3:Y:S04]  /*215b0*/  LDL.LU.64 R36, [R1+0x25c8] ;  /* 0x0025c80001247983 */ /* 0x002ee80000300a00 */
[----:B--2---:R-:W-:Y:S04]  /*215c0*/  LDGSTS.E [R8+0x42600], desc[UR14][R196.64], P0 ;  /* 0x42600000c4087fae */ /* 0x004fe800081a100e */
[----:B------:R-:W2:Y:S04]  /*215d0*/  LDL.64 R196, [R1+0x2440] ;  /* 0x0024400001c47983 */ /* 0x000ea80000100a00 */
[----:B---3--:R-:W-:Y:S04]  /*215e0*/  LDGSTS.E [R8+0x42680], desc[UR14][R36.64], P1 ;  /* 0x4268000024087fae */ /* 0x008fe800089a100e */
[----:B------:R1:W-:Y:S04]  /*215f0*/  STL.64 [R1+0x46d8], R36 ;  /* 0x0046d82401007387 */ /* 0x0003e80000100a00 */
[----:B------:R-:W-:Y:S04]  /*21600*/  LDGSTS.E [R8+0x42700], desc[UR14][R178.64], P2 ;  /* 0x42700000b2087fae */ /* 0x000fe800091a100e */
[----:B------:R-:W-:Y:S04]  /*21610*/  LDGSTS.E [R8+0x42780], desc[UR14][R234.64], P3 ;  /* 0x42780000ea087fae */ /* 0x000fe800099a100e */
[----:B-1----:R-:W3:Y:S04]  /*21620*/  LDL.LU.64 R36, [R1+0x25f8] ;  /* 0x0025f80001247983 */ /* 0x002ee80000300a00 */
[----:B------:R1:W-:Y:S04]  /*21630*/  STL.64 [R1+0x46e0], R178 ;  /* 0x0046e0b201007387 */ /* 0x0003e80000100a00 */
[----:B----4-:R-:W-:Y:S04]  /*21640*/  LDGSTS.E [R8+0x43600], desc[UR14][R14.64], P0 ;  /* 0x436000000e087fae */ /* 0x010fe800081a100e */
[----:B-----5:R-:W-:Y:S04]  /*21650*/  LDGSTS.E [R8+0x43680], desc[UR14][R176.64], P1 ;  /* 0x43680000b0087fae */ /* 0x020fe800089a100e */
[----:B-1----:R-:W4:Y:S04]  /*21660*/  LDL.LU.64 R178, [R1+0x2600] ;  /* 0x0026000001b27983 */ /* 0x002f280000300a00 */
[----:B------:R1:W-:Y:S04]  /*21670*/  STL.64 [R1+0x46e8], R234 ;  /* 0x0046e8ea01007387 */ /* 0x0003e80000100a00 */
[----:B------:R-:W-:Y:S04]  /*21680*/  LDGSTS.E [R8+0x43700], desc[UR14][R180.64], P2 ;  /* 0x43700000b4087fae */ /* 0x000fe800091a100e */
[----:B------:R-:W-:Y:S04]  /*21690*/  LDGSTS.E [R8+0x43780], desc[UR14][R224.64], P3 ;  /* 0x43780000e0087fae */ /* 0x000fe800099a100e */
[----:B-1----:R-:W5:Y:S04]  /*216a0*/  LDL.LU.64 R234, [R1+0x2608] ;  /* 0x0026080001ea7983 */ /* 0x002f680000300a00 */
[----:B------:R-:W3:Y:S04]  /*216b0*/  LDL.64 R14, [R1+0x2020] ;  /* 0x00202000010e7983 */ /* 0x000ee80000100a00 */
[----:B------:R1:W-:Y:S04]  /*216c0*/  STL.64 [R1+0x46f0], R176 ;  /* 0x0046f0b001007387 */ /* 0x0003e80000100a00 */
[----:B------:R-:W-:Y:S04]  /*216d0*/  LDGSTS.E [R8+0x44600], desc[UR14][R140.64], P0 ;  /* 0x446000008c087fae */ /* 0x000fe800081a100e */
[----:B------:R-:W-:Y:S04]  /*216e0*/  LDGSTS.E [R8+0x44680], desc[UR14][R220.64], P1 ;  /* 0x44680000dc087fae */ /* 0x000fe800089a100e */
[----:B-1----:R-:W4:Y:S04]  /*216f0*/  LDL.LU.64 R176, [R1+0x2640] ;  /* 0x0026400001b07983 */ /* 0x002f280000300a00 */
[----:B------:R1:W-:Y:S04]  /*21700*/  STL.64 [R1+0x46f8], R180 ;  /* 0x0046f8b401007387 */ /* 0x0003e80000100a00 */
[----:B------:R-:W-:Y:S04]  /*21710*/  LDGSTS.E [R8+0x44700], desc[UR14][R186.64], P2 ;  /* 0x44700000ba087fae */ /* 0x000fe800091a100e */
[----:B------:R-:W-:Y:S04]  /*21720*/  LDGSTS.E [R8+0x44780], desc[UR14][R216.64], P3 ;  /* 0x44780000d8087fae */ /* 0x000fe800099a100e */
[----:B-1----:R-:W4:Y:S04]  /*21730*/  LDL.LU.64 R180, [R1+0x2648] ;  /* 0x0026480001b47983 */ /* 0x002f280000300a00 */
[----:B------:R1:W-:Y:S04]  /*21740*/  STL.64 [R1+0x4700], R224 ;  /* 0x004700e001007387 */ /* 0x0003e80000100a00 */
[----:B-1----:R-:W4:Y:S04]  /*21750*/  LDL.LU.64 R224, [R1+0x2650] ;  /* 0x0026500001e07983 */ /* 0x002f280000300a00 */
[----:B------:R1:W-:Y:S04]  /*21760*/  STL.64 [R1+0x4708], R220 ;  /* 0x004708dc01007387 */ /* 0x0003e80000100a00 */
[----:B--2---:R-:W-:Y:S04]  /*21770*/  LDGSTS.E [R8+0x45600], desc[UR14][R196.64], P0 ;  /* 0x45600000c4087fae */ /* 0x004fe800081a100e */
[----:B-1----:R-:W2:Y:S04]  /*21780*/  LDL.LU.64 R220, [R1+0x1e40] ;  /* 0x001e400001dc7983 */ /* 0x002ea80000300a00 */
[----:B------:R1:W-:Y:S04]  /*21790*/  STL.64 [R1+0x4710], R186 ;  /* 0x004710ba01007387 */ /* 0x0003e80000100a00 */
[----:B------:R-:W-:Y:S04]  /*217a0*/  LDGSTS.E [R8+0x45680], desc[UR14][R204.64], P1 ;  /* 0x45680000cc087fae */ /* 0x000fe800089a100e */
[----:B------:R-:W-:Y:S04]  /*217b0*/  LDGSTS.E [R8+0x45700], desc[UR14][R54.64], P2 ;  /* 0x4570000036087fae */ /* 0x000fe800091a100e */
[----:B-1----:R-:W4:Y:S04]  /*217c0*/  LDL.LU.64 R186, [R1+0x1df8] ;  /* 0x001df80001ba7983 */ /* 0x002f280000300a00 */
[----:B------:R1:W-:Y:S04]  /*217d0*/  STL.64 [R1+0x4718], R216 ;  /* 0x004718d801007387 */ /* 0x0003e80000100a00 */
[----:B------:R-:W-:Y:S04]  /*217e0*/  LDGSTS.E [R8+0x45780], desc[UR14][R210.64], P3 ;  /* 0x45780000d2087fae */ /* 0x000fe800099a100e */
[----:B-1----:R-:W4:Y:S04]  /*217f0*/  LDL.LU.64 R216, [R1+0x1fd0] ;  /* 0x001fd00001d87983 */ /* 0x002f280000300a00 */
[----:B------:R-:W4:Y:S04]  /*21800*/  LDL.64 R140, [R1+0x2728] ;  /* 0x00272800018c7983 */ /* 0x000f280000100a00 */
[----:B------:R1:W-:Y:S04]  /*21810*/  STL.64 [R1+0x4720], R204 ;  /* 0x004720cc01007387 */ /* 0x0003e80000100a00 */
[----:B-1----:R-:W5:Y:S04]  /*21820*/  LDL.LU.64 R204, [R1+0x20f8] ;  /* 0x0020f80001cc7983 */ /* 0x002f680000300a00 */
[----:B------:R1:W-:Y:S04]  /*21830*/  STL.64 [R1+0x4728], R54 ;  /* 0x0047283601007387 */ /* 0x0003e80000100a00 */
[----:B-1----:R-:W5:Y:S04]  /*21840*/  LDL.LU.64 R54, [R1+0x1e20] ;  /* 0x001e200001367983 */ /* 0x002f680000300a00 */
[----:B------:R1:W-:Y:S04]  /*21850*/  STL.64 [R1+0x4730], R210 ;  /* 0x004730d201007387 */ /* 0x0003e80000100a00 */
[----:B-1----:R-:W5:Y:S04]  /*21860*/  LDL.LU.64 R210, [R1+0x1ff8] ;  /* 0x001ff80001d27983 */ /* 0x002f680000300a00 */
[----:B---3--:R-:W-:Y:S04]  /*21870*/  LDGSTS.E [R8+0x46600], desc[UR14][R14.64], P0 ;  /* 0x466000000e087fae */ /* 0x008fe800081a100e */
[----:B------:R-:W-:Y:S04]  /*21880*/  LDGSTS.E [R8+0x46680], desc[UR14][R72.64], P1 ;  /* 0x4668000048087fae */ /* 0x000fe800089a100e */
[----:B------:R-:W-:Y:S04]  /*21890*/  LDGSTS.E [R8+0x46700], desc[UR14][R52.64], P2 ;  /* 0x4670000034087fae */ /* 0x000fe800091a100e */
[----:B------:R-:W3:Y:S04]  /*218a0*/  LDL.64 R14, [R1+0x2690] ;  /* 0x00269000010e7983 */ /* 0x000ee80000100a00 */
        /* <DEDUP_REMOVED lines=9> */
[----:B------:R1:W-:Y:S04]  /*21940*/  STL.64 [R1+0x4748], R66 ;  /* 0x0047484201007387 */ /* 0x0003e80000100a00 */
[----:B--2---:R-:W-:Y:S04]  /*21950*/  LDGSTS.E [R8+0x47600], desc[UR14][R220.64], P0 ;  /* 0x47600000dc087fae */ /* 0x004fe800081a100e */
[----:B------:R-:W-:Y:S04]  /*21960*/  LDGSTS.E [R8+0x47680], desc[UR14][R206.64], P1 ;  /* 0x47680000ce087fae */ /* 0x000fe800089a100e */
[----:B-1----:R-:W2:Y:S04]  /*21970*/  LDL.LU.64 R66, [R1+0x24c0] ;  /* 0x0024c00001427983 */ /* 0x002ea80000300a00 */
[----:B------:R-:W-:Y:S04]  /*21980*/  STL.64 [R1+0x4750], R220 ;  /* 0x004750dc01007387 */ /* 0x000fe80000100a00 */
[----:B------:R-:W-:Y:S04]  /*21990*/  STL.64 [R1+0x4758], R206 ;  /* 0x004758ce01007387 */ /* 0x000fe80000100a00 */
[----:B------:R-:W-:Y:S04]  /*219a0*/  LDGSTS.E [R8+0x47700], desc[UR14][R50.64], P2 ;  /* 0x4770000032087fae */ /* 0x000fe800091a100e */
[----:B------:R-:W-:Y:S04]  /*219b0*/  STL.64 [R1+0x4760], R50 ;  /* 0x0047603201007387 */ /* 0x000fe80000100a00 */
[----:B------:R-:W-:Y:S04]  /*219c0*/  LDGSTS.E [R8+0x47780], desc[UR14][R208.64], P3 ;  /* 0x47780000d0087fae */ /* 0x000fe800099a100e */
[----:B------:R1:W-:Y:S04]  /*219d0*/  STL.64 [R1+0x4768], R208 ;  /* 0x004768d001007387 */ /* 0x0003e80000100a00 */
[----:B----4-:R-:W-:Y:S04]  /*219e0*/  LDGSTS.E [R2+0x40800], desc[UR14][R140.64], P0 ;  /* 0x408000008c027fae */ /* 0x010fe800081a100e */
[----:B------:R-:W-:Y:S04]  /*219f0*/  LDGSTS.E [R2+0x40880], desc[UR14][R224.64], P1 ;  /* 0x40880000e0027fae */ /* 0x000fe800089a100e */
[----:B-1----:R-:W4:Y:S04]  /*21a00*/  LDL.LU.64 R208, [R1+0x26e0] ;  /* 0x0026e00001d07983 */ /* 0x002f280000300a00 */
[----:B------:R-:W-:Y:S04]  /*21a10*/  STL.64 [R1+0x4770], R224 ;  /* 0x004770e001007387 */ /* 0x000fe80000100a00 */
[----:B------:R-:W-:Y:S04]  /*21a20*/  LDGSTS.E [R2+0x40900], desc[UR14][R76.64], P2 ;  /* 0x409000004c027fae */ /* 0x000fe800091a100e */
[----:B------:R-:W-:Y:S04]  /*21a30*/  STL.64 [R1+0x4778], R76 ;  /* 0x0047784c01007387 */ /* 0x000fe80000100a00 */
[----:B------:R-:W-:Y:S04]  /*21a40*/  LDGSTS.E [R2+0x40980], desc[UR14][R88.64], P3 ;  /* 0x4098000058027fae */ /* 0x000fe800099a100e */
[----:B------:R-:W-:Y:S04]  /*21a50*/  STL.64 [R1+0x4780], R88 ;  /* 0x0047805801007387 */ /* 0x000fe80000100a00 */
[----:B----4-:R-:W-:Y:S04]  /*21a60*/  LDGSTS.E [R2+0x41800], desc[UR14][R208.64], P0 ;  /* 0x41800000d0027fae */ /* 0x010fe800081a100e */
[----:B------:R-:W-:Y:S04]  /*21a70*/  STL.64 [R1+0x47d0], R208 ;  /* 0x0047d0d001007387 */ /* 0x000fe80000100a00 */
[----:B-----5:R-:W-:Y:S04]  /*21a80*/  LDGSTS.E [R2+0x41880], desc[UR14][R234.64], P1 ;  /* 0x41880000ea027fae */ /* 0x020fe800089a100e */
[----:B------:R1:W-:Y:S04]  /*21a90*/  STL.64 [R1+0x4788], R234 ;  /* 0x004788ea01007387 */ /* 0x0003e80000100a00 */
[----:B------:R-:W-:Y:S04]  /*21aa0*/  LDGSTS.E [R2+0x41900], desc[UR14][R240.64], P2 ;  /* 0x41900000f0027fae */ /* 0x000fe800091a100e */
[----:B------:R-:W-:Y:S04]  /*21ab0*/  LDGSTS.E [R2+0x41980], desc[UR14][R34.64], P3 ;  /* 0x4198000022027fae */ /* 0x000fe800099a100e */
[----:B-1----:R-:W4:Y:S04]  /*21ac0*/  LDL.LU.64 R234, [R1+0x2540] ;  /* 0x0025400001ea7983 */ /* 0x002f280000300a00 */
[----:B------:R1:W-:Y:S04]  /*21ad0*/  STL.64 [R1+0x4790], R240 ;  /* 0x004790f001007387 */ /* 0x0003e80000100a00 */
[----:B---3--:R3:W-:Y:S04]  /*21ae0*/  LDGSTS.E [R2+0x42800], desc[UR14][R14.64], P0 ;  /* 0x428000000e027fae */ /* 0x0087e800081a100e */
[----:B------:R-:W-:Y:S04]  /*21af0*/  LDGSTS.E [R2+0x42880], desc[UR14][R80.64], P1 ;  /* 0x4288000050027fae */ /* 0x000fe800089a100e */
[----:B-1----:R-:W5:Y:S04]  /*21b00*/  LDL.LU.64 R240, [R1+0x2550] ;  /* 0x0025500001f07983 */ /* 0x002f680000300a00 */
[----:B------:R-:W-:Y:S01]  /*21b10*/  STL.64 [R1+0x4798], R34 ;  /* 0x0047982201007387 */ /* 0x000fe20000100a00 */
[----:B------:R-:W-:Y:S01]  /*21b20*/  ISETP.NE.U32.AND P5, PT, R5, RZ, PT ;  /* 0x000000ff0500720c */ /* 0x000fe20003fa5070 */
[----:B---3--:R-:W1:Y:S02]  /*21b30*/  LDC R14, c[0x0][0x3a0] ;  /* 0x0000e800ff0e7b82 */ /* 0x008e640000000800 */
[----:B------:R-:W3:Y:S04]  /*21b40*/  LDL.LU.64 R220, [R1+0x2478] ;  /* 0x0024780001dc7983 */ /* 0x000ee80000300a00 */
[----:B------:R-:W-:Y:S04]  /*21b50*/  LDGSTS.E [R2+0x42900], desc[UR14][R30.64], P2 ;  /* 0x429000001e027fae */ /* 0x000fe800091a100e */
[----:B------:R-:W-:Y:S04]  /*21b60*/  LDGSTS.E [R2+0x42980], desc[UR14][R232.64], P3 ;  /* 0x42980000e8027fae */ /* 0x000fe800099a100e */
[----:B-----5:R-:W-:Y:S04]  /*21b70*/  LDGSTS.E [R2+0x43800], desc[UR14][R240.64], P0 ;  /* 0x43800000f0027fae */ /* 0x020fe800081a100e */
[----:B------:R-:W-:Y:S04]  /*21b80*/  LDGSTS.E [R2+0x43880], desc[UR14][R218.64], P1 ;  /* 0x43880000da027fae */ /* 0x000fe800089a100e */
[----:B---3--:R3:W-:Y:S04]  /*21b90*/  STL.64 [R1+0x47f0], R220 ;  /* 0x0047f0dc01007387 */ /* 0x0087e80000100a00 */
[----:B------:R5:W-:Y:S04]  /*21ba0*/  LDGSTS.E [R2+0x43900], desc[UR14][R236.64], P2 ;  /* 0x43900000ec027fae */ /* 0x000be800091a100e */
[----:B------:R-:W-:Y:S04]  /*21bb0*/  LDGSTS.E [R2+0x43980], desc[UR14][R222.64], P3 ;  /* 0x43980000de027fae */ /* 0x000fe800099a100e */
[----:B---3--:R-:W3:Y:S04]  /*21bc0*/  LDL.LU.64 R220, [R1+0x25a0] ;  /* 0x0025a00001dc7983 */ /* 0x008ee80000300a00 */
[----:B--2---:R-:W-:Y:S04]  /*21bd0*/  LDGSTS.E [R2+0x44800], desc[UR14][R66.64], P0 ;  /* 0x4480000042027fae */ /* 0x004fe800081a100e */
[----:B------:R-:W-:Y:S04]  /*21be0*/  LDGSTS.E [R2+0x44880], desc[UR14][R190.64], P1 ;  /* 0x44880000be027fae */ /* 0x000fe800089a100e */
        /* <DEDUP_REMOVED lines=14> */
[----:B---3--:R2:W-:Y:S04]  /*21cd0*/  STL.64 [R1+0x47f8], R220 ;  /* 0x0047f8dc01007387 */ /* 0x0085e80000100a00 */
[----:B--2---:R-:W2:Y:S04]  /*21ce0*/  LDL.LU.64 R220, [R1+0x26b8] ;  /* 0x0026b80001dc7983 */ /* 0x004ea80000300a00 */
[----:B--2---:R2:W-:Y:S04]  /*21cf0*/  STL.64 [R1+0x4800], R220 ;  /* 0x004800dc01007387 */ /* 0x0045e80000100a00 */
        /* <DEDUP_REMOVED lines=9> */
[----:B------:R-:W3:Y:S04]  /*21d90*/  LDL.LU.64 R208, [R1+0x2730] ;  /* 0x0027300001d07983 */ /* 0x000ee80000300a00 */
[----:B---3--:R3:W-:Y:S04]  /*21da0*/  STL.64 [R1+0x47d8], R208 ;  /* 0x0047d8d001007387 */ /* 0x0087e80000100a00 */
[----:B---3--:R-:W3:Y:S04]  /*21db0*/  LDL.LU.64 R208, [R1+0x2738] ;  /* 0x0027380001d07983 */ /* 0x008ee80000300a00 */
[----:B---3--:R3:W-:Y:S04]  /*21dc0*/  STL.64 [R1+0x47e0], R208 ;  /* 0x0047e0d001007387 */ /* 0x0087e80000100a00 */
[----:B---3--:R-:W3:Y:S04]  /*21dd0*/  LDL.LU.64 R208, [R1+0x2740] ;  /* 0x0027400001d07983 */ /* 0x008ee80000300a00 */
[----:B---3--:R3:W-:Y:S04]  /*21de0*/  STL.64 [R1+0x47e8], R208 ;  /* 0x0047e8d001007387 */ /* 0x0087e80000100a00 */
[----:B---3--:R-:W3:Y:S04]  /*21df0*/  LDL.LU.64 R208, [R1+0x1eb0] ;  /* 0x001eb00001d07983 */ /* 0x008ee80000300a00 */
        /* <DEDUP_REMOVED lines=8> */
[----:B------:R1:W-:Y:S04]  /*21e80*/  STL.64 [R1+0x47a0], R80 ;  /* 0x0047a05001007387 */ /* 0x0003e80000100a00 */
[----:B-1----:R-:W3:Y:S04]  /*21e90*/  LDL.LU.64 R80, [R1+0x2720] ;  /* 0x0027200001507983 */ /* 0x002ee80000300a00 */
[----:B------:R1:W-:Y:S04]  /*21ea0*/  STL.64 [R1+0x47a8], R30 ;  /* 0x0047a81e01007387 */ /* 0x0003e80000100a00 */
[----:B-1----:R-:W4:Y:S04]  /*21eb0*/  LDL.LU.64 R30, [R1+0x2728] ;  /* 0x00272800011e7983 */ /* 0x002f280000300a00 */
[----:B------:R1:W-:Y:S04]  /*21ec0*/  STL.64 [R1+0x47b0], R232 ;  /* 0x0047b0e801007387 */ /* 0x0003e80000100a00 */
[----:B-1----:R-:W4:Y:S04]  /*21ed0*/  LDL.LU.64 R232, [R1+0x2680] ;  /* 0x0026800001e87983 */ /* 0x002f280000300a00 */
[----:B------:R1:W-:Y:S04]  /*21ee0*/  STL.64 [R1+0x47b8], R240 ;  /* 0x0047b8f001007387 */ /* 0x0003e80000100a00 */
[----:B-1----:R-:W4:Y:S01]  /*21ef0*/  LDL.LU.64 R240, [R1+0x2688] ;  /* 0x0026880001f07983 */ /* 0x002f220000300a00 */
[----:B------:R-:W-:-:S03]  /*21f00*/  MOV R5, UR9 ;  /* 0x0000000900057c02 */ /* 0x000fc60008000f00 */
[----:B------:R1:W-:Y:S02]  /*21f10*/  STL.64 [R1+0x47c0], R218 ;  /* 0x0047c0da01007387 */ /* 0x0003e40000100a00 */
[C---:B--2---:R-:W-:Y:S02]  /*21f20*/  IMAD.WIDE R220, R5.reuse, 0x4, R220 ;  /* 0x0000000405dc7825 */ /* 0x044fe400078e02dc */
[----:B-1----:R-:W2:Y:S04]  /*21f30*/  LDL.LU.64 R218, [R1+0x2088] ;  /* 0x0020880001da7983 */ /* 0x002ea80000300a00 */
[----:B------:R1:W-:Y:S04]  /*21f40*/  STL.64 [R1+0x47c8], R236 ;  /* 0x0047c8ec01007387 */ /* 0x0003e80000100a00 */
[----:B-1----:R-:W5:Y:S04]  /*21f50*/  LDL.LU.64 R236, [R1+0x2508] ;  /* 0x0025080001ec7983 */ /* 0x002f680000300a00 */
[----:B------:R1:W-:Y:S04]  /*21f60*/  STL.64 [R1+0x42b8], R8 ;  /* 0x0042b80801007387 */ /* 0x0003e80000100a00 */
[----:B---3--:R3:W-:Y:S04]  /*21f70*/  LDGSTS.E [R9+0x40a00], desc[UR14][R80.64], P0 ;  /* 0x40a0000050097fae */ /* 0x0087e800081a100e */
[----:B------:R-:W-:Y:S04]  /*21f80*/  LDGSTS.E [R9+0x40a80], desc[UR14][R180.64], P1 ;  /* 0x40a80000b4097fae */ /* 0x000fe800089a100e */
[----:B------:R-:W-:Y:S04]  /*21f90*/  LDGSTS.E [R9+0x40b00], desc[UR14][R244.64], P2 ;  /* 0x40b00000f4097fae */ /* 0x000fe800091a100e */
[----:B------:R-:W-:Y:S04]  /*21fa0*/  LDGSTS.E [R9+0x40b80], desc[UR14][R86.64], P3 ;  /* 0x40b8000056097fae */ /* 0x000fe800099a100e */
[----:B------:R-:W-:Y:S04]  /*21fb0*/  LDGSTS.E [R9+0x41a00], desc[UR14][R50.64], P0 ;  /* 0x41a0000032097fae */ /* 0x000fe800081a100e */
[----:B------:R-:W-:Y:S04]  /*21fc0*/  LDGSTS.E [R9+0x41a80], desc[UR14][R178.64], P1 ;  /* 0x41a80000b2097fae */ /* 0x000fe800089a100e */
[----:B------:R-:W-:Y:S04]  /*21fd0*/  LDGSTS.E [R9+0x41b00], desc[UR14][R82.64], P2 ;  /* 0x41b0000052097fae */ /* 0x000fe800091a100e */
[----:B------:R-:W-:Y:S04]  /*21fe0*/  LDGSTS.E [R9+0x41b80], desc[UR14][R32.64], P3 ;  /* 0x41b8000020097fae */ /* 0x000fe800099a100e */
[----:B----4-:R-:W-:Y:S04]  /*21ff0*/  LDGSTS.E [R9+0x42a00], desc[UR14][R240.64], P0 ;  /* 0x42a00000f0097fae */ /* 0x010fe800081a100e */
        /* <DEDUP_REMOVED lines=22> */
[----:B------:R-:W-:Y:S01]  /*22160*/  LDGSTS.E [R9+0x47b80], desc[UR14][R64.64], P3 ;  /* 0x47b8000040097fae */ /* 0x000fe200099a100e */
[----:B-----5:R-:W-:-:S03]  /*22170*/  IMAD.WIDE R236, R5, 0x4, R236 ;  /* 0x0000000405ec7825 */ /* 0x020fc600078e02ec */
[----:B------:R4:W-:Y:S01]  /*22180*/  LDGSTS.E [R0+0x40c00], desc[UR14][R34.64], P0 ;  /* 0x40c0000022007fae */ /* 0x0009e200081a100e */
[----:B--2---:R-:W-:-:S03]  /*22190*/  IMAD.WIDE R218, R5, 0x4, R218 ;  /* 0x0000000405da7825 */ /* 0x004fc600078e02da */
[----:B------:R-:W-:Y:S04]  /*221a0*/  LDGSTS.E [R0+0x40c80], desc[UR14][R176.64], P1 ;  /* 0x40c80000b0007fae */ /* 0x000fe800089a100e */
[----:B-1----:R-:W2:Y:S04]  /*221b0*/  LDL.LU.64 R8, [R1+0x2280] ;  /* 0x0022800001087983 */ /* 0x002ea80000300a00 */
[----:B------:R1:W-:Y:S01]  /*221c0*/  STL.64 [R1+0x3c20], R220 ;  /* 0x003c20dc01007387 */ /* 0x0003e20000100a00 */
[----:B------:R-:W-:-:S03]  /*221d0*/  IMAD.WIDE R208, R5, 0x4, R208 ;  /* 0x0000000405d07825 */ /* 0x000fc600078e02d0 */
[----:B------:R-:W-:Y:S04]  /*221e0*/  LDGSTS.E [R0+0x40d00], desc[UR14][R78.64], P2 ;  /* 0x40d000004e007fae */ /* 0x000fe800091a100e */
[----:B------:R-:W-:Y:S04]  /*221f0*/  LDGSTS.E [R0+0x40d80], desc[UR14][R84.64], P3 ;  /* 0x40d8000054007fae */ /* 0x000fe800099a100e */
[----:B-1----:R-:W5:Y:S04]  /*22200*/  LDL.LU.64 R220, [R1+0x4820] ;  /* 0x0048200001dc7983 */ /* 0x002f680000300a00 */
[----:B------:R1:W-:Y:S04]  /*22210*/  LDGSTS.E [R0+0x41c00], desc[UR14][R206.64], P0 ;  /* 0x41c00000ce007fae */ /* 0x0003e800081a100e */
[----:B------:R-:W-:Y:S04]  /*22220*/  LDGSTS.E [R0+0x41c80], desc[UR14][R36.64], P1 ;  /* 0x41c8000024007fae */ /* 0x000fe800089a100e */
[----:B------:R-:W-:Y:S01]  /*22230*/  LDGSTS.E [R0+0x41d00], desc[UR14][R238.64], P2 ;  /* 0x41d00000ee007fae */ /* 0x000fe200091a100e */
[----:B------:R-:W-:-:S04]  /*22240*/  IMAD.WIDE R30, R5, 0x4, R30 ;  /* 0x00000004051e7825 */ /* 0x000fc800078e021e */
[----:B---3--:R-:W-:-:S04]  /*22250*/  IMAD.WIDE R80, R5, 0x4, R80 ;  /* 0x0000000405507825 */ /* 0x008fc800078e0250 */
[----:B----4-:R-:W-:-:S04]  /*22260*/  IMAD.WIDE R34, R5, 0x4, R34 ;  /* 0x0000000405227825 */ /* 0x010fc800078e0222 */
[C---:B------:R-:W-:Y:S01]  /*22270*/  IMAD.WIDE R88, R5.reuse, 0x4, R88 ;  /* 0x0000000405587825 */ /* 0x040fe200078e0258 */
[----:B--2---:R-:W-:Y:S04]  /*22280*/  LDGSTS.E [R0+0x41d80], desc[UR14][R8.64], P3 ;  /* 0x41d8000008007fae */ /* 0x004fe800099a100e */
[----:B------:R-:W-:Y:S04]  /*22290*/  LDGSTS.E [R0+0x42c00], desc[UR14][R232.64], P0 ;  /* 0x42c00000e8007fae */ /* 0x000fe800081a100e */
[----:B------:R-:W-:Y:S04]  /*222a0*/  LDGSTS.E [R0+0x42c80], desc[UR14][R202.64], P1 ;  /* 0x42c80000ca007fae */ /* 0x000fe800089a100e */
[----:B------:R-:W-:Y:S01]  /*222b0*/  LDGSTS.E [R0+0x42d00], desc[UR14][R200.64], P2 ;  /* 0x42d00000c8007fae */ /* 0x000fe200091a100e */
[----:B-----5:R-:W-:-:S03]  /*222c0*/  IMAD.WIDE R220, R5, 0x4, R220 ;  /* 0x0000000405dc7825 */ /* 0x020fc600078e02dc */
[----:B------:R-:W-:Y:S04]  /*222d0*/  LDGSTS.E [R0+0x42d80], desc[UR14][R198.64], P3 ;  /* 0x42d80000c6007fae */ /* 0x000fe800099a100e */
[----:B------:R2:W-:Y:S04]  /*222e0*/  STL.64 [R1+0x3c18], R220 ;  /* 0x003c18dc01007387 */ /* 0x0005e80000100a00 */
[----:B------:R-:W-:Y:S04]  /*222f0*/  LDGSTS.E [R0+0x43c00], desc[UR14][R196.64], P0 ;  /* 0x43c00000c4007fae */ /* 0x000fe800081a100e */
[----:B------:R-:W-:Y:S04]  /*22300*/  LDGSTS.E [R0+0x43c80], desc[UR14][R194.64], P1 ;  /* 0x43c80000c2007fae */ /* 0x000fe800089a100e */
[----:B--2---:R-:W2:Y:S04]  /*22310*/  LDL.LU.64 R220, [R1+0x4818] ;  /* 0x0048180001dc7983 */ /* 0x004ea80000300a00 */
        /* <DEDUP_REMOVED lines=18> */
[----:B------:R3:W-:Y:S01]  /*22440*/  LDGSTS.E [R4+0x40e00], desc[UR14][R140.64], P0 ;  /* 0x40e000008c047fae */ /* 0x0007e200081a100e */
[----:B------:R-:W-:-:S03]  /*22450*/  IMAD.WIDE R50, R5, 0x4, R50 ;  /* 0x0000000405327825 */ /* 0x000fc600078e0232 */
[----:B------:R-:W-:Y:S01]  /*22460*/  LDGSTS.E [R4+0x40e80], desc[UR14][R138.64], P1 ;  /* 0x40e800008a047fae */ /* 0x000fe200089a100e */
[----:B-1----:R-:W-:-:S03]  /*22470*/  IMAD.WIDE R206, R5, 0x4, R206 ;  /* 0x0000000405ce7825 */ /* 0x002fc600078e02ce */
[----:B------:R-:W-:Y:S01]  /*22480*/  LDGSTS.E [R4+0x40f00], desc[UR14][R136.64], P2 ;  /* 0x40f0000088047fae */ /* 0x000fe200091a100e */
[----:B--2---:R-:W-:-:S03]  /*22490*/  IMAD.WIDE R220, R5, 0x4, R220 ;  /* 0x0000000405dc7825 */ /* 0x004fc600078e02dc */
[----:B------:R-:W-:Y:S04]  /*224a0*/  LDGSTS.E [R4+0x40f80], desc[UR14][R134.64], P3 ;  /* 0x40f8000086047fae */ /* 0x000fe800099a100e */
[----:B------:R1:W-:Y:S01]  /*224b0*/  STL.64 [R1+0x3c10], R220 ;  /* 0x003c10dc01007387 */ /* 0x0003e20000100a00 */
[----:B---3--:R-:W-:-:S03]  /*224c0*/  IMAD.WIDE R140, R5, 0x4, R140 ;  /* 0x00000004058c7825 */ /* 0x008fc600078e028c */
[----:B------:R2:W-:Y:S04]  /*224d0*/  LDGSTS.E [R4+0x41e00], desc[UR14][R132.64], P0 ;  /* 0x41e0000084047fae */ /* 0x0005e800081a100e */
[----:B------:R-:W-:Y:S04]  /*224e0*/  LDGSTS.E [R4+0x41e80], desc[UR14][R130.64], P1 ;  /* 0x41e8000082047fae */ /* 0x000fe800089a100e */
[----:B-1----:R-:W3:Y:S01]  /*224f0*/  LDL.LU.64 R220, [R1+0x4810] ;  /* 0x0048100001dc7983 */ /* 0x002ee20000300a00 */
[----:B--2---:R-:W-:-:S03]  /*22500*/  IMAD.WIDE R132, R5, 0x4, R132 ;  /* 0x0000000405847825 */ /* 0x004fc600078e0284 */
[----:B------:R-:W-:Y:S04]  /*22510*/  LDGSTS.E [R4+0x41f00], desc[UR14][R128.64], P2 ;  /* 0x41f0000080047fae */ /* 0x000fe800091a100e */
[----:B------:R-:W-:Y:S04]  /*22520*/  LDGSTS.E [R4+0x41f80], desc[UR14][R126.64], P3 ;  /* 0x41f800007e047fae */ /* 0x000fe800099a100e */
[----:B------:R1:W-:Y:S01]  /*22530*/  LDGSTS.E [R4+0x42e00], desc[UR14][R124.64], P0 ;  /* 0x42e000007c047fae */ /* 0x0003e200081a100e */
[----:B------:R-:W-:-:S03]  /*22540*/  IMAD.WIDE R234, R5, 0x4, R234 ;  /* 0x0000000405ea7825 */ /* 0x000fc600078e02ea */
[----:B------:R-:W-:Y:S01]  /*22550*/  LDGSTS.E [R4+0x42e80], desc[UR14][R122.64], P1 ;  /* 0x42e800007a047fae */ /* 0x000fe200089a100e */
[----:B------:R-:W-:-:S03]  /*22560*/  IMAD.WIDE R196, R5, 0x4, R196 ;  /* 0x0000000405c47825 */ /* 0x000fc600078e02c4 */
[----:B------:R-:W-:Y:S01]  /*22570*/  LDGSTS.E [R4+0x42f00], desc[UR14][R120.64], P2 ;  /* 0x42f0000078047fae */ /* 0x000fe200091a100e */
[----:B---3--:R-:W-:-:S03]  /*22580*/  IMAD.WIDE R220, R5, 0x4, R220 ;  /* 0x0000000405dc7825 */ /* 0x008fc600078e02dc */
[----:B------:R-:W-:Y:S04]  /*22590*/  LDGSTS.E [R4+0x42f80], desc[UR14][R118.64], P3 ;  /* 0x42f8000076047fae */ /* 0x000fe800099a100e */
[----:B------:R2:W-:Y:S01]  /*225a0*/  STL.64 [R1+0x3c08], R220 ;  /* 0x003c08dc01007387 */ /* 0x0005e20000100a00 */
[----:B-1----:R-:W-:-:S03]  /*225b0*/  IMAD.WIDE R124, R5, 0x4, R124 ;  /* 0x00000004057c7825 */ /* 0x002fc600078e027c */
[----:B------:R1:W-:Y:S01]  /*225c0*/  LDGSTS.E [R4+0x43e00], desc[UR14][R116.64], P0 ;  /* 0x43e0000074047fae */ /* 0x0003e200081a100e */
[----:B------:R-:W-:-:S03]  /*225d0*/  IMAD.WIDE R172, R5, 0x4, R172 ;  /* 0x0000000405ac7825 */ /* 0x000fc600078e02ac */
[----:B------:R-:W-:Y:S04]  /*225e0*/  LDGSTS.E [R4+0x43e80], desc[UR14][R114.64], P1 ;  /* 0x43e8000072047fae */ /* 0x000fe800089a100e */
[----:B--2---:R-:W2:Y:S01]  /*225f0*/  LDL.LU.64 R220, [R1+0x4808] ;  /* 0x0048080001dc7983 */ /* 0x004ea20000300a00 */
[----:B-1----:R-:W-:-:S03]  /*22600*/  IMAD.WIDE R116, R5, 0x4, R116 ;  /* 0x0000000405747825 */ /* 0x002fc600078e0274 */
[----:B------:R-:W-:Y:S04]  /*22610*/  LDGSTS.E [R4+0x43f00], desc[UR14][R112.64], P2 ;  /* 0x43f0000070047fae */ /* 0x000fe800091a100e */
[----:B------:R-:W-:Y:S04]  /*22620*/  LDGSTS.E [R4+0x43f80], desc[UR14][R110.64], P3 ;  /* 0x43f800006e047fae */ /* 0x000fe800099a100e */
[----:B------:R1:W-:Y:S01]  /*22630*/  LDGSTS.E [R4+0x44e00], desc[UR14][R108.64], P0 ;  /* 0x44e000006c047fae */ /* 0x0003e200081a100e */
[----:B------:R-:W-:-:S03]  /*22640*/  IMAD.WIDE R164, R5, 0x4, R164 ;  /* 0x0000000405a47825 */ /* 0x000fc600078e02a4 */
[----:B------:R-:W-:Y:S04]  /*22650*/  LDGSTS.E [R4+0x44e80], desc[UR14][R106.64], P1 ;  /* 0x44e800006a047fae */ /* 0x000fe800089a100e */
[----:B------:R-:W-:Y:S01]  /*22660*/  LDGSTS.E [R4+0x44f00], desc[UR14][R104.64], P2 ;  /* 0x44f0000068047fae */ /* 0x000fe200091a100e */
[----:B--2---:R-:W-:-:S03]  /*22670*/  IMAD.WIDE R220, R5, 0x4, R220 ;  /* 0x0000000405dc7825 */ /* 0x004fc600078e02dc */
        /* <DEDUP_REMOVED lines=20> */
[----:B------:R3:W-:Y:S04]  /*227c0*/  LDGSTS.E [R4+0x47e80], desc[UR14][R18.64], P1 ;  /* 0x47e8000012047fae */ /* 0x0007e800089a100e */
[----:B--2---:R-:W2:Y:S02]  /*227d0*/  LDL.LU.64 R220, [R1+0x47f8] ;  /* 0x0047f80001dc7983 */ /* 0x004ea40000300a00 */
[----:B--2---:R-:W-:-:S05]  /*227e0*/  IMAD.WIDE R220, R5, 0x4, R220 ;  /* 0x0000000405dc7825 */ /* 0x004fca00078e02dc */
[----:B------:R2:W-:Y:S04]  /*227f0*/  STL.64 [R1+0x3e68], R220 ;  /* 0x003e68dc01007387 */ /* 0x0005e80000100a00 */
[----:B--2---:R-:W2:Y:S04]  /*22800*/  LDL.LU.64 R220, [R1+0x47f0] ;  /* 0x0047f00001dc7983 */ /* 0x004ea80000300a00 */
[----:B------:R4:W-:Y:S04]  /*22810*/  STL.64 [R1+0x3e88], R236 ;  /* 0x003e88ec01007387 */ /* 0x0009e80000100a00 */
[----:B----4-:R-:W4:Y:S01]  /*22820*/  LDL.LU.64 R236, [R1+0x26b0] ;  /* 0x0026b00001ec7983 */ /* 0x010f220000300a00 */
[----:B--2---:R-:W-:-:S05]  /*22830*/  IMAD.WIDE R220, R5, 0x4, R220 ;  /* 0x0000000405dc7825 */ /* 0x004fca00078e02dc */
[----:B------:R2:W-:Y:S04]  /*22840*/  STL.64 [R1+0x3ea8], R220 ;  /* 0x003ea8dc01007387 */ /* 0x0005e80000100a00 */
[----:B--2---:R-:W2:Y:S04]  /*22850*/  LDL.LU.64 R220, [R1+0x26a8] ;  /* 0x0026a80001dc7983 */ /* 0x004ea80000300a00 */
[----:B------:R5:W-:Y:S04]  /*22860*/  STL.64 [R1+0x3ec0], R218 ;  /* 0x003ec0da01007387 */ /* 0x000be80000100a00 */
[----:B-----5:R-:W5:Y:S04]  /*22870*/  LDL.LU.64 R218, [R1+0x26a0] ;  /* 0x0026a00001da7983 */ /* 0x020f680000300a00 */
[----:B------:R1:W-:Y:S04]  /*22880*/  STL.64 [R1+0x3ed8], R208 ;  /* 0x003ed8d001007387 */ /* 0x0003e80000100a00 */
[----:B-1----:R-:W2:Y:S02]  /*22890*/  LDL.LU.64 R208, [R1+0x47e8] ;  /* 0x0047e80001d07983 */ /* 0x002ea40000300a00 */
[----:B--2---:R-:W-:-:S05]  /*228a0*/  IMAD.WIDE R208, R5, 0x4, R208 ;  /* 0x0000000405d07825 */ /* 0x004fca00078e02d0 */
[----:B------:R1:W-:Y:S04]  /*228b0*/  STL.64 [R1+0x3bb0], R208 ;  /* 0x003bb0d001007387 */ /* 0x0003e80000100a00 */
[----:B-1----:R-:W2:Y:S02]  /*228c0*/  LDL.LU.64 R208, [R1+0x47e0] ;  /* 0x0047e00001d07983 */ /* 0x002ea40000300a00 */
[----:B--2---:R-:W-:-:S05]  /*228d0*/  IMAD.WIDE R208, R5, 0x4, R208 ;  /* 0x0000000405d07825 */ /* 0x004fca00078e02d0 */
[----:B------:R1:W-:Y:S04]  /*228e0*/  STL.64 [R1+0x3bd0], R208 ;  /* 0x003bd0d001007387 */ /* 0x0003e80000100a00 */
[----:B-1----:R-:W2:Y:S02]  /*228f0*/  LDL.LU.64 R208, [R1+0x47d8] ;  /* 0x0047d80001d07983 */ /* 0x002ea40000300a00 */
[----:B--2---:R-:W-:-:S05]  /*22900*/  IMAD.WIDE R208, R5, 0x4, R208 ;  /* 0x0000000405d07825 */ /* 0x004fca00078e02d0 */
[----:B------:R1:W-:Y:S04]  /*22910*/  STL.64 [R1+0x3bf8], R208 ;  /* 0x003bf8d001007387 */ /* 0x0003e80000100a00 */
[----:B-1----:R-:W2:Y:S04]  /*22920*/  LDL.LU.64 R208, [R1+0x47d0] ;  /* 0x0047d00001d07983 */ /* 0x002ea80000300a00 */
[----:B------:R1:W-:Y:S04]  /*22930*/  STL.64 [R1+0x3c30], R30 ;  /* 0x003c301e01007387 */ /* 0x0003e80000100a00 */
[----:B-1----:R-:W3:Y:S04]  /*22940*/  LDL.LU.64 R30, [R1+0x2588] ;  /* 0x00258800011e7983 */ /* 0x002ee80000300a00 */
[----:B------:R1:W-:Y:S04]  /*22950*/  STL.64 [R1+0x3c40], R80 ;  /* 0x003c405001007387 */ /* 0x0003e80000100a00 */
[----:B-1----:R-:W3:Y:S04]  /*22960*/  LDL.LU.64 R80, [R1+0x2578] ;  /* 0x0025780001507983 */ /* 0x002ee80000300a00 */
[----:B------:R1:W-:Y:S04]  /*22970*/  STL.64 [R1+0x3c50], R34 ;  /* 0x003c502201007387 */ /* 0x0003e80000100a00 */
[----:B-1----:R-:W3:Y:S04]  /*22980*/  LDL.LU.64 R34, [R1+0x2568] ;  /* 0x0025680001227983 */ /* 0x002ee80000300a00 */
[----:B------:R1:W-:Y:S04]  /*22990*/  STL.64 [R1+0x3c78], R88 ;  /* 0x003c785801007387 */ /* 0x0003e80000100a00 */
[----:B------:R-:W-:Y:S01]  /*229a0*/  STL.64 [R1+0x3c60], R140 ;  /* 0x003c608c01007387 */ /* 0x000fe20000100a00 */
[----:B-1----:R-:W-:-:S04]  /*229b0*/  IMAD.WIDE R88, R5, 0x4, R76 ;  /* 0x0000000405587825 */ /* 0x002fc800078e024c */
[C---:B------:R-:W-:Y:S01]  /*229c0*/  IMAD.WIDE R76, R5.reuse, 0x4, R224 ;  /* 0x00000004054c7825 */ /* 0x040fe200078e02e0 */
[----:B------:R-:W-:Y:S04]  /*229d0*/  STL.64 [R1+0x3c88], R88 ;  /* 0x003c885801007387 */ /* 0x000fe80000100a00 */
[----:B------:R1:W-:Y:S04]  /*229e0*/  STL.64 [R1+0x40e8], R140 ;  /* 0x0040e88c01007387 */ /* 0x0003e80000100a00 */
[----:B------:R4:W-:Y:S04]  /*229f0*/  STL.64 [R1+0x3ca0], R76 ;  /* 0x003ca04c01007387 */ /* 0x0009e80000100a00 */
[----:B-1----:R-:W3:Y:S04]  /*22a00*/  LDL.LU.64 R140, [R1+0x2690] ;  /* 0x00269000018c7983 */ /* 0x002ee80000300a00 */
[----:B------:R-:W3:Y:S01]  /*22a10*/  LDL.LU.64 R88, [R1+0x24f8] ;  /* 0x0024f80001587983 */ /* 0x000ee20000300a00 */
[----:B----4-:R-:W-:-:S03]  /*22a20*/  IMAD.WIDE R236, R5, 0x4, R236 ;  /* 0x0000000405ec7825 */ /* 0x010fc600078e02ec */
[----:B------:R-:W4:Y:S01]  /*22a30*/  LDL.LU.64 R76, [R1+0x2468] ;  /* 0x00246800014c7983 */ /* 0x000f220000300a00 */
[----:B------:R-:W-:-:S04]  /*22a40*/  IMAD.WIDE R220, R5, 0x4, R220 ;  /* 0x0000000405dc7825 */ /* 0x000fc800078e02dc */
[----:B-----5:R-:W-:-:S04]  /*22a50*/  IMAD.WIDE R218, R5, 0x4, R218 ;  /* 0x0000000405da7825 */ /* 0x020fc800078e02da */
[----:B--2---:R-:W-:-:S05]  /*22a60*/  IMAD.WIDE R208, R5, 0x4, R208 ;  /* 0x0000000405d07825 */ /* 0x004fca00078e02d0 */
[----:B------:R1:W-:Y:S04]  /*22a70*/  STL.64 [R1+0x3cb8], R208 ;  /* 0x003cb8d001007387 */ /* 0x0003e80000100a00 */
[----:B------:R-:W2:Y:S04]  /*22a80*/  LDL.LU.64 R224, [R1+0x2068] ;  /* 0x0020680001e07983 */ /* 0x000ea80000300a00 */
[----:B-1----:R-:W5:Y:S04]  /*22a90*/  LDL.LU.64 R208, [R1+0x1e88] ;  /* 0x001e880001d07983 */ /* 0x002f680000300a00 */
[----:B------:R1:W-:Y:S04]  /*22aa0*/  STL.64 [R1+0x3ce0], R50 ;  /* 0x003ce03201007387 */ /* 0x0003e80000100a00 */
        /* <DEDUP_REMOVED lines=9> */
[----:B------:R-:W-:Y:S04]  /*22b40*/  STL.64 [R1+0x3d20], R132 ;  /* 0x003d208401007387 */ /* 0x000fe80000100a00 */
[----:B------:R3:W-:Y:S02]  /*22b50*/  STL.64 [R1+0x40f0], R132 ;  /* 0x0040f08401007387 */ /* 0x0007e40000100a00 */
[----:B---3--:R-:W-:-:S04]  /*22b60*/  IMAD.WIDE R132, R5, 0x4, R140 ;  /* 0x0000000405847825 */ /* 0x008fc800078e028c */
[C---:B------:R-:W-:Y:S02]  /*22b70*/  IMAD.WIDE R140, R5.reuse, 0x4, R240 ;  /* 0x00000004058c7825 */ /* 0x040fe400078e02f0 */
[----:B------:R-:W3:Y:S02]  /*22b80*/  LDL.LU.64 R240, [R1+0x47b8] ;  /* 0x0047b80001f07983 */ /* 0x000ee40000300a00 */
[C---:B------:R-:W-:Y:S02]  /*22b90*/  IMAD.WIDE R30, R5.reuse, 0x4, R30 ;  /* 0x00000004051e7825 */ /* 0x040fe400078e021e */
[----:B------:R1:W-:Y:S02]  /*22ba0*/  STL.64 [R1+0x3da8], R132 ;  /* 0x003da88401007387 */ /* 0x0003e40000100a00 */
[----:B------:R-:W-:-:S04]  /*22bb0*/  IMAD.WIDE R80, R5, 0x4, R80 ;  /* 0x0000000405507825 */ /* 0x000fc800078e0250 */
[C---:B------:R-:W-:Y:S01]  /*22bc0*/  IMAD.WIDE R34, R5.reuse, 0x4, R34 ;  /* 0x0000000405227825 */ /* 0x040fe200078e0222 */
[----:B-1----:R-:W3:Y:S04]  /*22bd0*/  LDL.LU.64 R132, [R1+0x2020] ;  /* 0x0020200001847983 */ /* 0x002ee80000300a00 */
[----:B------:R1:W-:Y:S02]  /*22be0*/  STL.64 [R1+0x3dc0], R140 ;  /* 0x003dc08c01007387 */ /* 0x0003e40000100a00 */
[C---:B-1----:R-:W-:Y:S02]  /*22bf0*/  IMAD.WIDE R140, R5.reuse, 0x4, R232 ;  /* 0x00000004058c7825 */ /* 0x042fe400078e02e8 */
[----:B------:R-:W3:Y:S04]  /*22c00*/  LDL.LU.64 R232, [R1+0x47b0] ;  /* 0x0047b00001e87983 */ /* 0x000ee80000300a00 */
[----:B------:R1:W-:Y:S01]  /*22c10*/  STL.64 [R1+0x3e18], R30 ;  /* 0x003e181e01007387 */ /* 0x0003e20000100a00 */
[----:B------:R-:W-:-:S03]  /*22c20*/  IMAD.WIDE R88, R5, 0x4, R88 ;  /* 0x0000000405587825 */ /* 0x000fc600078e0258 */
[----:B-1----:R-:W3:Y:S04]  /*22c30*/  LDL.LU.64 R30, [R1+0x47a8] ;  /* 0x0047a800011e7983 */ /* 0x002ee80000300a00 */
[----:B------:R1:W-:Y:S01]  /*22c40*/  STL.64 [R1+0x3e50], R80 ;  /* 0x003e505001007387 */ /* 0x0003e20000100a00 */
[----:B----4-:R-:W-:-:S03]  /*22c50*/  IMAD.WIDE R76, R5, 0x4, R76 ;  /* 0x00000004054c7825 */ /* 0x010fc600078e024c */
[----:B-1----:R-:W4:Y:S04]  /*22c60*/  LDL.LU.64 R80, [R1+0x47a0] ;  /* 0x0047a00001507983 */ /* 0x002f280000300a00 */
[----:B------:R-:W-:Y:S04]  /*22c70*/  STL.64 [R1+0x3dd8], R140 ;  /* 0x003dd88c01007387 */ /* 0x000fe80000100a00 */
[----:B------:R1:W-:Y:S04]  /*22c80*/  STL.64 [R1+0x4118], R140 ;  /* 0x0041188c01007387 */ /* 0x0003e80000100a00 */
[----:B-1----:R-:W4:Y:S04]  /*22c90*/  LDL.LU.64 R140, [R1+0x2440] ;  /* 0x00244000018c7983 */ /* 0x002f280000300a00 */
[----:B------:R1:W-:Y:S04]  /*22ca0*/  STL.64 [R1+0x3e60], R34 ;  /* 0x003e602201007387 */ /* 0x0003e80000100a00 */
[----:B-1----:R-:W4:Y:S04]  /*22cb0*/  LDL.LU.64 R34, [R1+0x4798] ;  /* 0x0047980001227983 */ /* 0x002f280000300a00 */
[----:B------:R-:W-:Y:S04]  /*22cc0*/  STL.64 [R1+0x3df8], R124 ;  /* 0x003df87c01007387 */ /* 0x000fe80000100a00 */
[----:B------:R1:W-:Y:S04]  /*22cd0*/  STL.64 [R1+0x40f8], R124 ;  /* 0x0040f87c01007387 */ /* 0x0003e80000100a00 */
[----:B-1----:R-:W4:Y:S01]  /*22ce0*/  LDL.LU.64 R124, [R1+0x24d0] ;  /* 0x0024d000017c7983 */ /* 0x002f220000300a00 */
[----:B--2---:R-:W-:-:S04]  /*22cf0*/  IMAD.WIDE R224, R5, 0x4, R224 ;  /* 0x0000000405e07825 */ /* 0x004fc800078e02e0 */
[----:B-----5:R-:W-:-:S04]  /*22d00*/  IMAD.WIDE R208, R5, 0x4, R208 ;  /* 0x0000000405d07825 */ /* 0x020fc800078e02d0 */
[----:B------:R-:W-:-:S04]  /*22d10*/  IMAD.WIDE R50, R5, 0x4, R50 ;  /* 0x0000000405327825 */ /* 0x000fc800078e0232 */
[----:B------:R-:W-:-:S04]  /*22d20*/  IMAD.WIDE R206, R5, 0x4, R206 ;  /* 0x0000000405ce7825 */ /* 0x000fc800078e02ce */
[----:B------:R-:W-:-:S04]  /*22d30*/  IMAD.WIDE R220, R5, 0x4, R220 ;  /* 0x0000000405dc7825 */ /* 0x000fc800078e02dc */
[----:B---3--:R-:W-:-:S05]  /*22d40*/  IMAD.WIDE R240, R5, 0x4, R240 ;  /* 0x0000000405f07825 */ /* 0x008fca00078e02f0 */
[----:B------:R1:W-:Y:S04]  /*22d50*/  STL.64 [R1+0x3e78], R240 ;  /* 0x003e78f001007387 */ /* 0x0003e80000100a00 */
[----:B-1----:R-:W2:Y:S04]  /*22d60*/  LDL.LU.64 R240, [R1+0x4790] ;  /* 0x0047900001f07983 */ /* 0x002ea80000300a00 */
[----:B------:R1:W-:Y:S04]  /*22d70*/  STL.64 [R1+0x3e98], R234 ;  /* 0x003e98ea01007387 */ /* 0x0003e80000100a00 */
[----:B-1----:R-:W3:Y:S04]  /*22d80*/  LDL.LU.64 R234, [R1+0x4788] ;  /* 0x0047880001ea7983 */ /* 0x002ee80000300a00 */
[----:B------:R1:W-:Y:S04]  /*22d90*/  STL.64 [R1+0x3e90], R88 ;  /* 0x003e905801007387 */ /* 0x0003e80000100a00 */
[----:B-1----:R-:W5:Y:S04]  /*22da0*/  LDL.LU.64 R88, [R1+0x4780] ;  /* 0x0047800001587983 */ /* 0x002f680000300a00 */
        /* <DEDUP_REMOVED lines=10> */
[----:B------:R-:W-:Y:S04]  /*22e50*/  STL.64 [R1+0x3ef8], R196 ;  /* 0x003ef8c401007387 */ /* 0x000fe80000100a00 */
[----:B------:R1:W-:Y:S04]  /*22e60*/  STL.64 [R1+0x4108], R196 ;  /* 0x004108c401007387 */ /* 0x0003e80000100a00 */
[----:B-1----:R-:W2:Y:S04]  /*22e70*/  LDL.LU.64 R196, [R1+0x1e68] ;  /* 0x001e680001c47983 */ /* 0x002ea80000300a00 */
[----:B------:R1:W-:Y:S04]  /*22e80*/  STL.64 [R1+0x3f38], R220 ;  /* 0x003f38dc01007387 */ /* 0x0003e80000100a00 */
[----:B-1----:R-:W3:Y:S04]  /*22e90*/  LDL.LU.64 R220, [R1+0x4750] ;  /* 0x0047500001dc7983 */ /* 0x002ee80000300a00 */
[----:B------:R-:W-:Y:S04]  /*22ea0*/  STL.64 [R1+0x3f08], R116 ;  /* 0x003f087401007387 */ /* 0x000fe80000100a00 */
[----:B------:R1:W-:Y:S01]  /*22eb0*/  STL.64 [R1+0x4100], R116 ;  /* 0x0041007401007387 */ /* 0x0003e20000100a00 */
[----:B----4-:R-:W-:-:S04]  /*22ec0*/  IMAD.WIDE R140, R5, 0x4, R140 ;  /* 0x00000004058c7825 */ /* 0x010fc800078e028c */
[----:B-1----:R-:W-:-:S04]  /*22ed0*/  IMAD.WIDE R116, R5, 0x4, R124 ;  /* 0x0000000405747825 */ /* 0x002fc800078e027c */
[----:B------:R-:W-:-:S04]  /*22ee0*/  IMAD.WIDE R124, R5, 0x4, R66 ;  /* 0x00000004057c7825 */ /* 0x000fc800078e0242 */
[----:B--2---:R-:W-:-:S05]  /*22ef0*/  IMAD.WIDE R196, R5, 0x4, R196 ;  /* 0x0000000405c47825 */ /* 0x004fca00078e02c4 */
[----:B------:R-:W-:Y:S04]  /*22f00*/  STL.64 [R1+0x3f48], R196 ;  /* 0x003f48c401007387 */ /* 0x000fe80000100a00 */
[----:B------:R-:W2:Y:S04]  /*22f10*/  LDL.LU.64 R66, [R1+0x4748] ;  /* 0x0047480001427983 */ /* 0x000ea80000300a00 */
[----:B------:R1:W-:Y:S02]  /*22f20*/  STL.64 [R1+0x3f50], R116 ;  /* 0x003f507401007387 */ /* 0x0003e40000100a00 */
[----:B-1----:R-:W-:-:S02]  /*22f30*/  IMAD.WIDE R116, R5, 0x4, R52 ;  /* 0x0000000405747825 */ /* 0x002fc400078e0234 */
[----:B------:R-:W4:Y:S04]  /*22f40*/  LDL.LU.64 R52, [R1+0x4740] ;  /* 0x0047400001347983 */ /* 0x000f280000300a00 */
[----:B------:R1:W-:Y:S04]  /*22f50*/  STL.64 [R1+0x3f58], R124 ;  /* 0x003f587c01007387 */ /* 0x0003e80000100a00 */
[----:B------:R3:W-:Y:S04]  /*22f60*/  STL.64 [R1+0x3f60], R116 ;  /* 0x003f607401007387 */ /* 0x0007e80000100a00 */
[----:B------:R-:W-:Y:S01]  /*22f70*/  STL.64 [R1+0x3f68], R140 ;  /* 0x003f688c01007387 */ /* 0x000fe20000100a00 */
[----:B-1----:R-:W-:-:S03]  /*22f80*/  IMAD.WIDE R124, R5, 0x4, R132 ;  /* 0x00000004057c7825 */ /* 0x002fc600078e0284 */
[----:B------:R-:W-:Y:S01]  /*22f90*/  STL.64 [R1+0x3f70], R172 ;  /* 0x003f70ac01007387 */ /* 0x000fe20000100a00 */
[----:B---3--:R-:W-:-:S03]  /*22fa0*/  IMAD.WIDE R116, R5, 0x4, R220 ;  /* 0x0000000405747825 */ /* 0x008fc600078e02dc */
[----:B------:R1:W-:Y:S04]  /*22fb0*/  STL.64 [R1+0x3f78], R124 ;  /* 0x003f787c01007387 */ /* 0x0003e80000100a00 */
[----:B------:R-:W-:Y:S04]  /*22fc0*/  STL.64 [R1+0x4110], R172 ;  /* 0x004110ac01007387 */ /* 0x000fe80000100a00 */
[----:B------:R3:W-:Y:S04]  /*22fd0*/  STL.64 [R1+0x3f80], R116 ;  /* 0x003f807401007387 */ /* 0x0007e80000100a00 */
[----:B------:R-:W2:Y:S01]  /*22fe0*/  LDL.LU.64 R220, [R1+0x2630] ;  /* 0x0026300001dc7983 */ /* 0x000ea20000300a00 */
[----:B-1----:R-:W-:-:S04]  /*22ff0*/  IMAD.WIDE R124, R5, 0x4, R210 ;  /* 0x00000004057c7825 */ /* 0x002fc800078e02d2 */
[C---:B---3--:R-:W-:Y:S02]  /*23000*/  IMAD.WIDE R116, R5.reuse, 0x4, R72 ;  /* 0x0000000405747825 */ /* 0x048fe400078e0248 */
[----:B------:R-:W3:Y:S04]  /*23010*/  LDL.LU.64 R72, [R1+0x4738] ;  /* 0x0047380001487983 */ /* 0x000ee80000300a00 */
[----:B------:R-:W3:Y:S04]  /*23020*/  LDL.LU.64 R210, [R1+0x4730] ;  /* 0x0047300001d27983 */ /* 0x000ee80000300a00 */
[----:B------:R1:W-:Y:S02]  /*23030*/  STL.64 [R1+0x3f90], R116 ;  /* 0x003f907401007387 */ /* 0x0003e40000100a00 */
[----:B-1----:R-:W-:-:S02]  /*23040*/  IMAD.WIDE R116, R5, 0x4, R54 ;  /* 0x0000000405747825 */ /* 0x002fc400078e0236 */
[----:B------:R-:W3:Y:S04]  /*23050*/  LDL.LU.64 R54, [R1+0x4728] ;  /* 0x0047280001367983 */ /* 0x000ee80000300a00 */
[----:B------:R-:W-:Y:S04]  /*23060*/  STL.64 [R1+0x3f98], R124 ;  /* 0x003f987c01007387 */ /* 0x000fe80000100a00 */
[----:B------:R-:W-:Y:S04]  /*23070*/  STL.64 [R1+0x3f88], R108 ;  /* 0x003f886c01007387 */ /* 0x000fe80000100a00 */
[----:B------:R1:W-:Y:S04]  /*23080*/  STL.64 [R1+0x4120], R108 ;  /* 0x0041206c01007387 */ /* 0x0003e80000100a00 */
[----:B------:R5:W-:Y:S01]  /*23090*/  STL.64 [R1+0x3fa0], R116 ;  /* 0x003fa07401007387 */ /* 0x000be20000100a00 */
[----:B-1----:R-:W-:-:S03]  /*230a0*/  IMAD.WIDE R108, R5, 0x4, R204 ;  /* 0x00000004056c7825 */ /* 0x002fc600078e02cc */
[----:B------:R-:W3:Y:S04]  /*230b0*/  LDL.LU.64 R204, [R1+0x4720] ;  /* 0x0047200001cc7983 */ /* 0x000ee80000300a00 */
[----:B------:R1:W-:Y:S01]  /*230c0*/  STL.64 [R1+0x3fa8], R108 ;  /* 0x003fa86c01007387 */ /* 0x0003e20000100a00 */
[----:B-----5:R-:W-:-:S03]  /*230d0*/  IMAD.WIDE R116, R5, 0x4, R186 ;  /* 0x0000000405747825 */ /* 0x020fc600078e02ba */
[----:B------:R-:W5:Y:S01]  /*230e0*/  LDL.LU.64 R124, [R1+0x2500] ;  /* 0x00250000017c7983 */ /* 0x000f620000300a00 */
[----:B-1----:R-:W-:-:S03]  /*230f0*/  IMAD.WIDE R108, R5, 0x4, R216 ;  /* 0x00000004056c7825 */ /* 0x002fc600078e02d8 */
[----:B------:R-:W3:Y:S04]  /*23100*/  LDL.LU.64 R216, [R1+0x4718] ;  /* 0x0047180001d87983 */ /* 0x000ee80000300a00 */
[----:B------:R-:W3:Y:S04]  /*23110*/  LDL.LU.64 R132, [R1+0x2470] ;  /* 0x0024700001847983 */ /* 0x000ee80000300a00 */
[----:B------:R1:W-:Y:S04]  /*23120*/  STL.64 [R1+0x3fc0], R108 ;  /* 0x003fc06c01007387 */ /* 0x0003e80000100a00 */
[----:B------:R-:W3:Y:S04]  /*23130*/  LDL.LU.64 R186, [R1+0x4710] ;  /* 0x0047100001ba7983 */ /* 0x000ee80000300a00 */
[----:B-1----:R-:W3:Y:S04]  /*23140*/  LDL.LU.64 R108, [R1+0x2668] ;  /* 0x00266800016c7983 */ /* 0x002ee80000300a00 */
[----:B------:R-:W3:Y:S04]  /*23150*/  LDL.LU.64 R140, [R1+0x2660] ;  /* 0x00266000018c7983 */ /* 0x000ee80000300a00 */
[----:B------:R-:W-:Y:S04]  /*23160*/  STL.64 [R1+0x3fc8], R116 ;  /* 0x003fc87401007387 */ /* 0x000fe80000100a00 */
[----:B------:R-:W-:Y:S04]  /*23170*/  STL.64 [R1+0x3fb0], R164 ;  /* 0x003fb0a401007387 */ /* 0x000fe80000100a00 */
[----:B------:R1:W-:Y:S04]  /*23180*/  STL.64 [R1+0x4128], R164 ;  /* 0x004128a401007387 */ /* 0x0003e80000100a00 */
[----:B-1----:R-:W3:Y:S04]  /*23190*/  LDL.LU.64 R164, [R1+0x2670] ;  /* 0x0026700001a47983 */ /* 0x002ee80000300a00 */
[----:B------:R-:W3:Y:S04]  /*231a0*/  LDL.LU.64 R172, [R1+0x2628] ;  /* 0x0026280001ac7983 */ /* 0x000ee80000300a00 */
[----:B------:R-:W-:Y:S04]  /*231b0*/  STL.64 [R1+0x3fb8], R100 ;  /* 0x003fb86401007387 */ /* 0x000fe80000100a00 */
[----:B------:R1:W-:Y:S04]  /*231c0*/  STL.64 [R1+0x4130], R100 ;  /* 0x0041306401007387 */ /* 0x0003e80000100a00 */
[----:B-1----:R-:W3:Y:S04]  /*231d0*/  LDL.LU.64 R100, [R1+0x1ea8] ;  /* 0x001ea80001647983 */ /* 0x002ee80000300a00 */
[----:B------:R-:W3:Y:S04]  /*231e0*/  LDL.LU.64 R116, [R1+0x2620] ;  /* 0x0026200001747983 */ /* 0x000ee80000300a00 */
[----:B------:R-:W3:Y:S04]  /*231f0*/  LDL.LU.64 R196, [R1+0x2610] ;  /* 0x0026100001c47983 */ /* 0x000ee80000300a00 */
[----:B------:R-:W-:Y:S04]  /*23200*/  STL.64 [R1+0x3fd0], R156 ;  /* 0x003fd09c01007387 */ /* 0x000fe80000100a00 */
[----:B------:R1:W-:Y:S04]  /*23210*/  STL.64 [R1+0x4138], R156 ;  /* 0x0041389c01007387 */ /* 0x0003e80000100a00 */
[----:B-1----:R-:W3:Y:S01]  /*23220*/  LDL.LU.64 R156, [R1+0x2080] ;  /* 0x00208000019c7983 */ /* 0x002ee20000300a00 */
[----:B--2---:R-:W-:-:S05]  /*23230*/  IMAD.WIDE R220, R5, 0x4, R220 ;  /* 0x0000000405dc7825 */ /* 0x004fca00078e02dc */
[----:B------:R1:W-:Y:S04]  /*23240*/  STL.64 [R1+0x3ab8], R220 ;  /* 0x003ab8dc01007387 */ /* 0x0003e80000100a00 */
[----:B-1----:R-:W2:Y:S04]  /*23250*/  LDL.LU.64 R220, [R1+0x4708] ;  /* 0x0047080001dc7983 */ /* 0x002ea80000300a00 */
[----:B------:R-:W-:Y:S04]  /*23260*/  STL.64 [R1+0x3fd8], R92 ;  /* 0x003fd85c01007387 */ /* 0x000fe80000100a00 */
[----:B------:R1:W-:Y:S04]  /*23270*/  STL.64 [R1+0x4140], R92 ;  /* 0x0041405c01007387 */ /* 0x0003e80000100a00 */
[----:B-1----:R-:W2:Y:S04]  /*23280*/  LDL.LU.64 R92, [R1+0x2590] ;  /* 0x00259000015c7983 */ /* 0x002ea80000300a00 */
[----:B------:R-:W-:Y:S04]  /*23290*/  STL.64 [R1+0x3fe0], R148 ;  /* 0x003fe09401007387 */ /* 0x000fe80000100a00 */
[----:B------:R1:W-:Y:S04]  /*232a0*/  STL.64 [R1+0x4148], R148 ;  /* 0x0041489401007387 */ /* 0x0003e80000100a00 */
[----:B-1----:R-:W3:Y:S01]  /*232b0*/  LDL.LU.64 R148, [R1+0x25e8] ;  /* 0x0025e80001947983 */ /* 0x002ee20000300a00 */
[----:B------:R-:W-:-:S05]  /*232c0*/  IMAD.WIDE R20, R5, 0x4, R20 ;  /* 0x0000000405147825 */ /* 0x000fca00078e0214 */
[----:B------:R-:W-:Y:S01]  /*232d0*/  STL.64 [R1+0x3fe8], R20 ;  /* 0x003fe81401007387 */ /* 0x000fe20000100a00 */
[----:B--2---:R-:W-:-:S04]  /*232e0*/  IMAD.WIDE R92, R5, 0x4, R92 ;  /* 0x00000004055c7825 */ /* 0x004fc800078e025c */
[----:B---3--:R-:W-:-:S05]  /*232f0*/  IMAD.WIDE R148, R5, 0x4, R148 ;  /* 0x0000000405947825 */ /* 0x008fca00078e0294 */
[----:B------:R-:W-:Y:S04]  /*23300*/  STL.64 [R1+0x3be0], R148 ;  /* 0x003be09401007387 */ /* 0x000fe80000100a00 */
[----:B------:R-:W-:Y:S04]  /*23310*/  STL.64 [R1+0x4150], R20 ;  /* 0x0041501401007387 */ /* 0x000fe80000100a00 */
[----:B------:R5:W-:Y:S02]  /*23320*/  STL.64 [R1+0x3cc8], R92 ;  /* 0x003cc85c01007387 */ /* 0x000be40000100a00 */
[----:B-----5:R-:W-:-:S02]  /*23330*/  IMAD.WIDE R92, R5, 0x4, R124 ;  /* 0x00000004055c7825 */ /* 0x020fc400078e027c */
[----:B------:R-:W2:Y:S02]  /*23340*/  LDL.LU.64 R124, [R1+0x25e0] ;  /* 0x0025e000017c7983 */ /* 0x000ea40000300a00 */
[C---:B------:R-:W-:Y:S02]  /*23350*/  IMAD.WIDE R20, R5.reuse, 0x4, R132 ;  /* 0x0000000405147825 */ /* 0x040fe400078e0284 */
[----:B------:R1:W-:Y:S04]  /*23360*/  STL.64 [R1+0x3cf8], R92 ;  /* 0x003cf85c01007387 */ /* 0x0003e80000100a00 */
[----:B------:R-:W3:Y:S01]  /*23370*/  LDL.LU.64 R132, [R1+0x25d0] ;  /* 0x0025d00001847983 */ /* 0x000ee20000300a00 */
[----:B------:R-:W-:-:S03]  /*23380*/  IMAD.WIDE R148, R5, 0x4, R156 ;  /* 0x0000000405947825 */ /* 0x000fc600078e029c */
[----:B------:R5:W-:Y:S01]  /*23390*/  STL.64 [R1+0x3d18], R20 ;  /* 0x003d181401007387 */ /* 0x000be20000100a00 */
[----:B-1----:R-:W-:-:S03]  /*233a0*/  IMAD.WIDE R92, R5, 0x4, R164 ;  /* 0x00000004055c7825 */ /* 0x002fc600078e02a4 */
[----:B------:R-:W-:Y:S01]  /*233b0*/  STL.64 [R1+0x3d38], R148 ;  /* 0x003d389401007387 */ /* 0x000fe20000100a00 */
[----:B-----5:R-:W-:-:S04]  /*233c0*/  IMAD.WIDE R20, R5, 0x4, R100 ;  /* 0x0000000405147825 */ /* 0x020fc800078e0264 */
[C---:B------:R-:W-:Y:S01]  /*233d0*/  IMAD.WIDE R100, R5.reuse, 0x4, R108 ;  /* 0x0000000405647825 */ /* 0x040fe200078e026c */
[----:B------:R1:W-:Y:S04]  /*233e0*/  STL.64 [R1+0x3d50], R20 ;  /* 0x003d501401007387 */ /* 0x0003e80000100a00 */
[----:B------:R5:W-:Y:S04]  /*233f0*/  STL.64 [R1+0x39d0], R92 ;  /* 0x0039d05c01007387 */ /* 0x000be80000100a00 */
[----:B------:R-:W-:Y:S01]  /*23400*/  STL.64 [R1+0x39e8], R100 ;  /* 0x0039e86401007387 */ /* 0x000fe20000100a00 */
[----:B-1----:R-:W-:-:S04]  /*23410*/  IMAD.WIDE R20, R5, 0x4, R140 ;  /* 0x0000000405147825 */ /* 0x002fc800078e028c */
[C---:B-----5:R-:W-:Y:S02]  /*23420*/  IMAD.WIDE R92, R5.reuse, 0x4, R224 ;  /* 0x00000004055c7825 */ /* 0x060fe400078e02e0 */
[----:B------:R-:W5:Y:S04]  /*23430*/  LDL.LU.64 R224, [R1+0x4700] ;  /* 0x0047000001e07983 */ /* 0x000f680000300a00 */
[----:B------:R1:W-:Y:S01]  /*23440*/  STL.64 [R1+0x3a08], R20 ;  /* 0x003a081401007387 */ /* 0x0003e20000100a00 */
[----:B------:R-:W-:-:S04]  /*23450*/  IMAD.WIDE R140, R5, 0x4, R176 ;  /* 0x00000004058c7825 */ /* 0x000fc800078e02b0 */
[C---:B-1----:R-:W-:Y:S02]  /*23460*/  IMAD.WIDE R20, R5.reuse, 0x4, R180 ;  /* 0x0000000405147825 */ /* 0x042fe400078e02b4 */
[----:B------:R-:W4:Y:S04]  /*23470*/  LDL.LU.64 R180, [R1+0x46f8] ;  /* 0x0046f80001b47983 */ /* 0x000f280000300a00 */
[----:B------:R1:W-:Y:S04]  /*23480*/  STL.64 [R1+0x3a18], R92 ;  /* 0x003a185c01007387 */ /* 0x0003e80000100a00 */
[----:B------:R-:W4:Y:S04]  /*23490*/  LDL.LU.64 R176, [R1+0x46f0] ;  /* 0x0046f00001b07983 */ /* 0x000f280000300a00 */
[----:B------:R1:W-:Y:S04]  /*234a0*/  STL.64 [R1+0x3a28], R20 ;  /* 0x003a281401007387 */ /* 0x0003e80000100a00 */
[----:B------:R-:W4:Y:S04]  /*234b0*/  LDL.LU.64 R148, [R1+0x2580] ;  /* 0x0025800001947983 */ /* 0x000f280000300a00 */
[----:B-1----:R-:W4:Y:S01]  /*234c0*/  LDL.LU.64 R92, [R1+0x2570] ;  /* 0x00257000015c7983 */ /* 0x002f220000300a00 */
[----:B------:R-:W-:-:S05]  /*234d0*/  IMAD.WIDE R20, R5, 0x4, R172 ;  /* 0x0000000405147825 */ /* 0x000fca00078e02ac */
[----:B------:R1:W-:Y:S04]  /*234e0*/  STL.64 [R1+0x3a60], R20 ;  /* 0x003a601401007387 */ /* 0x0003e80000100a00 */
[----:B------:R-:W-:Y:S04]  /*234f0*/  STL.64 [R1+0x3a38], R140 ;  /* 0x003a388c01007387 */ /* 0x000fe80000100a00 */
[----:B------:R-:W-:Y:S01]  /*23500*/  STL.64 [R1+0x4158], R140 ;  /* 0x0041588c01007387 */ /* 0x000fe20000100a00 */
[----:B-1----:R-:W-:-:S05]  /*23510*/  IMAD.WIDE R20, R5, 0x4, R116 ;  /* 0x0000000405147825 */ /* 0x002fca00078e0274 */
[----:B------:R1:W-:Y:S04]  /*23520*/  STL.64 [R1+0x3a70], R20 ;  /* 0x003a701401007387 */ /* 0x0003e80000100a00 */
[----:B------:R-:W4:Y:S01]  /*23530*/  LDL.LU.64 R156, [R1+0x24f0] ;  /* 0x0024f000019c7983 */ /* 0x000f220000300a00 */
[----:B------:R-:W-:-:S03]  /*23540*/  IMAD.WIDE R116, R5, 0x4, R234 ;  /* 0x0000000405747825 */ /* 0x000fc600078e02ea */
[----:B------:R-:W4:Y:S01]  /*23550*/  LDL.LU.64 R100, [R1+0x2460] ;  /* 0x0024600001647983 */ /* 0x000f220000300a00 */
[----:B-1----:R-:W-:-:S05]  /*23560*/  IMAD.WIDE R20, R5, 0x4, R196 ;  /* 0x0000000405147825 */ /* 0x002fca00078e02c4 */
[----:B------:R1:W-:Y:S04]  /*23570*/  STL.64 [R1+0x3a88], R20 ;  /* 0x003a881401007387 */ /* 0x0003e80000100a00 */
[----:B------:R-:W4:Y:S04]  /*23580*/  LDL.LU.64 R164, [R1+0x2060] ;  /* 0x0020600001a47983 */ /* 0x000f280000300a00 */
[----:B------:R-:W4:Y:S04]  /*23590*/  LDL.LU.64 R108, [R1+0x1e80] ;  /* 0x001e8000016c7983 */ /* 0x000f280000300a00 */
[----:B------:R-:W-:Y:S01]  /*235a0*/  STL.64 [R1+0x3a48], R138 ;  /* 0x003a488a01007387 */ /* 0x000fe20000100a00 */
[----:B-1----:R-:W-:-:S03]  /*235b0*/  IMAD.WIDE R20, R5, 0x4, R178 ;  /* 0x0000000405147825 */ /* 0x002fc600078e02b2 */
[----:B------:R-:W-:Y:S04]  /*235c0*/  STL.64 [R1+0x4160], R138 ;  /* 0x0041608a01007387 */ /* 0x000fe80000100a00 */
[----:B------:R-:W4:Y:S04]  /*235d0*/  LDL.LU.64 R234, [R1+0x46e8] ;  /* 0x0046e80001ea7983 */ /* 0x000f280000300a00 */
[----:B------:R-:W4:Y:S04]  /*235e0*/  LDL.LU.64 R178, [R1+0x46e0] ;  /* 0x0046e00001b27983 */ /* 0x000f280000300a00 */
[----:B------:R1:W-:Y:S02]  /*235f0*/  STL.64 [R1+0x3aa0], R116 ;  /* 0x003aa07401007387 */ /* 0x0003e40000100a00 */
[----:B-1----:R-:W-:-:S02]  /*23600*/  IMAD.WIDE R116, R5, 0x4, R36 ;  /* 0x0000000405747825 */ /* 0x002fc400078e0224 */
[----:B------:R-:W4:Y:S04]  /*23610*/  LDL.LU.64 R36, [R1+0x46d8] ;  /* 0x0046d80001247983 */ /* 0x000f280000300a00 */
[----:B------:R3:W-:Y:S04]  /*23620*/  STL.64 [R1+0x3ac8], R20 ;  /* 0x003ac81401007387 */ /* 0x0007e80000100a00 */
[----:B------:R-:W5:Y:S04]  /*23630*/  LDL.LU.64 R172, [R1+0x24e0] ;  /* 0x0024e00001ac7983 */ /* 0x000f680000300a00 */
[----:B------:R-:W5:Y:S01]  /*23640*/  LDL.LU.64 R196, [R1+0x2448] ;  /* 0x0024480001c47983 */ /* 0x000f620000300a00 */
[----:B--2---:R-:W-:-:S03]  /*23650*/  IMAD.WIDE R138, R5, 0x4, R124 ;  /* 0x00000004058a7825 */ /* 0x004fc600078e027c */
[----:B------:R-:W2:Y:S04]  /*23660*/  LDL.LU.64 R124, [R1+0x2038] ;  /* 0x00203800017c7983 */ /* 0x000ea80000300a00 */
[----:B------:R-:W-:Y:S01]  /*23670*/  STL.64 [R1+0x3b40], R138 ;  /* 0x003b408a01007387 */ /* 0x000fe20000100a00 */
[----:B---3--:R-:W-:-:S03]  /*23680*/  IMAD.WIDE R20, R5, 0x4, R132 ;  /* 0x0000000405147825 */ /* 0x008fc600078e0284 */
[----:B------:R-:W3:Y:S01]  /*23690*/  LDL.LU.64 R132, [R1+0x1e60] ;  /* 0x001e600001847983 */ /* 0x000ee20000300a00 */
[----:B------:R-:W-:-:S03]  /*236a0*/  IMAD.WIDE R130, R5, 0x4, R130 ;  /* 0x0000000405827825 */ /* 0x000fc600078e0282 */
[----:B------:R-:W-:Y:S04]  /*236b0*/  STL.64 [R1+0x3ae8], R116 ;  /* 0x003ae87401007387 */ /* 0x000fe80000100a00 */
[----:B------:R-:W-:Y:S04]  /*236c0*/  STL.64 [R1+0x3b60], R20 ;  /* 0x003b601401007387 */ /* 0x000fe80000100a00 */
[----:B------:R1:W-:Y:S01]  /*236d0*/  STL.64 [R1+0x4168], R116 ;  /* 0x0041687401007387 */ /* 0x0003e20000100a00 */
[----:B------:R-:W-:-:S04]  /*236e0*/  IMAD.WIDE R202, R5, 0x4, R202 ;  /* 0x0000000405ca7825 */ /* 0x000fc800078e02ca */
[----:B-1----:R-:W-:-:S04]  /*236f0*/  IMAD.WIDE R116, R5, 0x4, R80 ;  /* 0x0000000405747825 */ /* 0x002fc800078e0250 */
[----:B------:R-:W-:-:S04]  /*23700*/  IMAD.WIDE R122, R5, 0x4, R122 ;  /* 0x00000004057a7825 */ /* 0x000fc800078e027a */
[----:B------:R-:W-:-:S04]  /*23710*/  IMAD.WIDE R194, R5, 0x4, R194 ;  /* 0x0000000405c27825 */ /* 0x000fc800078e02c2 */
[----:B------:R-:W-:-:S04]  /*23720*/  IMAD.WIDE R114, R5, 0x4, R114 ;  /* 0x0000000405727825 */ /* 0x000fc800078e0272 */
[----:B------:R-:W-:-:S04]  /*23730*/  IMAD.WIDE R170, R5, 0x4, R170 ;  /* 0x0000000405aa7825 */ /* 0x000fc800078e02aa */
[C---:B----4-:R-:W-:Y:S02]  /*23740*/  IMAD.WIDE R20, R5.reuse, 0x4, R36 ;  /* 0x0000000405147825 */ /* 0x050fe400078e0224 */
[----:B------:R-:W4:Y:S04]  /*23750*/  LDL.LU.64 R36, [R1+0x46d0] ;  /* 0x0046d00001247983 */ /* 0x000f280000300a00 */
[----:B------:R-:W-:Y:S04]  /*23760*/  STL.64 [R1+0x3b08], R130 ;  /* 0x003b088201007387 */ /* 0x000fe80000100a00 */
[----:B------:R-:W-:Y:S04]  /*23770*/  STL.64 [R1+0x4170], R130 ;  /* 0x0041708201007387 */ /* 0x000fe80000100a00 */
[----:B------:R1:W-:Y:S04]  /*23780*/  STL.64 [R1+0x3b78], R20 ;  /* 0x003b781401007387 */ /* 0x0003e80000100a00 */
[----:B------:R-:W4:Y:S01]  /*23790*/  LDL.LU.64 R80, [R1+0x46c8] ;  /* 0x0046c80001507983 */ /* 0x000f220000300a00 */
[----:B-1----:R-:W-:-:S03]  /*237a0*/  IMAD.WIDE R20, R5, 0x4, R90 ;  /* 0x0000000405147825 */ /* 0x002fc600078e025a */
[----:B------:R-:W4:Y:S04]  /*237b0*/  LDL.LU.64 R90, [R1+0x46c0] ;  /* 0x0046c000015a7983 */ /* 0x000f280000300a00 */
[----:B------:R1:W-:Y:S04]  /*237c0*/  STL.64 [R1+0x3b90], R116 ;  /* 0x003b907401007387 */ /* 0x0003e80000100a00 */
[----:B------:R5:W-:Y:S04]  /*237d0*/  STL.64 [R1+0x3ba8], R20 ;  /* 0x003ba81401007387 */ /* 0x000be80000100a00 */
[----:B------:R-:W-:Y:S01]  /*237e0*/  STL.64 [R1+0x3bc8], R202 ;  /* 0x003bc8ca01007387 */ /* 0x000fe20000100a00 */
[----:B-1----:R-:W-:-:S04]  /*237f0*/  IMAD.WIDE R116, R5, 0x4, R148 ;  /* 0x0000000405747825 */ /* 0x002fc800078e0294 */
[C---:B-----5:R-:W-:Y:S01]  /*23800*/  IMAD.WIDE R20, R5.reuse, 0x4, R92 ;  /* 0x0000000405147825 */ /* 0x060fe200078e025c */
[----:B------:R1:W-:Y:S04]  /*23810*/  STL.64 [R1+0x3c90], R116 ;  /* 0x003c907401007387 */ /* 0x0003e80000100a00 */
[----:B------:R-:W-:Y:S04]  /*23820*/  STL.64 [R1+0x4178], R202 ;  /* 0x004178ca01007387 */ /* 0x000fe80000100a00 */
[----:B------:R5:W-:Y:S01]  /*23830*/  STL.64 [R1+0x3ca8], R20 ;  /* 0x003ca81401007387 */ /* 0x000be20000100a00 */
[----:B------:R-:W-:-:S04]  /*23840*/  IMAD.WIDE R92, R5, 0x4, R156 ;  /* 0x00000004055c7825 */ /* 0x000fc800078e029c */
[----:B-1----:R-:W-:-:S04]  /*23850*/  IMAD.WIDE R116, R5, 0x4, R218 ;  /* 0x0000000405747825 */ /* 0x002fc800078e02da */
[C---:B-----5:R-:W-:Y:S02]  /*23860*/  IMAD.WIDE R20, R5.reuse, 0x4, R176 ;  /* 0x0000000405147825 */ /* 0x060fe400078e02b0 */
[----:B------:R-:W5:Y:S04]  /*23870*/  LDL.LU.64 R176, [R1+0x46b8] ;  /* 0x0046b80001b07983 */ /* 0x000f680000300a00 */
[----:B------:R-:W-:Y:S04]  /*23880*/  STL.64 [R1+0x3bf0], R122 ;  /* 0x003bf07a01007387 */ /* 0x000fe80000100a00 */
[----:B------:R-:W-:Y:S04]  /*23890*/  STL.64 [R1+0x4180], R122 ;  /* 0x0041807a01007387 */ /* 0x000fe80000100a00 */
[----:B------:R1:W-:Y:S04]  /*238a0*/  STL.64 [R1+0x3cc0], R20 ;  /* 0x003cc01401007387 */ /* 0x0003e80000100a00 */
[----:B------:R-:W4:Y:S04]  /*238b0*/  LDL.LU.64 R218, [R1+0x46b0] ;  /* 0x0046b00001da7983 */ /* 0x000f280000300a00 */
[----:B------:R-:W-:Y:S01]  /*238c0*/  STL.64 [R1+0x3ce8], R116 ;  /* 0x003ce87401007387 */ /* 0x000fe20000100a00 */
[----:B-1----:R-:W-:-:S03]  /*238d0*/  IMAD.WIDE R20, R5, 0x4, R100 ;  /* 0x0000000405147825 */ /* 0x002fc600078e0264 */
[----:B------:R1:W-:Y:S01]  /*238e0*/  STL.64 [R1+0x3d10], R92 ;  /* 0x003d105c01007387 */ /* 0x0003e20000100a00 */
[----:B------:R-:W-:-:S03]  /*238f0*/  IMAD.WIDE R100, R5, 0x4, R164 ;  /* 0x0000000405647825 */ /* 0x000fc600078e02a4 */
[----:B------:R1:W-:Y:S04]  /*23900*/  STL.64 [R1+0x3d30], R20 ;  /* 0x003d301401007387 */ /* 0x0003e80000100a00 */
[----:B------:R-:W-:Y:S01]  /*23910*/  STL.64 [R1+0x3d48], R100 ;  /* 0x003d486401007387 */ /* 0x000fe20000100a00 */
[----:B-1----:R-:W-:-:S04]  /*23920*/  IMAD.WIDE R92, R5, 0x4, R108 ;  /* 0x00000004055c7825 */ /* 0x002fc800078e026c */
[C---:B------:R-:W-:Y:S02]  /*23930*/  IMAD.WIDE R20, R5.reuse, 0x4, R188 ;  /* 0x0000000405147825 */ /* 0x040fe400078e02bc */
[----:B------:R-:W4:Y:S04]  /*23940*/  LDL.LU.64 R188, [R1+0x46a8] ;  /* 0x0046a80001bc7983 */ /* 0x000f280000300a00 */
[----:B------:R1:W-:Y:S04]  /*23950*/  STL.64 [R1+0x3d68], R92 ;  /* 0x003d685c01007387 */ /* 0x0003e80000100a00 */
[----:B------:R2:W-:Y:S04]  /*23960*/  STL.64 [R1+0x3d70], R20 ;  /* 0x003d701401007387 */ /* 0x0005e80000100a00 */
[----:B------:R-:W-:Y:S01]  /*23970*/  STL.64 [R1+0x3d88], R194 ;  /* 0x003d88c201007387 */ /* 0x000fe20000100a00 */
[----:B-1----:R-:W-:-:S04]  /*23980*/  IMAD.WIDE R92, R5, 0x4, R172 ;  /* 0x00000004055c7825 */ /* 0x002fc800078e02ac */
[C---:B--2---:R-:W-:Y:S01]  /*23990*/  IMAD.WIDE R20, R5.reuse, 0x4, R196 ;  /* 0x0000000405147825 */ /* 0x044fe200078e02c4 */
[----:B------:R-:W-:Y:S04]  /*239a0*/  STL.64 [R1+0x3db8], R92 ;  /* 0x003db85c01007387 */ /* 0x000fe80000100a00 */
[----:B------:R-:W-:Y:S04]  /*239b0*/  STL.64 [R1+0x4188], R194 ;  /* 0x004188c201007387 */ /* 0x000fe80000100a00 */
[----:B------:R1:W-:Y:S04]  /*239c0*/  STL.64 [R1+0x3dd0], R20 ;  /* 0x003dd01401007387 */ /* 0x0003e80000100a00 */
[----:B------:R-:W-:Y:S04]  /*239d0*/  STL.64 [R1+0x3da0], R114 ;  /* 0x003da07201007387 */ /* 0x000fe80000100a00 */
[----:B------:R-:W-:Y:S01]  /*239e0*/  STL.64 [R1+0x4190], R114 ;  /* 0x0041907201007387 */ /* 0x000fe20000100a00 */
[----:B-1----:R-:W-:-:S05]  /*239f0*/  IMAD.WIDE R20, R5, 0x4, R124 ;  /* 0x0000000405147825 */ /* 0x002fca00078e027c */
[----:B------:R3:W-:Y:S01]  /*23a00*/  STL.64 [R1+0x3df0], R20 ;  /* 0x003df01401007387 */ /* 0x0007e20000100a00 */
[----:B------:R-:W-:-:S03]  /*23a10*/  IMAD.WIDE R92, R5, 0x4, R220 ;  /* 0x00000004055c7825 */ /* 0x000fc600078e02dc */
[----:B------:R-:W2:Y:S01]  /*23a20*/  LDL.LU.64 R220, [R1+0x46a0] ;  /* 0x0046a00001dc7983 */ /* 0x000ea20000300a00 */
[----:B---3--:R-:W-:-:S05]  /*23a30*/  IMAD.WIDE R20, R5, 0x4, R132 ;  /* 0x0000000405147825 */ /* 0x008fca00078e0284 */
[----:B------:R1:W-:Y:S01]  /*23a40*/  STL.64 [R1+0x3e08], R20 ;  /* 0x003e081401007387 */ /* 0x0003e20000100a00 */
[----:B------:R-:W-:-:S04]  /*23a50*/  IMAD.WIDE R202, R5, 0x4, R70 ;  /* 0x0000000405ca7825 */ /* 0x000fc800078e0246 */
[C---:B-1----:R-:W-:Y:S02]  /*23a60*/  IMAD.WIDE R20, R5.reuse, 0x4, R190 ;  /* 0x0000000405147825 */ /* 0x042fe400078e02be */
[----:B------:R-:W3:Y:S04]  /*23a70*/  LDL.LU.64 R190, [R1+0x4698] ;  /* 0x0046980001be7983 */ /* 0x000ee80000300a00 */
[----:B------:R1:W-:Y:S04]  /*23a80*/  STL.64 [R1+0x3e10], R92 ;  /* 0x003e105c01007387 */ /* 0x0003e80000100a00 */
[----:B------:R-:W2:Y:S04]  /*23a90*/  LDL.LU.64 R70, [R1+0x4690] ;  /* 0x0046900001467983 */ /* 0x000ea80000300a00 */
[----:B------:R1:W-:Y:S02]  /*23aa0*/  STL.64 [R1+0x3e20], R20 ;  /* 0x003e201401007387 */ /* 0x0003e40000100a00 */
[----:B-1----:R-:W-:-:S04]  /*23ab0*/  IMAD.WIDE R92, R5, 0x4, R72 ;  /* 0x00000004055c7825 */ /* 0x002fc800078e0248 */
[C---:B------:R-:W-:Y:S02]  /*23ac0*/  IMAD.WIDE R20, R5.reuse, 0x4, R204 ;  /* 0x0000000405147825 */ /* 0x040fe400078e02cc */
[----:B------:R-:W2:Y:S04]  /*23ad0*/  LDL.LU.64 R204, [R1+0x4688] ;  /* 0x0046880001cc7983 */ /* 0x000ea80000300a00 */
[----:B------:R-:W2:Y:S04]  /*23ae0*/  LDL.LU.64 R72, [R1+0x4680] ;  /* 0x0046800001487983 */ /* 0x000ea80000300a00 */
[----:B------:R1:W-:Y:S02]  /*23af0*/  STL.64 [R1+0x3e30], R20 ;  /* 0x003e301401007387 */ /* 0x0003e40000100a00 */
[----:B-1----:R-:W-:-:S02]  /*23b00*/  IMAD.WIDE R20, R5, 0x4, R206 ;  /* 0x0000000405147825 */ /* 0x002fc400078e02ce */
[----:B------:R-:W2:Y:S04]  /*23b10*/  LDL.LU.64 R206, [R1+0x4678] ;  /* 0x0046780001ce7983 */ /* 0x000ea80000300a00 */
[----:B------:R1:W-:Y:S04]  /*23b20*/  STL.64 [R1+0x3e38], R92 ;  /* 0x003e385c01007387 */ /* 0x0003e80000100a00 */
[----:B------:R-:W-:Y:S04]  /*23b30*/  STL.64 [R1+0x3e28], R202 ;  /* 0x003e28ca01007387 */ /* 0x000fe80000100a00 */
[----:B------:R-:W-:Y:S01]  /*23b40*/  STL.64 [R1+0x4198], R202 ;  /* 0x004198ca01007387 */ /* 0x000fe20000100a00 */
[----:B-1----:R-:W-:-:S03]  /*23b50*/  IMAD.WIDE R92, R5, 0x4, R226 ;  /* 0x00000004055c7825 */ /* 0x002fc600078e02e2 */
[----:B------:R1:W-:Y:S04]  /*23b60*/  STL.64 [R1+0x3e40], R20 ;  /* 0x003e401401007387 */ /* 0x0003e80000100a00 */
[----:B------:R-:W2:Y:S01]  /*23b70*/  LDL.LU.64 R226, [R1+0x4670] ;  /* 0x0046700001e27983 */ /* 0x000ea20000300a00 */
[----:B-1----:R-:W-:-:S03]  /*23b80*/  IMAD.WIDE R20, R5, 0x4, R250 ;  /* 0x0000000405147825 */ /* 0x002fc600078e02fa */
[----:B------:R-:W2:Y:S04]  /*23b90*/  LDL.LU.64 R250, [R1+0x4668] ;  /* 0x0046680001fa7983 */ /* 0x000ea80000300a00 */
[----:B------:R-:W-:Y:S04]  /*23ba0*/  STL.64 [R1+0x3e70], R92 ;  /* 0x003e705c01007387 */ /* 0x000fe80000100a00 */
[----:B------:R-:W-:Y:S04]  /*23bb0*/  STL.64 [R1+0x3e48], R170 ;  /* 0x003e48aa01007387 */ /* 0x000fe80000100a00 */
[----:B------:R-:W-:Y:S04]  /*23bc0*/  STL.64 [R1+0x41a0], R170 ;  /* 0x0041a0aa01007387 */ /* 0x000fe80000100a00 */
[----:B------:R1:W-:Y:S02]  /*23bd0*/  STL.64 [R1+0x3e80], R20 ;  /* 0x003e801401007387 */ /* 0x0003e40000100a00 */
[----:B-1----:R-:W-:-:S02]  /*23be0*/  IMAD.WIDE R20, R5, 0x4, R28 ;  /* 0x0000000405147825 */ /* 0x002fc400078e021c */
[----:B------:R-:W2:Y:S04]  /*23bf0*/  LDL.LU.64 R28, [R1+0x4660] ;  /* 0x00466000011c7983 */ /* 0x000ea80000300a00 */
[----:B------:R-:W2:Y:S01]  /*23c00*/  LDL.LU.64 R132, [R1+0x23f8] ;  /* 0x0023f80001847983 */ /* 0x000ea20000300a00 */
[----:B------:R-:W-:-:S05]  /*23c10*/  IMAD.WIDE R106, R5, 0x4, R106 ;  /* 0x00000004056a7825 */ /* 0x000fca00078e026a */
[----:B------:R-:W-:Y:S01]  /*23c20*/  STL.64 [R1+0x3e58], R106 ;  /* 0x003e586a01007387 */ /* 0x000fe20000100a00 */
[----:B------:R-:W-:-:S03]  /*23c30*/  IMAD.WIDE R138, R5, 0x4, R228 ;  /* 0x00000004058a7825 */ /* 0x000fc600078e02e4 */
[----:B------:R1:W-:Y:S01]  /*23c40*/  STL.64 [R1+0x3ea0], R20 ;  /* 0x003ea01401007387 */ /* 0x0003e20000100a00 */
[----:B------:R-:W-:-:S03]  /*23c50*/  IMAD.WIDE R148, R5, 0x4, R38 ;  /* 0x0000000405947825 */ /* 0x000fc600078e0226 */
[----:B------:R-:W-:Y:S04]  /*23c60*/  STL.64 [R1+0x41a8], R106 ;  /* 0x0041a86a01007387 */ /* 0x000fe80000100a00 */
[----:B------:R-:W3:Y:S04]  /*23c70*/  LDL.LU.64 R228, [R1+0x4658] ;  /* 0x0046580001e47983 */ /* 0x000ee80000300a00 */
[----:B------:R-:W3:Y:S04]  /*23c80*/  LDL.LU.64 R38, [R1+0x4650] ;  /* 0x0046500001267983 */ /* 0x000ee80000300a00 */
[----:B------:R-:W3:Y:S04]  /*23c90*/  LDL.LU.64 R140, [R1+0x23b0] ;  /* 0x0023b000018c7983 */ /* 0x000ee80000300a00 */
[----:B-1----:R-:W4:Y:S01]  /*23ca0*/  LDL.LU.64 R20, [R1+0x2368] ;  /* 0x0023680001147983 */ /* 0x002f220000300a00 */
[----:B------:R-:W-:-:S03]  /*23cb0*/  IMAD.WIDE R100, R5, 0x4, R242 ;  /* 0x0000000405647825 */ /* 0x000fc600078e02f2 */
[----:B------:R-:W-:Y:S04]  /*23cc0*/  STL.64 [R1+0x3eb8], R138 ;  /* 0x003eb88a01007387 */ /* 0x000fe80000100a00 */
[----:B------:R-:W-:Y:S04]  /*23cd0*/  STL.64 [R1+0x41b0], R138 ;  /* 0x0041b08a01007387 */ /* 0x000fe80000100a00 */
[----:B------:R-:W5:Y:S04]  /*23ce0*/  LDL.LU.64 R242, [R1+0x4648] ;  /* 0x0046480001f27983 */ /* 0x000f680000300a00 */
[----:B------:R-:W5:Y:S04]  /*23cf0*/  LDL.LU.64 R92, [R1+0x2320] ;  /* 0x00232000015c7983 */ /* 0x000f680000300a00 */
[----:B------:R-:W5:Y:S04]  /*23d00*/  LDL.LU.64 R156, [R1+0x2170] ;  /* 0x00217000019c7983 */ /* 0x000f680000300a00 */
[----:B------:R-:W5:Y:S04]  /*23d10*/  LDL.LU.64 R164, [R1+0x2078] ;  /* 0x0020780001a47983 */ /* 0x000f680000300a00 */
[----:B------:R-:W5:Y:S04]  /*23d20*/  LDL.LU.64 R108, [R1+0x1ea0] ;  /* 0x001ea000016c7983 */ /* 0x000f680000300a00 */
[----:B------:R-:W5:Y:S04]  /*23d30*/  LDL.LU.64 R172, [R1+0x2438] ;  /* 0x0024380001ac7983 */ /* 0x000f680000300a00 */
[----:B------:R-:W5:Y:S01]  /*23d40*/  LDL.LU.64 R196, [R1+0x2430] ;  /* 0x0024300001c47983 */ /* 0x000f620000300a00 */
[----:B------:R-:W-:-:S05]  /*23d50*/  IMAD.WIDE R162, R5, 0x4, R162 ;  /* 0x0000000405a27825 */ /* 0x000fca00078e02a2 */
[----:B------:R-:W-:Y:S04]  /*23d60*/  STL.64 [R1+0x3ed0], R162 ;  /* 0x003ed0a201007387 */ /* 0x000fe80000100a00 */
[----:B------:R-:W-:Y:S04]  /*23d70*/  STL.64 [R1+0x41b8], R162 ;  /* 0x0041b8a201007387 */ /* 0x000fe80000100a00 */
[----:B------:R-:W5:Y:S01]  /*23d80*/  LDL.LU.64 R124, [R1+0x23f0] ;  /* 0x0023f000017c7983 */ /* 0x000f620000300a00 */
[----:B------:R-:W-:-:S03]  /*23d90*/  IMAD.WIDE R98, R5, 0x4, R98 ;  /* 0x0000000405627825 */ /* 0x000fc600078e0262 */
[----:B------:R-:W-:Y:S01]  /*23da0*/  STL.64 [R1+0x3ef0], R148 ;  /* 0x003ef09401007387 */ /* 0x000fe20000100a00 */
[----:B------:R-:W-:-:S03]  /*23db0*/  IMAD.WIDE R154, R5, 0x4, R154 ;  /* 0x00000004059a7825 */ /* 0x000fc600078e029a */
[----:B------:R-:W-:Y:S04]  /*23dc0*/  STL.64 [R1+0x41c0], R148 ;  /* 0x0041c09401007387 */ /* 0x000fe80000100a00 */
[----:B------:R-:W-:Y:S04]  /*23dd0*/  STL.64 [R1+0x3ee8], R98 ;  /* 0x003ee86201007387 */ /* 0x000fe80000100a00 */
[----:B------:R2:W-:Y:S04]  /*23de0*/  STL.64 [R1+0x41c8], R98 ;  /* 0x0041c86201007387 */ /* 0x0005e80000100a00 */
[----:B------:R-:W-:Y:S04]  /*23df0*/  STL.64 [R1+0x3f00], R100 ;  /* 0x003f006401007387 */ /* 0x000fe80000100a00 */
[----:B------:R-:W-:Y:S04]  /*23e00*/  STL.64 [R1+0x41d0], R100 ;  /* 0x0041d06401007387 */ /* 0x000fe80000100a00 */
[----:B------:R-:W-:Y:S04]  /*23e10*/  STL.64 [R1+0x3f10], R154 ;  /* 0x003f109a01007387 */ /* 0x000fe80000100a00 */
[----:B------:R-:W-:Y:S01]  /*23e20*/  STL.64 [R1+0x41d8], R154 ;  /* 0x0041d89a01007387 */ /* 0x000fe20000100a00 */
[----:B--2---:R-:W-:-:S03]  /*23e30*/  IMAD.WIDE R98, R5, 0x4, R132 ;  /* 0x0000000405627825 */ /* 0x004fc600078e0284 */
[----:B------:R-:W2:Y:S01]  /*23e40*/  LDL.LU.64 R132, [R1+0x23a8] ;  /* 0x0023a80001847983 */ /* 0x000ea20000300a00 */
[----:B------:R-:W-:-:S04]  /*23e50*/  IMAD.WIDE R26, R5, 0x4, R26 ;  /* 0x00000004051a7825 */ /* 0x000fc800078e021a */
[C---:B------:R-:W-:Y:S01]  /*23e60*/  IMAD.WIDE R146, R5.reuse, 0x4, R146 ;  /* 0x0000000405927825 */ /* 0x040fe200078e0292 */
[----:B------:R-:W-:Y:S03]  /*23e70*/  STL.64 [R1+0x3f20], R26 ;  /* 0x003f201a01007387 */ /* 0x000fe60000100a00 */
[C---:B------:R-:W-:Y:S01]  /*23e80*/  IMAD.WIDE R18, R5.reuse, 0x4, R18 ;  /* 0x0000000405127825 */ /* 0x040fe200078e0212 */
[----:B------:R-:W-:Y:S04]  /*23e90*/  STL.64 [R1+0x3920], R98 ;  /* 0x0039206201007387 */ /* 0x000fe80000100a00 */
[----:B------:R3:W-:Y:S04]  /*23ea0*/  STL.64 [R1+0x41e0], R26 ;  /* 0x0041e01a01007387 */ /* 0x0007e80000100a00 */
[----:B------:R-:W-:Y:S04]  /*23eb0*/  STL.64 [R1+0x3f30], R146 ;  /* 0x003f309201007387 */ /* 0x000fe80000100a00 */
[----:B------:R-:W-:Y:S01]  /*23ec0*/  STL.64 [R1+0x41e8], R146 ;  /* 0x0041e89201007387 */ /* 0x000fe20000100a00 */
[----:B---3--:R-:W-:-:S03]  /*23ed0*/  IMAD.WIDE R26, R5, 0x4, R140 ;  /* 0x00000004051a7825 */ /* 0x008fc600078e028c */
[----:B------:R-:W-:Y:S01]  /*23ee0*/  STL.64 [R1+0x3f40], R18 ;  /* 0x003f401201007387 */ /* 0x000fe20000100a00 */
[----:B----4-:R-:W-:-:S03]  /*23ef0*/  IMAD.WIDE R20, R5, 0x4, R20 ;  /* 0x0000000405147825 */ /* 0x010fc600078e0214 */
[----:B------:R5:W-:Y:S04]  /*23f00*/  STL.64 [R1+0x39f0], R26 ;  /* 0x0039f01a01007387 */ /* 0x000be80000100a00 */
[----:B------:R-:W-:Y:S04]  /*23f10*/  STL.64 [R1+0x41f0], R18 ;  /* 0x0041f01201007387 */ /* 0x000fe80000100a00 */
[----:B------:R1:W-:Y:S01]  /*23f20*/  STL.64 [R1+0x3ab0], R20 ;  /* 0x003ab01401007387 */ /* 0x0003e20000100a00 */
[----:B-----5:R-:W-:-:S04]  /*23f30*/  IMAD.WIDE R26, R5, 0x4, R156 ;  /* 0x00000004051a7825 */ /* 0x020fc800078e029c */
[----:B-1----:R-:W-:-:S04]  /*23f40*/  IMAD.WIDE R20, R5, 0x4, R92 ;  /* 0x0000000405147825 */ /* 0x002fc800078e025c */
[C---:B------:R-:W-:Y:S01]  /*23f50*/  IMAD.WIDE R18, R5.reuse, 0x4, R164 ;  /* 0x0000000405127825 */ /* 0x040fe200078e02a4 */
[----:B------:R1:W-:Y:S04]  /*23f60*/  STL.64 [R1+0x3ae0], R20 ;  /* 0x003ae01401007387 */ /* 0x0003e80000100a00 */
[----:B------:R3:W-:Y:S04]  /*23f70*/  STL.64 [R1+0x3b00], R26 ;  /* 0x003b001a01007387 */ /* 0x0007e80000100a00 */
[----:B------:R4:W-:Y:S01]  /*23f80*/  STL.64 [R1+0x3b20], R18 ;  /* 0x003b201201007387 */ /* 0x0009e20000100a00 */
[----:B-1----:R-:W-:-:S04]  /*23f90*/  IMAD.WIDE R20, R5, 0x4, R108 ;  /* 0x0000000405147825 */ /* 0x002fc800078e026c */
[C---:B---3--:R-:W-:Y:S01]  /*23fa0*/  IMAD.WIDE R26, R5.reuse, 0x4, R172 ;  /* 0x00000004051a7825 */ /* 0x048fe200078e02ac */
[----:B------:R1:W-:Y:S03]  /*23fb0*/  STL.64 [R1+0x3b38], R20 ;  /* 0x003b381401007387 */ /* 0x0003e60000100a00 */
[C---:B----4-:R-:W-:Y:S01]  /*23fc0*/  IMAD.WIDE R18, R5.reuse, 0x4, R196 ;  /* 0x0000000405127825 */ /* 0x050fe200078e02c4 */
[----:B------:R-:W-:Y:S03]  /*23fd0*/  STL.64 [R1+0x3890], R26 ;  /* 0x0038901a01007387 */ /* 0x000fe60000100a00 */
[C---:B-1----:R-:W-:Y:S02]  /*23fe0*/  IMAD.WIDE R20, R5.reuse, 0x4, R176 ;  /* 0x0000000405147825 */ /* 0x042fe400078e02b0 */
[----:B------:R-:W3:Y:S04]  /*23ff0*/  LDL.LU.64 R176, [R1+0x4640] ;  /* 0x0046400001b07983 */ /* 0x000ee80000300a00 */
[----:B------:R1:W-:Y:S01]  /*24000*/  STL.64 [R1+0x38a0], R18 ;  /* 0x0038a01201007387 */ /* 0x0003e20000100a00 */
[----:B------:R-:W-:-:S04]  /*24010*/  IMAD.WIDE R146, R5, 0x4, R244 ;  /* 0x0000000405927825 */ /* 0x000fc800078e02f4 */
[----:B------:R-:W-:-:S04]  /*24020*/  IMAD.WIDE R172, R5, 0x4, R78 ;  /* 0x0000000405ac7825 */ /* 0x000fc800078e024e */
[C---:B-1----:R-:W-:Y:S02]  /*24030*/  IMAD.WIDE R18, R5.reuse, 0x4, R76 ;  /* 0x0000000405127825 */ /* 0x042fe400078e024c */
[----:B------:R-:W4:Y:S04]  /*24040*/  LDL.LU.64 R76, [R1+0x4638] ;  /* 0x00463800014c7983 */ /* 0x000f280000300a00 */
[----:B------:R-:W-:Y:S04]  /*24050*/  STL.64 [R1+0x38b8], R20 ;  /* 0x0038b81401007387 */ /* 0x000fe80000100a00 */
[----:B------:R-:W5:Y:S04]  /*24060*/  LDL.LU.64 R244, [R1+0x4630] ;  /* 0x0046300001f47983 */ /* 0x000f680000300a00 */
[----:B------:R1:W-:Y:S04]  /*24070*/  STL.64 [R1+0x38c0], R18 ;  /* 0x0038c01201007387 */ /* 0x0003e80000100a00 */
[----:B------:R-:W3:Y:S04]  /*24080*/  LDL.LU.64 R78, [R1+0x4628] ;  /* 0x00462800014e7983 */ /* 0x000ee80000300a00 */
[----:B------:R-:W-:Y:S01]  /*24090*/  STL.64 [R1+0x38c8], R146 ;  /* 0x0038c89201007387 */ /* 0x000fe20000100a00 */
[----:B-1----:R-:W-:-:S03]  /*240a0*/  IMAD.WIDE R18, R5, 0x4, R124 ;  /* 0x0000000405127825 */ /* 0x002fc600078e027c */
[----:B------:R-:W-:Y:S04]  /*240b0*/  STL.64 [R1+0x4208], R146 ;  /* 0x0042089201007387 */ /* 0x000fe80000100a00 */
[----:B------:R1:W-:Y:S01]  /*240c0*/  STL.64 [R1+0x38e0], R18 ;  /* 0x0038e01201007387 */ /* 0x0003e20000100a00 */
[----:B------:R-:W-:-:S04]  /*240d0*/  IMAD.WIDE R136, R5, 0x4, R136 ;  /* 0x0000000405887825 */ /* 0x000fc800078e0288 */
[C---:B-1----:R-:W-:Y:S02]  /*240e0*/  IMAD.WIDE R18, R5.reuse, 0x4, R242 ;  /* 0x0000000405127825 */ /* 0x042fe400078e02f2 */
[----:B------:R-:W3:Y:S04]  /*240f0*/  LDL.LU.64 R242, [R1+0x4620] ;  /* 0x0046200001f27983 */ /* 0x000ee80000300a00 */
[----:B------:R-:W-:Y:S04]  /*24100*/  STL.64 [R1+0x38d0], R172 ;  /* 0x0038d0ac01007387 */ /* 0x000fe80000100a00 */
[----:B------:R-:W-:Y:S04]  /*24110*/  STL.64 [R1+0x41f8], R172 ;  /* 0x0041f8ac01007387 */ /* 0x000fe80000100a00 */
[----:B------:R1:W-:Y:S01]  /*24120*/  STL.64 [R1+0x38e8], R18 ;  /* 0x0038e81201007387 */ /* 0x0003e20000100a00 */
[----:B------:R-:W-:-:S04]  /*24130*/  IMAD.WIDE R100, R5, 0x4, R82 ;  /* 0x0000000405647825 */ /* 0x000fc800078e0252 */
[C---:B-1----:R-:W-:Y:S02]  /*24140*/  IMAD.WIDE R18, R5.reuse, 0x4, R80 ;  /* 0x0000000405127825 */ /* 0x042fe400078e0250 */
[----:B------:R-:W4:Y:S04]  /*24150*/  LDL.LU.64 R80, [R1+0x4618] ;  /* 0x0046180001507983 */ /* 0x000f280000300a00 */
[----:B------:R-:W-:Y:S04]  /*24160*/  STL.64 [R1+0x38d8], R136 ;  /* 0x0038d88801007387 */ /* 0x000fe80000100a00 */
[----:B------:R-:W-:Y:S04]  /*24170*/  STL.64 [R1+0x4200], R136 ;  /* 0x0042008801007387 */ /* 0x000fe80000100a00 */
[----:B------:R1:W-:Y:S01]  /*24180*/  STL.64 [R1+0x38f8], R18 ;  /* 0x0038f81201007387 */ /* 0x0003e20000100a00 */
[----:B------:R-:W-:-:S04]  /*24190*/  IMAD.WIDE R124, R5, 0x4, R238 ;  /* 0x00000004057c7825 */ /* 0x000fc800078e02ee */
[C---:B-1----:R-:W-:Y:S02]  /*241a0*/  IMAD.WIDE R18, R5.reuse, 0x4, R240 ;  /* 0x0000000405127825 */ /* 0x042fe400078e02f0 */
[----:B------:R-:W4:Y:S04]  /*241b0*/  LDL.LU.64 R240, [R1+0x4610] ;  /* 0x0046100001f07983 */ /* 0x000f280000300a00 */
[----:B------:R-:W5:Y:S04]  /*241c0*/  LDL.LU.64 R82, [R1+0x4608] ;  /* 0x0046080001527983 */ /* 0x000f680000300a00 */
[----:B------:R2:W-:Y:S04]  /*241d0*/  STL.64 [R1+0x3908], R18 ;  /* 0x0039081201007387 */ /* 0x0005e80000100a00 */
[----:B------:R-:W5:Y:S04]  /*241e0*/  LDL.LU.64 R238, [R1+0x4600] ;  /* 0x0046000001ee7983 */ /* 0x000f680000300a00 */
[----:B------:R-:W-:Y:S04]  /*241f0*/  STL.64 [R1+0x3928], R100 ;  /* 0x0039286401007387 */ /* 0x000fe80000100a00 */
[----:B------:R-:W-:Y:S01]  /*24200*/  STL.64 [R1+0x4210], R100 ;  /* 0x0042106401007387 */ /* 0x000fe20000100a00 */
[----:B------:R-:W-:-:S04]  /*24210*/  IMAD.WIDE R162, R5, 0x4, R178 ;  /* 0x0000000405a27825 */ /* 0x000fc800078e02b2 */
[----:B--2---:R-:W-:-:S05]  /*24220*/  IMAD.WIDE R18, R5, 0x4, R132 ;  /* 0x0000000405127825 */ /* 0x004fca00078e0284 */
[----:B------:R1:W-:Y:S02]  /*24230*/  STL.64 [R1+0x3980], R18 ;  /* 0x0039801201007387 */ /* 0x0003e40000100a00 */
[C---:B-1----:R-:W-:Y:S02]  /*24240*/  IMAD.WIDE R18, R5.reuse, 0x4, R228 ;  /* 0x0000000405127825 */ /* 0x042fe400078e02e4 */
[----:B------:R-:W2:Y:S04]  /*24250*/  LDL.LU.64 R228, [R1+0x45f8] ;  /* 0x0045f80001e47983 */ /* 0x000ea80000300a00 */
[----:B------:R-:W-:Y:S04]  /*24260*/  STL.64 [R1+0x3940], R124 ;  /* 0x0039407c01007387 */ /* 0x000fe80000100a00 */
[----:B------:R-:W-:Y:S04]  /*24270*/  STL.64 [R1+0x4218], R124 ;  /* 0x0042187c01007387 */ /* 0x000fe80000100a00 */
[----:B------:R1:W-:Y:S04]  /*24280*/  STL.64 [R1+0x3998], R18 ;  /* 0x0039981201007387 */ /* 0x0003e80000100a00 */
[----:B------:R-:W2:Y:S01]  /*24290*/  LDL.LU.64 R178, [R1+0x45f0] ;  /* 0x0045f00001b27983 */ /* 0x000ea20000300a00 */
[----:B------:R-:W-:-:S05]  /*242a0*/  IMAD.WIDE R128, R5, 0x4, R128 ;  /* 0x0000000405807825 */ /* 0x000fca00078e0280 */
[----:B------:R-:W-:Y:S01]  /*242b0*/  STL.64 [R1+0x3958], R128 ;  /* 0x0039588001007387 */ /* 0x000fe20000100a00 */
[----:B-1----:R-:W-:-:S03]  /*242c0*/  IMAD.WIDE R18, R5, 0x4, R30 ;  /* 0x0000000405127825 */ /* 0x002fc600078e021e */
[----:B------:R4:W-:Y:S01]  /*242d0*/  STL.64 [R1+0x4220], R128 ;  /* 0x0042208001007387 */ /* 0x0009e20000100a00 */
[----:B------:R-:W-:-:S03]  /*242e0*/  IMAD.WIDE R138, R5, 0x4, R40 ;  /* 0x00000004058a7825 */ /* 0x000fc600078e0228 */
[----:B------:R-:W5:Y:S04]  /*242f0*/  LDL.LU.64 R30, [R1+0x45e8] ;  /* 0x0045e800011e7983 */ /* 0x000f680000300a00 */
[----:B------:R-:W-:Y:S04]  /*24300*/  STL.64 [R1+0x39a8], R162 ;  /* 0x0039a8a201007387 */ /* 0x000fe80000100a00 */
[----:B------:R-:W-:Y:S04]  /*24310*/  STL.64 [R1+0x42a0], R162 ;  /* 0x0042a0a201007387 */ /* 0x000fe80000100a00 */
[----:B------:R2:W-:Y:S01]  /*24320*/  STL.64 [R1+0x39b8], R18 ;  /* 0x0039b81201007387 */ /* 0x0005e20000100a00 */
[----:B------:R-:W-:-:S03]  /*24330*/  IMAD.WIDE R200, R5, 0x4, R200 ;  /* 0x0000000405c87825 */ /* 0x000fc600078e02c8 */
[----:B------:R-:W5:Y:S01]  /*24340*/  LDL.LU.64 R40, [R1+0x45e0] ;  /* 0x0045e00001287983 */ /* 0x000f620000300a00 */
        /* <DEDUP_REMOVED lines=10> */
[----:B---3--:R-:W-:-:S04]  /*243f0*/  IMAD.WIDE R20, R5, 0x4, R242 ;  /* 0x0000000405147825 */ /* 0x008fc800078e02f2 */
[----:B----4-:R-:W-:-:S04]  /*24400*/  IMAD.WIDE R128, R5, 0x4, R240 ;  /* 0x0000000405807825 */ /* 0x010fc800078e02f0 */
[C---:B--2---:R-:W-:Y:S02]  /*24410*/  IMAD.WIDE R18, R5.reuse, 0x4, R178 ;  /* 0x0000000405127825 */ /* 0x044fe400078e02b2 */
[----:B------:R-:W2:Y:S04]  /*24420*/  LDL.LU.64 R178, [R1+0x45d8] ;  /* 0x0045d80001b27983 */ /* 0x000ea80000300a00 */
[----:B------:R-:W-:Y:S04]  /*24430*/  STL.64 [R1+0x39c8], R138 ;  /* 0x0039c88a01007387 */ /* 0x000fe80000100a00 */
[----:B------:R-:W-:Y:S04]  /*24440*/  STL.64 [R1+0x4228], R138 ;  /* 0x0042288a01007387 */ /* 0x000fe80000100a00 */
[----:B------:R1:W-:Y:S02]  /*24450*/  STL.64 [R1+0x3a78], R18 ;  /* 0x003a781201007387 */ /* 0x0003e40000100a00 */
[----:B-1----:R-:W-:-:S02]  /*24460*/  IMAD.WIDE R18, R5, 0x4, R250 ;  /* 0x0000000405127825 */ /* 0x002fc400078e02fa */
[----:B------:R-:W3:Y:S04]  /*24470*/  LDL.LU R251, [R1+0x45d0] ;  /* 0x0045d00001fb7983 */ /* 0x000ee80000300800 */
[----:B------:R-:W-:Y:S04]  /*24480*/  STL.64 [R1+0x39e0], R200 ;  /* 0x0039e0c801007387 */ /* 0x000fe80000100a00 */
[----:B------:R-:W-:Y:S04]  /*24490*/  STL.64 [R1+0x4230], R200 ;  /* 0x004230c801007387 */ /* 0x000fe80000100a00 */
[----:B------:R1:W-:Y:S04]  /*244a0*/  STL.64 [R1+0x3a90], R18 ;  /* 0x003a901201007387 */ /* 0x0003e80000100a00 */
[----:B------:R-:W4:Y:S04]  /*244b0*/  LDL.LU.64 R180, [R1+0x45c8] ;  /* 0x0045c80001b47983 */ /* 0x000f280000300a00 */
[----:B------:R-:W-:Y:S01]  /*244c0*/  STL.64 [R1+0x3a00], R120 ;  /* 0x003a007801007387 */ /* 0x000fe20000100a00 */
[----:B-1----:R-:W-:-:S03]  /*244d0*/  IMAD.WIDE R18, R5, 0x4, R236 ;  /* 0x0000000405127825 */ /* 0x002fc600078e02ec */
[----:B------:R-:W-:Y:S04]  /*244e0*/  STL.64 [R1+0x4238], R120 ;  /* 0x0042387801007387 */ /* 0x000fe80000100a00 */
[----:B------:R-:W2:Y:S04]  /*244f0*/  LDL.LU.64 R236, [R1+0x45c0] ;  /* 0x0045c00001ec7983 */ /* 0x000ea80000300a00 */
[----:B------:R-:W-:Y:S04]  /*24500*/  STL.64 [R1+0x3aa8], R202 ;  /* 0x003aa8ca01007387 */ /* 0x000fe80000100a00 */
[----:B------:R-:W-:Y:S04]  /*24510*/  STL.64 [R1+0x4298], R202 ;  /* 0x004298ca01007387 */ /* 0x000fe80000100a00 */
[----:B------:R5:W-:Y:S02]  /*24520*/  STL.64 [R1+0x3ad0], R18 ;  /* 0x003ad01201007387 */ /* 0x000be40000100a00 */
[----:B-----5:R-:W-:-:S02]  /*24530*/  IMAD.WIDE R18, R5, 0x4, R238 ;  /* 0x0000000405127825 */ /* 0x020fc400078e02ee */
[----:B------:R-:W5:Y:S04]  /*24540*/  LDL.LU.64 R238, [R1+0x45b8] ;  /* 0x0045b80001ee7983 */ /* 0x000f680000300a00 */
[----:B------:R-:W2:Y:S04]  /*24550*/  LDL.LU.64 R240, [R1+0x45b0] ;  /* 0x0045b00001f07983 */ /* 0x000ea80000300a00 */
[----:B------:R1:W-:Y:S04]  /*24560*/  STL.64 [R1+0x3af8], R18 ;  /* 0x003af81201007387 */ /* 0x0003e80000100a00 */
[----:B------:R-:W3:Y:S01]  /*24570*/  LDL.LU.64 R242, [R1+0x45a8] ;  /* 0x0045a80001f27983 */ /* 0x000ee20000300a00 */
[----:B-1----:R-:W-:-:S03]  /*24580*/  IMAD.WIDE R18, R5, 0x4, R244 ;  /* 0x0000000405127825 */ /* 0x002fc600078e02f4 */
[----:B------:R-:W3:Y:S04]  /*24590*/  LDL.LU.64 R244, [R1+0x45a0] ;  /* 0x0045a00001f47983 */ /* 0x000ee80000300a00 */
[----:B------:R-:W-:Y:S04]  /*245a0*/  STL.64 [R1+0x3b30], R20 ;  /* 0x003b301401007387 */ /* 0x000fe80000100a00 */
[----:B------:R-:W4:Y:S04]  /*245b0*/  LDL.LU.64 R246, [R1+0x4598] ;  /* 0x0045980001f67983 */ /* 0x000f280000300a00 */
[----:B------:R1:W-:Y:S04]  /*245c0*/  STL.64 [R1+0x3b50], R18 ;  /* 0x003b501201007387 */ /* 0x0003e80000100a00 */
[----:B------:R-:W-:Y:S04]  /*245d0*/  STL.64 [R1+0x3b18], R128 ;  /* 0x003b188001007387 */ /* 0x000fe80000100a00 */
[----:B------:R-:W-:Y:S01]  /*245e0*/  STL.64 [R1+0x4330], R128 ;  /* 0x0043308001007387 */ /* 0x000fe20000100a00 */
[----:B-1----:R-:W-:-:S03]  /*245f0*/  IMAD.WIDE R18, R5, 0x4, R206 ;  /* 0x0000000405127825 */ /* 0x002fc600078e02ce */
[----:B------:R-:W5:Y:S01]  /*24600*/  LDL.LU.64 R206, [R1+0x4590] ;  /* 0x0045900001ce7983 */ /* 0x000f620000300a00 */
[----:B------:R-:W-:-:S03]  /*24610*/  IMAD.WIDE R200, R5, 0x4, R204 ;  /* 0x0000000405c87825 */ /* 0x000fc600078e02cc */
[----:B------:R-:W-:Y:S04]  /*24620*/  STL.64 [R1+0x3b58], R114 ;  /* 0x003b587201007387 */ /* 0x000fe80000100a00 */
[----:B------:R-:W-:Y:S04]  /*24630*/  STL.64 [R1+0x4240], R114 ;  /* 0x0042407201007387 */ /* 0x000fe80000100a00 */
[----:B------:R1:W-:Y:S04]  /*24640*/  STL.64 [R1+0x3ba0], R18 ;  /* 0x003ba01201007387 */ /* 0x0003e80000100a00 */
[----:B------:R-:W5:Y:S04]  /*24650*/  LDL.LU.64 R204, [R1+0x4588] ;  /* 0x0045880001cc7983 */ /* 0x000f680000300a00 */
[----:B------:R-:W-:Y:S01]  /*24660*/  STL.64 [R1+0x3b70], R192 ;  /* 0x003b70c001007387 */ /* 0x000fe20000100a00 */
[----:B-1----:R-:W-:-:S03]  /*24670*/  IMAD.WIDE R18, R5, 0x4, R190 ;  /* 0x0000000405127825 */ /* 0x002fc600078e02be */
[----:B------:R-:W-:Y:S04]  /*24680*/  STL.64 [R1+0x4248], R192 ;  /* 0x004248c001007387 */ /* 0x000fe80000100a00 */
[----:B------:R-:W5:Y:S04]  /*24690*/  LDL.LU.64 R190, [R1+0x4580] ;  /* 0x0045800001be7983 */ /* 0x000f680000300a00 */
[----:B------:R-:W-:Y:S04]  /*246a0*/  STL.64 [R1+0x3bc0], R200 ;  /* 0x003bc0c801007387 */ /* 0x000fe80000100a00 */
[----:B------:R-:W-:Y:S04]  /*246b0*/  STL.64 [R1+0x42e8], R200 ;  /* 0x0042e8c801007387 */ /* 0x000fe80000100a00 */
[----:B------:R1:W-:Y:S04]  /*246c0*/  STL.64 [R1+0x3be8], R18 ;  /* 0x003be81201007387 */ /* 0x0003e80000100a00 */
[----:B------:R-:W-:Y:S04]  /*246d0*/  STL.64 [R1+0x3b88], R112 ;  /* 0x003b887001007387 */ /* 0x000fe80000100a00 */
[----:B------:R1:W-:Y:S02]  /*246e0*/  STL.64 [R1+0x4250], R112 ;  /* 0x0042507001007387 */ /* 0x0003e40000100a00 */
[----:B-1----:R-:W-:-:S02]  /*246f0*/  IMAD.WIDE R18, R5, 0x4, R186 ;  /* 0x0000000405127825 */ /* 0x002fc400078e02ba */
[----:B------:R-:W5:Y:S04]  /*24700*/  LDL.LU.64 R188, [R1+0x4578] ;  /* 0x0045780001bc7983 */ /* 0x000f680000300a00 */
[----:B------:R-:W5:Y:S04]  /*24710*/  LDL.LU.64 R186, [R1+0x4570] ;  /* 0x0045700001ba7983 */ /* 0x000f680000300a00 */
[----:B------:R-:W5:Y:S01]  /*24720*/  LDL.LU.64 R184, [R1+0x4568] ;  /* 0x0045680001b87983 */ /* 0x000f620000300a00 */
[----:B------:R-:W-:-:S03]  /*24730*/  IMAD.WIDE R112, R5, 0x4, R54 ;  /* 0x0000000405707825 */ /* 0x000fc600078e0236 */
[----:B------:R1:W-:Y:S04]  /*24740*/  STL.64 [R1+0x3c38], R18 ;  /* 0x003c381201007387 */ /* 0x0003e80000100a00 */
[----:B------:R-:W5:Y:S04]  /*24750*/  LDL.LU.64 R182, [R1+0x4560] ;  /* 0x0045600001b67983 */ /* 0x000f680000300a00 */
[----:B------:R-:W-:Y:S04]  /*24760*/  STL.64 [R1+0x3c28], R124 ;  /* 0x003c287c01007387 */ /* 0x000fe80000100a00 */
[----:B------:R-:W-:Y:S01]  /*24770*/  STL.64 [R1+0x42c0], R124 ;  /* 0x0042c07c01007387 */ /* 0x000fe20000100a00 */
[----:B-1----:R-:W-:-:S03]  /*24780*/  IMAD.WIDE R18, R5, 0x4, R52 ;  /* 0x0000000405127825 */ /* 0x002fc600078e0234 */
[----:B------:R-:W5:Y:S04]  /*24790*/  LDL.LU.64 R54, [R1+0x4558] ;  /* 0x0045580001367983 */ /* 0x000f680000300a00 */
[----:B------:R-:W5:Y:S04]  /*247a0*/  LDL.LU.64 R52, [R1+0x4550] ;  /* 0x0045500001347983 */ /* 0x000f680000300a00 */
[----:B------:R-:W-:Y:S04]  /*247b0*/  STL.64 [R1+0x3c48], R148 ;  /* 0x003c489401007387 */ /* 0x000fe80000100a00 */
[----:B------:R-:W-:Y:S04]  /*247c0*/  STL.64 [R1+0x4258], R148 ;  /* 0x0042589401007387 */ /* 0x000fe80000100a00 */
[----:B------:R1:W-:Y:S04]  /*247d0*/  STL.64 [R1+0x3c70], R18 ;  /* 0x003c701201007387 */ /* 0x0003e80000100a00 */
[----:B------:R-:W-:Y:S04]  /*247e0*/  STL.64 [R1+0x3c68], R112 ;  /* 0x003c687001007387 */ /* 0x000fe80000100a00 */
[----:B------:R-:W-:Y:S01]  /*247f0*/  STL.64 [R1+0x42a8], R112 ;  /* 0x0042a87001007387 */ /* 0x000fe20000100a00 */
[----:B-1----:R-:W-:-:S03]  /*24800*/  IMAD.WIDE R18, R5, 0x4, R50 ;  /* 0x0000000405127825 */ /* 0x002fc600078e0232 */
[----:B------:R-:W5:Y:S04]  /*24810*/  LDL.LU.64 R50, [R1+0x4548] ;  /* 0x0045480001327983 */ /* 0x000f680000300a00 */
[----:B------:R-:W-:Y:S04]  /*24820*/  STL.64 [R1+0x3c58], R130 ;  /* 0x003c588201007387 */ /* 0x000fe80000100a00 */
[----:B------:R-:W-:Y:S04]  /*24830*/  STL.64 [R1+0x4260], R130 ;  /* 0x0042608201007387 */ /* 0x000fe80000100a00 */
[----:B------:R-:W-:Y:S04]  /*24840*/  STL.64 [R1+0x3c80], R18 ;  /* 0x003c801201007387 */ /* 0x000fe80000100a00 */
[----:B------:R-:W5:Y:S04]  /*24850*/  LDL.LU.64 R48, [R1+0x4540] ;  /* 0x0045400001307983 */ /* 0x000f680000300a00 */
[----:B------:R-:W5:Y:S01]  /*24860*/  LDL.LU.64 R16, [R1+0x1da0] ;  /* 0x001da00001107983 */ /* 0x000f620000300a00 */
[----:B------:R-:W-:-:S04]  /*24870*/  IMAD.WIDE R168, R5, 0x4, R168 ;  /* 0x0000000405a87825 */ /* 0x000fc800078e02a8 */
[C---:B------:R-:W-:Y:S01]  /*24880*/  IMAD.WIDE R104, R5.reuse, 0x4, R104 ;  /* 0x0000000405687825 */ /* 0x040fe200078e0268 */
[----:B------:R-:W-:Y:S03]  /*24890*/  STL.64 [R1+0x3c98], R168 ;  /* 0x003c98a801007387 */ /* 0x000fe60000100a00 */
[C---:B------:R-:W-:Y:S01]  /*248a0*/  IMAD.WIDE R136, R5.reuse, 0x4, R46 ;  /* 0x0000000405887825 */ /* 0x040fe200078e022e */
[----:B------:R-:W-:Y:S04]  /*248b0*/  STL.64 [R1+0x4268], R168 ;  /* 0x004268a801007387 */ /* 0x000fe80000100a00 */
[----:B------:R-:W5:Y:S04]  /*248c0*/  LDL.LU.64 R46, [R1+0x4538] ;  /* 0x00453800012e7983 */ /* 0x000f680000300a00 */
[----:B------:R-:W-:Y:S04]  /*248d0*/  STL.64 [R1+0x3cd8], R122 ;  /* 0x003cd87a01007387 */ /* 0x000fe80000100a00 */
[----:B------:R-:W-:Y:S01]  /*248e0*/  STL.64 [R1+0x4270], R122 ;  /* 0x0042707a01007387 */ /* 0x000fe20000100a00 */
[----:B------:R-:W-:-:S03]  /*248f0*/  IMAD.WIDE R140, R5, 0x4, R44 ;  /* 0x00000004058c7825 */ /* 0x000fc600078e022c */
[----:B------:R-:W-:Y:S04]  /*24900*/  STL.64 [R1+0x3cb0], R104 ;  /* 0x003cb06801007387 */ /* 0x000fe80000100a00 */
[----:B------:R-:W-:Y:S04]  /*24910*/  STL.64 [R1+0x4278], R104 ;  /* 0x0042786801007387 */ /* 0x000fe80000100a00 */
[----:B------:R-:W-:Y:S01]  /*24920*/  STL.64 [R1+0x3cf0], R100 ;  /* 0x003cf06401007387 */ /* 0x000fe20000100a00 */
[----:B------:R-:W-:-:S03]  /*24930*/  IMAD.WIDE R160, R5, 0x4, R160 ;  /* 0x0000000405a07825 */ /* 0x000fc600078e02a0 */
[----:B------:R-:W-:Y:S01]  /*24940*/  STL.64 [R1+0x4280], R100 ;  /* 0x0042806401007387 */ /* 0x000fe20000100a00 */
[----:B------:R-:W-:-:S03]  /*24950*/  IMAD.WIDE R92, R5, 0x4, R42 ;  /* 0x00000004055c7825 */ /* 0x000fc600078e022a */
[----:B------:R-:W5:Y:S04]  /*24960*/  LDL.LU.64 R44, [R1+0x4530] ;  /* 0x00453000012c7983 */ /* 0x000f680000300a00 */
[----:B------:R-:W-:Y:S01]  /*24970*/  STL.64 [R1+0x3d08], R136 ;  /* 0x003d088801007387 */ /* 0x000fe20000100a00 */
[----:B------:R-:W-:-:S03]  /*24980*/  IMAD.WIDE R164, R5, 0x4, R248 ;  /* 0x0000000405a47825 */ /* 0x000fc600078e02f8 */
[----:B------:R-:W-:Y:S01]  /*24990*/  STL.64 [R1+0x4288], R136 ;  /* 0x0042888801007387 */ /* 0x000fe20000100a00 */
[----:B------:R-:W-:-:S03]  /*249a0*/  IMAD.WIDE R96, R5, 0x4, R96 ;  /* 0x0000000405607825 */ /* 0x000fc600078e0260 */
[----:B------:R-:W5:Y:S04]  /*249b0*/  LDL.LU.64 R42, [R1+0x4528] ;  /* 0x00452800012a7983 */ /* 0x000f680000300a00 */
[----:B------:R-:W-:Y:S04]  /*249c0*/  STL.64 [R1+0x3d28], R140 ;  /* 0x003d288c01007387 */ /* 0x000fe80000100a00 */
[----:B------:R-:W-:Y:S04]  /*249d0*/  STL.64 [R1+0x4290], R140 ;  /* 0x0042908c01007387 */ /* 0x000fe80000100a00 */
[----:B------:R-:W5:Y:S01]  /*249e0*/  LDL.LU.64 R248, [R1+0x4520] ;  /* 0x0045200001f87983 */ /* 0x000f620000300a00 */
[----:B------:R-:W-:-:S03]  /*249f0*/  IMAD.WIDE R152, R5, 0x4, R152 ;  /* 0x0000000405987825 */ /* 0x000fc600078e0298 */
[----:B------:R-:W-:Y:S04]  /*24a00*/  STL.64 [R1+0x3d40], R160 ;  /* 0x003d40a001007387 */ /* 0x000fe80000100a00 */
[----:B------:R-:W-:Y:S01]  /*24a10*/  STL.64 [R1+0x42b0], R160 ;  /* 0x0042b0a001007387 */ /* 0x000fe20000100a00 */
[----:B------:R-:W-:-:S03]  /*24a20*/  IMAD.WIDE R24, R5, 0x4, R24 ;  /* 0x0000000405187825 */ /* 0x000fc600078e0218 */
[----:B------:R-:W-:Y:S04]  /*24a30*/  STL.64 [R1+0x3d80], R92 ;  /* 0x003d805c01007387 */ /* 0x000fe80000100a00 */
[----:B------:R-:W-:Y:S01]  /*24a40*/  STL.64 [R1+0x42c8], R92 ;  /* 0x0042c85c01007387 */ /* 0x000fe20000100a00 */
[----:B------:R-:W-:-:S03]  /*24a50*/  IMAD.WIDE R144, R5, 0x4, R144 ;  /* 0x0000000405907825 */ /* 0x000fc600078e0290 */
[----:B------:R-:W-:Y:S04]  /*24a60*/  STL.64 [R1+0x3d60], R96 ;  /* 0x003d606001007387 */ /* 0x000fe80000100a00 */
        /* <DEDUP_REMOVED lines=8> */
[----:B------:R3:W-:Y:S01]  /*24af0*/  STL.64 [R1+0x42f8], R144 ;  /* 0x0042f89001007387 */ /* 0x0007e20000100a00 */
[----:B--2---:R-:W-:-:S04]  /*24b00*/  IMAD.WIDE R114, R5, 0x4, R236 ;  /* 0x0000000405727825 */ /* 0x004fc800078e02ec */
[----:B---3--:R-:W-:-:S04]  /*24b10*/  IMAD.WIDE R144, R5, 0x4, R244 ;  /* 0x0000000405907825 */ /* 0x008fc800078e02f4 */
[C---:B----4-:R-:W-:Y:S02]  /*24b20*/  IMAD.WIDE R18, R5.reuse, 0x4, R246 ;  /* 0x0000000405127825 */ /* 0x050fe400078e02f6 */
[----:B------:R-:W2:Y:S04]  /*24b30*/  LDL.LU.64 R246, [R1+0x4518] ;  /* 0x0045180001f67983 */ /* 0x000ea80000300a00 */
[----:B------:R-:W3:Y:S04]  /*24b40*/  LDL.LU.64 R244, [R1+0x4510] ;  /* 0x0045100001f47983 */ /* 0x000ee80000300a00 */
[----:B------:R1:W-:Y:S02]  /*24b50*/  STL.64 [R1+0x3848], R18 ;  /* 0x0038481201007387 */ /* 0x0003e40000100a00 */
[----:B-1----:R-:W-:-:S02]  /*24b60*/  IMAD.WIDE R18, R5, 0x4, R242 ;  /* 0x0000000405127825 */ /* 0x002fc400078e02f2 */
[----:B------:R-:W4:Y:S02]  /*24b70*/  LDL.LU.64 R242, [R1+0x4508] ;  /* 0x0045080001f27983 */ /* 0x000f240000300a00 */
        /* <DEDUP_REMOVED lines=14> */
[C---:B------:R-:W-:Y:S01]  /*24c60*/  IMAD.WIDE R192, R5.reuse, 0x4, R232 ;  /* 0x0000000405c07825 */ /* 0x040fe200078e02e8 */
[----:B-----5:R1:W-:Y:S03]  /*24c70*/  LDGSTS.E [R4+0x47f00], desc[UR14][R16.64], P2 ;  /* 0x47f0000010047fae */ /* 0x0203e600091a100e */
[----:B-1----:R-:W-:-:S05]  /*24c80*/  IMAD.WIDE R16, R5, 0x4, R16 ;  /* 0x0000000405107825 */ /* 0x002fca00078e0210 */
[----:B------:R-:W-:Y:S04]  /*24c90*/  STL.64 [R1+0x3e00], R16 ;  /* 0x003e001001007387 */ /* 0x000fe80000100a00 */
[----:B------:R1:W-:Y:S04]  /*24ca0*/  STL.64 [R1+0x4300], R16 ;  /* 0x0043001001007387 */ /* 0x0003e80000100a00 */
[----:B------:R5:W-:Y:S04]  /*24cb0*/  STL.64 [R1+0x3918], R18 ;  /* 0x0039181201007387 */ /* 0x000be80000100a00 */
[----:B------:R-:W-:Y:S04]  /*24cc0*/  STL.64 [R1+0x38a8], R144 ;  /* 0x0038a89001007387 */ /* 0x000fe80000100a00 */
[----:B------:R-:W-:Y:S01]  /*24cd0*/  STL.64 [R1+0x4378], R144 ;  /* 0x0043789001007387 */ /* 0x000fe20000100a00 */
[----:B-1----:R-:W-:-:S04]  /*24ce0*/  IMAD.WIDE R16, R5, 0x4, R238 ;  /* 0x0000000405107825 */ /* 0x002fc800078e02ee */
[C---:B-----5:R-:W-:Y:S02]  /*24cf0*/  IMAD.WIDE R18, R5.reuse, 0x4, R240 ;  /* 0x0000000405127825 */ /* 0x060fe400078e02f0 */
[----:B------:R-:W5:Y:S04]  /*24d00*/  LDL.LU.64 R240, [R1+0x4500] ;  /* 0x0045000001f07983 */ /* 0x000f680000300a00 */
[----:B------:R-:W2:Y:S04]  /*24d10*/  LDL.LU.64 R238, [R1+0x44f8] ;  /* 0x0044f80001ee7983 */ /* 0x000ea80000300a00 */
[----:B------:R-:W-:Y:S04]  /*24d20*/  STL.64 [R1+0x3938], R18 ;  /* 0x0039381201007387 */ /* 0x000fe80000100a00 */
[----:B------:R-:W2:Y:S04]  /*24d30*/  LDL.LU.64 R236, [R1+0x44f0] ;  /* 0x0044f00001ec7983 */ /* 0x000ea80000300a00 */
[----:B------:R1:W-:Y:S04]  /*24d40*/  STL.64 [R1+0x3950], R16 ;  /* 0x0039501001007387 */ /* 0x0003e80000100a00 */
[----:B------:R-:W2:Y:S01]  /*24d50*/  LDL.LU.64 R180, [R1+0x44e8] ;  /* 0x0044e80001b47983 */ /* 0x000ea20000300a00 */
[----:B-1----:R-:W-:-:S03]  /*24d60*/  IMAD.WIDE R16, R5, 0x4, R178 ;  /* 0x0000000405107825 */ /* 0x002fc600078e02b2 */
[----:B------:R-:W2:Y:S04]  /*24d70*/  LDL.LU.64 R178, [R1+0x44e0] ;  /* 0x0044e00001b27983 */ /* 0x000ea80000300a00 */
[----:B------:R-:W2:Y:S04]  /*24d80*/  LDL.LU.64 R176, [R1+0x44d8] ;  /* 0x0044d80001b07983 */ /* 0x000ea80000300a00 */
[----:B------:R1:W-:Y:S04]  /*24d90*/  STL.64 [R1+0x37f0], R16 ;  /* 0x0037f01001007387 */ /* 0x0003e80000100a00 */
[----:B------:R-:W-:Y:S04]  /*24da0*/  STL.64 [R1+0x3968], R114 ;  /* 0x0039687201007387 */ /* 0x000fe80000100a00 */
[----:B------:R-:W-:Y:S04]  /*24db0*/  STL.64 [R1+0x4370], R114 ;  /* 0x0043707201007387 */ /* 0x000fe80000100a00 */
[----:B------:R-:W2:Y:S04]  /*24dc0*/  LDL.LU.64 R90, [R1+0x44d0] ;  /* 0x0044d000015a7983 */ /* 0x000ea80000300a00 */
[----:B------:R-:W-:Y:S04]  /*24dd0*/  STL.64 [R1+0x3978], R124 ;  /* 0x0039787c01007387 */ /* 0x000fe80000100a00 */
[----:B------:R-:W-:Y:S04]  /*24de0*/  STL.64 [R1+0x4380], R124 ;  /* 0x0043807c01007387 */ /* 0x000fe80000100a00 */
[----:B------:R-:W2:Y:S04]  /*24df0*/  LDL.LU.64 R88, [R1+0x44c8] ;  /* 0x0044c80001587983 */ /* 0x000ea80000300a00 */
[----:B------:R-:W2:Y:S04]  /*24e00*/  LDL.LU.64 R86, [R1+0x44c0] ;  /* 0x0044c00001567983 */ /* 0x000ea80000300a00 */
[----:B------:R-:W-:Y:S04]  /*24e10*/  STL.64 [R1+0x37f8], R24 ;  /* 0x0037f81801007387 */ /* 0x000fe80000100a00 */
[----:B------:R-:W-:Y:S01]  /*24e20*/  STL.64 [R1+0x4310], R24 ;  /* 0x0043101801007387 */ /* 0x000fe20000100a00 */
[----:B-1----:R-:W-:-:S03]  /*24e30*/  IMAD.WIDE R16, R5, 0x4, R40 ;  /* 0x0000000405107825 */ /* 0x002fc600078e0228 */
[----:B------:R-:W2:Y:S04]  /*24e40*/  LDL.LU.64 R84, [R1+0x44b8] ;  /* 0x0044b80001547983 */ /* 0x000ea80000300a00 */
[----:B------:R-:W-:Y:S04]  /*24e50*/  STL.64 [R1+0x3800], R160 ;  /* 0x003800a001007387 */ /* 0x000fe80000100a00 */
[----:B------:R-:W-:Y:S04]  /*24e60*/  STL.64 [R1+0x4308], R160 ;  /* 0x004308a001007387 */ /* 0x000fe80000100a00 */
[----:B------:R-:W-:Y:S04]  /*24e70*/  STL.64 [R1+0x3808], R130 ;  /* 0x0038088201007387 */ /* 0x000fe80000100a00 */
[----:B------:R1:W-:Y:S04]  /*24e80*/  STL.64 [R1+0x4318], R130 ;  /* 0x0043188201007387 */ /* 0x0003e80000100a00 */
[----:B------:R-:W2:Y:S04]  /*24e90*/  LDL.LU.64 R40, [R1+0x44b0] ;  /* 0x0044b00001287983 */ /* 0x000ea80000300a00 */
[----:B------:R-:W-:Y:S04]  /*24ea0*/  STL.64 [R1+0x3810], R26 ;  /* 0x0038101a01007387 */ /* 0x000fe80000100a00 */
[----:B------:R-:W-:Y:S04]  /*24eb0*/  STL.64 [R1+0x4320], R26 ;  /* 0x0043201a01007387 */ /* 0x000fe80000100a00 */
[----:B------:R1:W-:Y:S04]  /*24ec0*/  STL.64 [R1+0x3828], R16 ;  /* 0x0038281001007387 */ /* 0x0003e80000100a00 */
[----:B------:R-:W2:Y:S04]  /*24ed0*/  LDL.LU.64 R38, [R1+0x44a8] ;  /* 0x0044a80001267983 */ /* 0x000ea80000300a00 */
[----:B------:R-:W-:Y:S04]  /*24ee0*/  STL.64 [R1+0x3818], R196 ;  /* 0x003818c401007387 */ /* 0x000fe80000100a00 */
[----:B------:R-:W-:Y:S04]  /*24ef0*/  STL.64 [R1+0x4328], R196 ;  /* 0x004328c401007387 */ /* 0x000fe80000100a00 */
[----:B------:R-:W2:Y:S04]  /*24f00*/  LDL.LU.64 R36, [R1+0x44a0] ;  /* 0x0044a00001247983 */ /* 0x000ea80000300a00 */
[----:B------:R-:W-:Y:S04]  /*24f10*/  STL.64 [R1+0x3820], R134 ;  /* 0x0038208601007387 */ /* 0x000fe80000100a00 */
[----:B------:R-:W-:Y:S04]  /*24f20*/  STL.64 [R1+0x4338], R134 ;  /* 0x0043388601007387 */ /* 0x000fe80000100a00 */
[----:B------:R-:W-:Y:S04]  /*24f30*/  STL.64 [R1+0x3830], R96 ;  /* 0x0038306001007387 */ /* 0x000fe80000100a00 */
[----:B------:R3:W-:Y:S04]  /*24f40*/  STL.64 [R1+0x4340], R96 ;  /* 0x0043406001007387 */ /* 0x0007e80000100a00 */
[----:B------:R-:W2:Y:S04]  /*24f50*/  LDL.LU.64 R34, [R1+0x4498] ;  /* 0x0044980001227983 */ /* 0x000ea80000300a00 */
[----:B------:R-:W2:Y:S01]  /*24f60*/  LDL.LU.64 R32, [R1+0x4490] ;  /* 0x0044900001207983 */ /* 0x000ea20000300a00 */
[----:B-1----:R-:W-:-:S03]  /*24f70*/  IMAD.WIDE R130, R5, 0x4, R30 ;  /* 0x0000000405827825 */ /* 0x002fc600078e021e */
[----:B------:R-:W-:Y:S04]  /*24f80*/  STL.64 [R1+0x3838], R202 ;  /* 0x003838ca01007387 */ /* 0x000fe80000100a00 */
[----:B------:R-:W-:Y:S04]  /*24f90*/  STL.64 [R1+0x4348], R202 ;  /* 0x004348ca01007387 */ /* 0x000fe80000100a00 */
[----:B------:R-:W-:Y:S01]  /*24fa0*/  STL.64 [R1+0x3840], R148 ;  /* 0x0038409401007387 */ /* 0x000fe20000100a00 */
[----:B------:R-:W-:-:S03]  /*24fb0*/  IMAD.WIDE R16, R5, 0x4, R28 ;  /* 0x0000000405107825 */ /* 0x000fc600078e021c */
[----:B------:R-:W-:Y:S04]  /*24fc0*/  STL.64 [R1+0x4350], R148 ;  /* 0x0043509401007387 */ /* 0x000fe80000100a00 */
[----:B------:R-:W2:Y:S04]  /*24fd0*/  LDL.LU.64 R30, [R1+0x4488] ;  /* 0x00448800011e7983 */ /* 0x000ea80000300a00 */
[----:B------:R-:W-:Y:S04]  /*24fe0*/  STL.64 [R1+0x3850], R98 ;  /* 0x0038506201007387 */ /* 0x000fe80000100a00 */
[----:B------:R-:W-:Y:S04]  /*24ff0*/  STL.64 [R1+0x4358], R98 ;  /* 0x0043586201007387 */ /* 0x000fe80000100a00 */
[----:B------:R-:W2:Y:S04]  /*25000*/  LDL.LU.64 R28, [R1+0x4480] ;  /* 0x00448000011c7983 */ /* 0x000ea80000300a00 */
[----:B------:R-:W-:Y:S04]  /*25010*/  STL.64 [R1+0x3858], R132 ;  /* 0x0038588401007387 */ /* 0x000fe80000100a00 */
[----:B------:R-:W-:Y:S04]  /*25020*/  STL.64 [R1+0x4360], R132 ;  /* 0x0043608401007387 */ /* 0x000fe80000100a00 */
[----:B------:R-:W-:Y:S04]  /*25030*/  STL.64 [R1+0x3868], R130 ;  /* 0x0038688201007387 */ /* 0x000fe80000100a00 */
[----:B------:R-:W-:Y:S04]  /*25040*/  STL.64 [R1+0x4368], R130 ;  /* 0x0043688201007387 */ /* 0x000fe80000100a00 */
[----:B------:R-:W2:Y:S04]  /*25050*/  LDL.LU.64 R234, [R1+0x4478] ;  /* 0x0044780001ea7983 */ /* 0x000ea80000300a00 */
[----:B------:R-:W-:Y:S01]  /*25060*/  STL.64 [R1+0x3860], R126 ;  /* 0x0038607e01007387 */ /* 0x000fe20000100a00 */
[----:B------:R-:W-:-:S03]  /*25070*/  IMAD.WIDE R106, R5, 0x4, R230 ;  /* 0x00000004056a7825 */ /* 0x000fc600078e02e6 */
[----:B------:R-:W-:Y:S04]  /*25080*/  STL.64 [R1+0x4388], R126 ;  /* 0x0043887e01007387 */ /* 0x000fe80000100a00 */
[----:B------:R-:W-:Y:S04]  /*25090*/  STL.64 [R1+0x3870], R16 ;  /* 0x0038701001007387 */ /* 0x000fe80000100a00 */
[----:B------:R-:W-:Y:S01]  /*250a0*/  STL.64 [R1+0x4390], R16 ;  /* 0x0043901001007387 */ /* 0x000fe20000100a00 */
[----:B------:R-:W-:-:S03]  /*250b0*/  IMAD.WIDE R198, R5, 0x4, R198 ;  /* 0x0000000405c67825 */ /* 0x000fc600078e02c6 */
[----:B------:R-:W2:Y:S01]  /*250c0*/  LDL.LU.64 R232, [R1+0x4470] ;  /* 0x0044700001e87983 */ /* 0x000ea20000300a00 */
[----:B------:R-:W-:-:S03]  /*250d0*/  IMAD.WIDE R200, R5, 0x4, R228 ;  /* 0x0000000405c87825 */ /* 0x000fc600078e02e4 */
[----:B------:R-:W2:Y:S04]  /*250e0*/  LDL.LU.64 R230, [R1+0x4468] ;  /* 0x0044680001e67983 */ /* 0x000ea80000300a00 */
[----:B------:R-:W-:Y:S01]  /*250f0*/  STL.64 [R1+0x3878], R100 ;  /* 0x0038786401007387 */ /* 0x000fe20000100a00 */
[----:B------:R-:W-:-:S03]  /*25100*/  IMAD.WIDE R118, R5, 0x4, R118 ;  /* 0x0000000405767825 */ /* 0x000fc600078e0276 */
[----:B------:R1:W-:Y:S01]  /*25110*/  STL.64 [R1+0x4398], R100 ;  /* 0x0043986401007387 */ /* 0x0003e20000100a00 */
[----:B------:R-:W-:-:S03]  /*25120*/  IMAD.WIDE R112, R5, 0x4, R226 ;  /* 0x0000000405707825 */ /* 0x000fc600078e02e2 */
[----:B------:R-:W-:Y:S04]  /*25130*/  STL.64 [R1+0x3880], R192 ;  /* 0x003880c001007387 */ /* 0x000fe80000100a00 */
[----:B------:R-:W2:Y:S01]  /*25140*/  LDL.LU.64 R228, [R1+0x4460] ;  /* 0x0044600001e47983 */ /* 0x000ea20000300a00 */
[----:B------:R-:W-:-:S03]  /*25150*/  IMAD.WIDE R168, R5, 0x4, R224 ;  /* 0x0000000405a87825 */ /* 0x000fc600078e02e0 */
[----:B------:R-:W-:Y:S04]  /*25160*/  STL.64 [R1+0x3888], R106 ;  /* 0x0038886a01007387 */ /* 0x000fe80000100a00 */
[----:B------:R-:W2:Y:S04]  /*25170*/  LDL.LU.64 R226, [R1+0x4458] ;  /* 0x0044580001e27983 */ /* 0x000ea80000300a00 */
[----:B------:R-:W-:Y:S01]  /*25180*/  STL.64 [R1+0x3898], R198 ;  /* 0x003898c601007387 */ /* 0x000fe20000100a00 */
[----:B------:R-:W-:-:S03]  /*25190*/  IMAD.WIDE R154, R5, 0x4, R222 ;  /* 0x00000004059a7825 */ /* 0x000fc600078e02de */
[----:B------:R-:W-:Y:S01]  /*251a0*/  STL.64 [R1+0x38f0], R200 ;  /* 0x0038f0c801007387 */ /* 0x000fe20000100a00 */
[----:B---3--:R-:W-:-:S03]  /*251b0*/  IMAD.WIDE R96, R5, 0x4, R82 ;  /* 0x0000000405607825 */ /* 0x008fc600078e0252 */
[----:B------:R-:W3:Y:S04]  /*251c0*/  LDL.LU.64 R224, [R1+0x4450] ;  /* 0x0044500001e07983 */ /* 0x000ee80000300a00 */
[----:B------:R-:W-:Y:S01]  /*251d0*/  STL.64 [R1+0x38b0], R118 ;  /* 0x0038b07601007387 */ /* 0x000fe20000100a00 */
[----:B------:R-:W-:-:S03]  /*251e0*/  IMAD.WIDE R196, R5, 0x4, R80 ;  /* 0x0000000405c47825 */ /* 0x000fc600078e0250 */
[----:B------:R-:W-:Y:S01]  /*251f0*/  STL.64 [R1+0x3900], R112 ;  /* 0x0039007001007387 */ /* 0x000fe20000100a00 */
[----:B------:R-:W-:-:S03]  /*25200*/  IMAD.WIDE R26, R5, 0x4, R78 ;  /* 0x00000004051a7825 */ /* 0x000fc600078e024e */
[----:B------:R-:W2:Y:S04]  /*25210*/  LDL.LU.64 R222, [R1+0x4448] ;  /* 0x0044480001de7983 */ /* 0x000ea80000300a00 */
[----:B------:R-:W2:Y:S04]  /*25220*/  LDL.LU.64 R82, [R1+0x4440] ;  /* 0x0044400001527983 */ /* 0x000ea80000300a00 */
[----:B------:R-:W-:Y:S01]  /*25230*/  STL.64 [R1+0x3910], R168 ;  /* 0x003910a801007387 */ /* 0x000fe20000100a00 */
[----:B------:R-:W-:-:S03]  /*25240*/  IMAD.WIDE R24, R5, 0x4, R76 ;  /* 0x0000000405187825 */ /* 0x000fc600078e024c */
[----:B------:R-:W2:Y:S04]  /*25250*/  LDL.LU.64 R80, [R1+0x4438] ;  /* 0x0044380001507983 */ /* 0x000ea80000300a00 */
[----:B------:R-:W2:Y:S01]  /*25260*/  LDL.LU.64 R78, [R1+0x4430] ;  /* 0x00443000014e7983 */ /* 0x000ea20000300a00 */
[----:B------:R-:W-:-:S03]  /*25270*/  IMAD.WIDE R194, R5, 0x4, R74 ;  /* 0x0000000405c27825 */ /* 0x000fc600078e024a */
[----:B------:R-:W-:Y:S04]  /*25280*/  STL.64 [R1+0x3948], R96 ;  /* 0x0039486001007387 */ /* 0x000fe80000100a00 */
[----:B------:R-:W-:Y:S01]  /*25290*/  STL.64 [R1+0x3930], R154 ;  /* 0x0039309a01007387 */ /* 0x000fe20000100a00 */
[----:B------:R-:W-:-:S03]  /*252a0*/  IMAD.WIDE R174, R5, 0x4, R174 ;  /* 0x0000000405ae7825 */ /* 0x000fc600078e02ae */
[----:B------:R-:W2:Y:S01]  /*252b0*/  LDL.LU.64 R76, [R1+0x4428] ;  /* 0x00442800014c7983 */ /* 0x000ea20000300a00 */
[----:B------:R-:W-:-:S03]  /*252c0*/  IMAD.WIDE R136, R5, 0x4, R72 ;  /* 0x0000000405887825 */ /* 0x000fc600078e0248 */
[----:B------:R-:W-:Y:S04]  /*252d0*/  STL.64 [R1+0x3960], R196 ;  /* 0x003960c401007387 */ /* 0x000fe80000100a00 */
[----:B------:R-:W2:Y:S01]  /*252e0*/  LDL.LU.64 R74, [R1+0x4420] ;  /* 0x00442000014a7983 */ /* 0x000ea20000300a00 */
[----:B------:R-:W-:-:S03]  /*252f0*/  IMAD.WIDE R110, R5, 0x4, R110 ;  /* 0x00000004056e7825 */ /* 0x000fc600078e026e */
[----:B------:R-:W-:Y:S01]  /*25300*/  STL.64 [R1+0x3970], R26 ;  /* 0x0039701a01007387 */ /* 0x000fe20000100a00 */
        /* <DEDUP_REMOVED lines=9> */
[----:B------:R-:W-:-:S03]  /*253a0*/  IMAD.WIDE R140, R5, 0x4, R216 ;  /* 0x00000004058c7825 */ /* 0x000fc600078e02d8 */
[----:B------:R-:W2:Y:S04]  /*253b0*/  LDL.LU.64 R220, [R1+0x4408] ;  /* 0x0044080001dc7983 */ /* 0x000ea80000300a00 */
[----:B------:R-:W-:Y:S01]  /*253c0*/  STL.64 [R1+0x39b0], R110 ;  /* 0x0039b06e01007387 */ /* 0x000fe20000100a00 */
[----:B------:R-:W-:-:S03]  /*253d0*/  IMAD.WIDE R170, R5, 0x4, R214 ;  /* 0x0000000405aa7825 */ /* 0x000fc600078e02d6 */
[----:B------:R-:W-:Y:S01]  /*253e0*/  STL.64 [R1+0x39d8], R104 ;  /* 0x0039d86801007387 */ /* 0x000fe20000100a00 */
[----:B------:R-:W-:-:S03]  /*253f0*/  IMAD.WIDE R116, R5, 0x4, R212 ;  /* 0x0000000405747825 */ /* 0x000fc600078e02d4 */
[----:B------:R-:W2:Y:S04]  /*25400*/  LDL.LU.64 R218, [R1+0x4400] ;  /* 0x0044000001da7983 */ /* 0x000ea80000300a00 */
[----:B------:R-:W2:Y:S01]  /*25410*/  LDL.LU.64 R216, [R1+0x43f8] ;  /* 0x0043f80001d87983 */ /* 0x000ea20000300a00 */
[----:B------:R-:W-:-:S03]  /*25420*/  IMAD.WIDE R18, R5, 0x4, R210 ;  /* 0x0000000405127825 */ /* 0x000fc600078e02d2 */
[----:B------:R-:W-:Y:S04]  /*25430*/  STL.64 [R1+0x39f8], R92 ;  /* 0x0039f85c01007387 */ /* 0x000fe80000100a00 */
[----:B------:R-:W2:Y:S01]  /*25440*/  LDL.LU.64 R214, [R1+0x43f0] ;  /* 0x0043f00001d67983 */ /* 0x000ea20000300a00 */
[----:B------:R-:W-:-:S03]  /*25450*/  IMAD.WIDE R120, R5, 0x4, R66 ;  /* 0x0000000405787825 */ /* 0x000fc600078e0242 */
[----:B------:R-:W2:Y:S04]  /*25460*/  LDL.LU.64 R212, [R1+0x43e8] ;  /* 0x0043e80001d47983 */ /* 0x000ea80000300a00 */
[----:B------:R-:W-:Y:S04]  /*25470*/  STL.64 [R1+0x3a10], R8 ;  /* 0x003a100801007387 */ /* 0x000fe80000100a00 */
[----:B------:R-:W2:Y:S04]  /*25480*/  LDL.LU.64 R210, [R1+0x43e0] ;  /* 0x0043e00001d27983 */ /* 0x000ea80000300a00 */
[----:B------:R-:W-:Y:S04]  /*25490*/  STL.64 [R1+0x3a20], R140 ;  /* 0x003a208c01007387 */ /* 0x000fe80000100a00 */
[----:B------:R-:W2:Y:S01]  /*254a0*/  LDL.LU.64 R66, [R1+0x1d90] ;  /* 0x001d900001427983 */ /* 0x000ea20000300a00 */
[----:B------:R-:W-:-:S03]  /*254b0*/  IMAD.WIDE R122, R5, 0x4, R208 ;  /* 0x00000004057a7825 */ /* 0x000fc600078e02d0 */
[----:B------:R-:W-:Y:S01]  /*254c0*/  STL.64 [R1+0x3a30], R170 ;  /* 0x003a30aa01007387 */ /* 0x000fe20000100a00 */
[----:B------:R-:W-:-:S03]  /*254d0*/  IMAD.WIDE R166, R5, 0x4, R166 ;  /* 0x0000000405a67825 */ /* 0x000fc600078e02a6 */
[----:B------:R-:W3:Y:S01]  /*254e0*/  LDL.LU.64 R208, [R1+0x43d8] ;  /* 0x0043d80001d07983 */ /* 0x000ee20000300a00 */
[----:B------:R-:W-:-:S03]  /*254f0*/  IMAD.WIDE R138, R5, 0x4, R68 ;  /* 0x00000004058a7825 */ /* 0x000fc600078e0244 */
[----:B------:R-:W-:Y:S01]  /*25500*/  STL.64 [R1+0x3a50], R18 ;  /* 0x003a501201007387 */ /* 0x000fe20000100a00 */
[----:B------:R-:W-:-:S03]  /*25510*/  IMAD.WIDE R102, R5, 0x4, R102 ;  /* 0x0000000405667825 */ /* 0x000fc600078e0266 */
[----:B------:R-:W-:Y:S01]  /*25520*/  STL.64 [R1+0x3a40], R116 ;  /* 0x003a407401007387 */ /* 0x000fe20000100a00 */
[----:B------:R-:W-:-:S03]  /*25530*/  IMAD.WIDE R146, R5, 0x4, R56 ;  /* 0x0000000405927825 */ /* 0x000fc600078e0238 */
[----:B------:R-:W-:Y:S01]  /*25540*/  STL.64 [R1+0x3a58], R120 ;  /* 0x003a587801007387 */ /* 0x000fe20000100a00 */
        /* <DEDUP_REMOVED lines=13> */
[----:B------:R-:W-:Y:S04]  /*25620*/  STL.64 [R1+0x3af0], R172 ;  /* 0x003af0ac01007387 */ /* 0x000fe80000100a00 */
[----:B------:R-:W-:Y:S01]  /*25630*/  STL.64 [R1+0x3b10], R20 ;  /* 0x003b101401007387 */ /* 0x000fe20000100a00 */
[----:B------:R-:W-:-:S03]  /*25640*/  IMAD.WIDE R22, R5, 0x4, R22 ;  /* 0x0000000405167825 */ /* 0x000fc600078e0216 */
[----:B------:R-:W-:Y:S01]  /*25650*/  STL.64 [R1+0x3b28], R158 ;  /* 0x003b289e01007387 */ /* 0x000fe20000100a00 */
[----:B------:R-:W-:-:S03]  /*25660*/  IMAD.WIDE R142, R5, 0x4, R142 ;  /* 0x00000004058e7825 */ /* 0x000fc600078e028e */
[----:B------:R-:W-:Y:S04]  /*25670*/  STL.64 [R1+0x3b68], R156 ;  /* 0x003b689c01007387 */ /* 0x000fe80000100a00 */
[----:B------:R-:W-:Y:S04]  /*25680*/  STL.64 [R1+0x3b48], R94 ;  /* 0x003b485e01007387 */ /* 0x000fe80000100a00 */
[----:B------:R-:W-:Y:S04]  /*25690*/  STL.64 [R1+0x3b80], R108 ;  /* 0x003b806c01007387 */ /* 0x000fe80000100a00 */
[----:B------:R-:W-:Y:S01]  /*256a0*/  STL.64 [R1+0x3b98], R150 ;  /* 0x003b989601007387 */ /* 0x000fe20000100a00 */
[----:B------:R-:W-:-:S03]  /*256b0*/  ISETP.NE.U32.AND P0, PT, R6, RZ, PT ;  /* 0x000000ff0600720c */ /* 0x000fc60003f05070 */
[----:B-1----:R-:W3:Y:S01]  /*256c0*/  LDL.64 R100, [R1+0x1d50] ;  /* 0x001d500001647983 */ /* 0x002ee20000100a00 */
[----:B------:R-:W-:Y:S02]  /*256d0*/  VIADD R6, R12, 0xffffff77 ;  /* 0xffffff770c067836 */ /* 0x000fe40000000000 */
[----:B--2---:R-:W-:Y:S01]  /*256e0*/  IMAD.WIDE R16, R5, 0x4, R66 ;  /* 0x0000000405107825 */ /* 0x004fe200078e0242 */
[----:B------:R-:W-:Y:S01]  /*256f0*/  LDGSTS.E [R4+0x47f80], desc[UR14][R66.64], P3 ;  /* 0x47f8000042047fae */ /* 0x000fe200099a100e */
[----:B------:R-:W-:-:S03]  /*25700*/  IADD3 R5, PT, PT, R13, -0x8d, RZ ;  /* 0xffffff730d057810 */ /* 0x000fc60007ffe0ff */
[----:B------:R1:W-:Y:S04]  /*25710*/  STL.64 [R1+0x3c00], R16 ;  /* 0x003c001001007387 */ /* 0x0003e80000100a00 */
[----:B------:R-:W2:Y:S04]  /*25720*/  LDL.64 R64, [R1+0x1d60] ;  /* 0x001d600001407983 */ /* 0x000ea80000100a00 */
[----:B------:R-:W2:Y:S04]  /*25730*/  LDL.64 R126, [R1+0x1d70] ;  /* 0x001d7000017e7983 */ /* 0x000ea80000100a00 */
[----:B-1----:R-:W2:Y:S04]  /*25740*/  LDL.64 R16, [R1+0x1d68] ;  /* 0x001d680001107983 */ /* 0x002ea80000100a00 */
[----:B------:R-:W2:Y:S04]  /*25750*/  LDL.64 R130, [R1+0x1d78] ;  /* 0x001d780001827983 */ /* 0x000ea80000100a00 */
        /* <DEDUP_REMOVED lines=18> */
[----:B------:R-:W-:Y:S04]  /*25880*/  STL.64 [R1+0x3bb8], R22 ;  /* 0x003bb81601007387 */ /* 0x000fe80000100a00 */
[----:B------:R1:W-:Y:S04]  /*25890*/  STL.64 [R1+0x3bd8], R142 ;  /* 0x003bd88e01007387 */ /* 0x0003e80000100a00 */
[----:B------:R-:W2:Y:S04]  /*258a0*/  LDL.64 R12, [R1+0x1d48] ;  /* 0x001d4800010c7983 */ /* 0x000ea80000100a00 */
[----:B------:R-:W0:Y:S01]  /*258b0*/  LDGDEPBAR ;  /* 0x00000000000079af */ /* 0x000e220000000000 */
[----:B------:R-:W-:Y:S01]  /*258c0*/  BAR.SYNC.DEFER_BLOCKING 0x0 ;  /* 0x0000000000007b1d */ /* 0x000fe20000010000 */
[----:B------:R-:W-:Y:S01]  /*258d0*/  ISETP.GE.U32.AND P1, PT, R10, 0x7fffff00, PT ;  /* 0x7fffff000a00780c */ /* 0x000fe20003f26070 */
[----:B------:R-:W-:Y:S01]  /*258e0*/  VIADD R10, R11, 0xffffff7b ;  /* 0xffffff7b0b0a7836 */ /* 0x000fe20000000000 */
[----:B------:R-:W-:-:S05]  /*258f0*/  ISETP.GE.U32.AND P2, PT, R6, 0x7ffffef8, PT ;  /* 0x7ffffef80600780c */ /* 0x000fca0003f46070 */
[----:B------:R-:W1:Y:S01]  /*25900*/  LDC R6, c[0x0][0x3a0] ;  /* 0x0000e800ff067b82 */ /* 0x000e620000000800 */
[----:B------:R-:W-:-:S07]  /*25910*/  ISETP.GE.U32.AND P3, PT, R10, 0x7ffffefc, PT ;  /* 0x7ffffefc0a00780c */ /* 0x000fce0003f66070 */
[----:B------:R-:W1:Y:S08]  /*25920*/  LDC R10, c[0x0][0x3a0] ;  /* 0x0000e800ff0a7b82 */ /* 0x000e700000000800 */
[----:B------:R-:W1:Y:S01]  /*25930*/  LDC R11, c[0x0][0x3a0] ;  /* 0x0000e800ff0b7b82 */ /* 0x000e620000000800 */
[----:B------:R-:W-:Y:S01]  /*25940*/  @!PT LDS RZ, [RZ] ;  /* 0x00000000fffff984 */ /* 0x000fe20000000800 */
[----:B------:R-:W-:Y:S01]  /*25950*/  @!PT LDS RZ, [RZ] ;  /* 0x00000000fffff984 */ /* 0x000fe20000000800 */
[----:B------:R-:W-:Y:S01]  /*25960*/  @!PT LDS RZ, [RZ] ;  /* 0x00000000fffff984 */ /* 0x000fe20000000800 */
[----:B--2---:R2:W-:Y:S04]  /*25970*/  LDGSTS.E [R251+0x20000], desc[UR14][R12.64], !P1 ;  /* 0x200000000cfb7fae */ /* 0x0045e8000c9a100e */
[----:B---3--:R-:W-:Y:S04]  /*25980*/  LDGSTS.E [R251+0x20080], desc[UR14][R100.64], !P1 ;  /* 0x2008000064fb7fae */ /* 0x008fe8000c9a100e */
[----:B------:R-:W-:Y:S04]  /*25990*/  LDGSTS.E [R251+0x20100], desc[UR14][R64.64], !P1 ;  /* 0x2010000040fb7fae */ /* 0x000fe8000c9a100e */
[----:B------:R-:W-:Y:S01]  /*259a0*/  LDGSTS.E [R251+0x20180], desc[UR14][R16.64], !P1 ;  /* 0x2018000010fb7fae */ /* 0x000fe2000c9a100e */
[----:B--2---:R-:W2:Y:S03]  /*259b0*/  LDC R12, c[0x0][0x3a0] ;  /* 0x0000e800ff0c7b82 */ /* 0x004ea60000000800 */
[----:B------:R-:W-:Y:S04]  /*259c0*/  LDGSTS.E [R251+0x20200], desc[UR14][R126.64], !P1 ;  /* 0x202000007efb7fae */ /* 0x000fe8000c9a100e */
[----:B------:R-:W-:Y:S01]  /*259d0*/  LDGSTS.E [R251+0x20280], desc[UR14][R130.64], !P1 ;  /* 0x2028000082fb7fae */ /* 0x000fe2000c9a100e */
[----:B------:R-:W3:Y:S03]  /*259e0*/  LDC R13, c[0x0][0x3a0] ;  /* 0x0000e800ff0d7b82 */ /* 0x000ee60000000800 */
[----:B------:R-:W-:Y:S04]  /*259f0*/  LDGSTS.E [R251+0x20300], desc[UR14][R132.64], !P1 ;  /* 0x2030000084fb7fae */ /* 0x000fe8000c9a100e */
[----:B------:R-:W-:Y:S04]  /*25a00*/  LDGSTS.E [R251+0x20380], desc[UR14][R98.64], !P1 ;  /* 0x2038000062fb7fae */ /* 0x000fe8000c9a100e */
[----:B------:R-:W2:Y:S04]  /*25a10*/  LDL.64 R64, [R1+0x1cb8] ;  /* 0x001cb80001407983 */ /* 0x000ea80000100a00 */
[----:B------:R-:W-:Y:S04]  /*25a20*/  LDGSTS.E [R251+0x21000], desc[UR14][R148.64], !P3 ;  /* 0x2100000094fb7fae */ /* 0x000fe8000d9a100e */
        /* <DEDUP_REMOVED lines=9> */
[----:B------:R-:W3:Y:S04]  /*25ac0*/  LDL.64 R66, [R1+0x1cd8] ;  /* 0x001cd80001427983 */ /* 0x000ee80000100a00 */
[----:B------:R-:W-:Y:S04]  /*25ad0*/  LDGSTS.E [R251+0x22100], desc[UR14][R128.64], !P2 ;  /* 0x2210000080fb7fae */ /* 0x000fe8000d1a100e */
[----:B------:R-:W-:Y:S04]  /*25ae0*/  LDGSTS.E [R251+0x22180], desc[UR14][R162.64], !P2 ;  /* 0x22180000a2fb7fae */ /* 0x000fe8000d1a100e */
[----:B------:R-:W-:Y:S04]  /*25af0*/  LDGSTS.E [R251+0x22200], desc[UR14][R56.64], !P2 ;  /* 0x2220000038fb7fae */ /* 0x000fe8000d1a100e */
[----:B------:R-:W-:Y:S04]  /*25b00*/  LDGSTS.E [R251+0x22280], desc[UR14][R58.64], !P2 ;  /* 0x222800003afb7fae */ /* 0x000fe8000d1a100e */
[----:B------:R-:W-:Y:S04]  /*25b10*/  LDGSTS.E [R251+0x22300], desc[UR14][R60.64], !P2 ;  /* 0x223000003cfb7fae */ /* 0x000fe8000d1a100e */
[----:B------:R-:W4:Y:S04]  /*25b20*/  LDL.64 R160, [R1+0x1cf8] ;  /* 0x001cf80001a07983 */ /* 0x000f280000100a00 */
[----:B------:R-:W4:Y:S04]  /*25b30*/  LDL.64 R152, [R1+0x88] ;  /* 0x0000880001987983 */ /* 0x000f280000100a00 */
[----:B------:R-:W4:Y:S04]  /*25b40*/  LDL.64 R60, [R1+0x80] ;  /* 0x00008000013c7983 */ /* 0x000f280000100a00 */
[----:B------:R-:W4:Y:S04]  /*25b50*/  LDL.64 R164, [R1+0x90] ;  /* 0x0000900001a47983 */ /* 0x000f280000100a00 */
[----:B------:R-:W-:Y:S04]  /*25b60*/  LDGSTS.E [R251+0x22380], desc[UR14][R62.64], !P2 ;  /* 0x223800003efb7fae */ /* 0x000fe8000d1a100e */
[----:B------:R-:W5:Y:S01]  /*25b70*/  LDL.64 R128, [R1+0x98] ;  /* 0x0000980001807983 */ /* 0x000f620000100a00 */
[----:B------:R-:W-:-:S03]  /*25b80*/  ISETP.GE.U32.AND P1, PT, R5, 0x7ffffef4, PT ;  /* 0x7ffffef40500780c */ /* 0x000fc60003f26070 */
[----:B------:R-:W5:Y:S04]  /*25b90*/  LDL.64 R124, [R1+0xb8] ;  /* 0x0000b800017c7983 */ /* 0x000f680000100a00 */
[----:B------:R-:W5:Y:S01]  /*25ba0*/  LDL.64 R62, [R1+0xa0] ;  /* 0x0000a000013e7983 */ /* 0x000f620000100a00 */
[----:B------:R-:W-:Y:S02]  /*25bb0*/  VIADD R5, R14, 0xffffff6f ;  /* 0xffffff6f0e057836 */ /* 0x000fe40000000000 */
[----:B------:R-:W2:Y:S01]  /*25bc0*/  LDC R14, c[0x0][0x3a0] ;  /* 0x0000e800ff0e7b82 */ /* 0x000ea20000000800 */
[----:B------:R-:W5:Y:S02]  /*25bd0*/  LDL.64 R162, [R1+0x1d18] ;  /* 0x001d180001a27983 */ /* 0x000f640000100a00 */
[----:B------:R-:W-:Y:S01]  /*25be0*/  ISETP.GE.U32.AND P3, PT, R5, 0x7ffffef0, PT ;  /* 0x7ffffef00500780c */ /* 0x000fe20003f66070 */
[----:B-1----:R-:W-:Y:S01]  /*25bf0*/  VIADD R5, R6, 0xffffff6b ;  /* 0xffffff6b06057836 */ /* 0x002fe20000000000 */
[----:B------:R-:W5:Y:S03]  /*25c00*/  LDL.64 R114, [R1+0x3c0] ;  /* 0x0003c00001727983 */ /* 0x000f660000100a00 */
[----:B------:R-:W1:Y:S01]  /*25c10*/  LDC R6, c[0x0][0x3a0] ;  /* 0x0000e800ff067b82 */ /* 0x000e620000000800 */
[----:B------:R-:W-:Y:S01]  /*25c20*/  ISETP.GE.U32.AND P2, PT, R5, 0x7ffffeec, PT ;  /* 0x7ffffeec0500780c */ /* 0x000fe20003f46070 */
[----:B------:R-:W5:Y:S04]  /*25c30*/  LDL.64 R144, [R1+0x3c8] ;  /* 0x0003c80001907983 */ /* 0x000f680000100a00 */
        /* <DEDUP_REMOVED lines=11> */
[----:B--2---:R-:W-:Y:S04]  /*25cf0*/  LDGSTS.E [R251+0x23000], desc[UR14][R64.64], !P1 ;  /* 0x2300000040fb7fae */ /* 0x004fe8000c9a100e */
        /* <DEDUP_REMOVED lines=8> */
[----:B---3--:R-:W-:Y:S04]  /*25d80*/  LDGSTS.E [R251+0x24000], desc[UR14][R66.64], !P3 ;  /* 0x2400000042fb7fae */ /* 0x008fe8000d9a100e */
        /* <DEDUP_REMOVED lines=8> */
[----:B----4-:R-:W-:Y:S04]  /*25e10*/  LDGSTS.E [R251+0x25000], desc[UR14][R160.64], !P2 ;  /* 0x25000000a0fb7fae */ /* 0x010fe8000d1a100e */
[----:B------:R-:W-:Y:S04]  /*25e20*/  LDGSTS.E [R251+0x25080], desc[UR14][R60.64], !P2 ;  /* 0x250800003cfb7fae */ /* 0x000fe8000d1a100e */
[----:B------:R-:W-:Y:S04]  /*25e30*/  LDGSTS.E [R251+0x25100], desc[UR14][R152.64], !P2 ;  /* 0x2510000098fb7fae */ /* 0x000fe8000d1a100e */
[----:B------:R-:W-:Y:S04]  /*25e40*/  LDGSTS.E [R251+0x25180], desc[UR14][R164.64], !P2 ;  /* 0x25180000a4fb7fae */ /* 0x000fe8000d1a100e */
[----:B------:R-:W4:Y:S04]  /*25e50*/  LDL.64 R60, [R1+0x3e8] ;  /* 0x0003e800013c7983 */ /* 0x000f280000100a00 */
[----:B-----5:R-:W-:Y:S04]  /*25e60*/  LDGSTS.E [R251+0x25200], desc[UR14][R128.64], !P2 ;  /* 0x2520000080fb7fae */ /* 0x020fe8000d1a100e */
[----:B------:R-:W-:Y:S01]  /*25e70*/  LDGSTS.E [R251+0x25280], desc[UR14][R62.64], !P2 ;  /* 0x252800003efb7fae */ /* 0x000fe2000d1a100e */
[----:B------:R-:W-:-:S02]  /*25e80*/  IADD3 R5, PT, PT, R10, -0x99, RZ ;  /* 0xffffff670a057810 */ /* 0x000fc40007ffe0ff */
[----:B------:R-:W5:Y:S01]  /*25e90*/  LDC R10, c[0x0][0x3a0] ;  /* 0x0000e800ff0a7b82 */ /* 0x000f620000000800 */
[----:B------:R-:W5:Y:S04]  /*25ea0*/  LDL.64 R160, [R1+0x1558] ;  /* 0x0015580001a07983 */ /* 0x000f680000100a00 */
[----:B------:R-:W5:Y:S04]  /*25eb0*/  LDL.64 R152, [R1+0x1560] ;  /* 0x0015600001987983 */ /* 0x000f680000100a00 */
[----:B------:R-:W5:Y:S01]  /*25ec0*/  LDL.64 R62, [R1+0x1d38] ;  /* 0x001d3800013e7983 */ /* 0x000f620000100a00 */
[----:B------:R-:W-:-:S03]  /*25ed0*/  ISETP.GE.U32.AND P1, PT, R5, 0x7ffffee8, PT ;  /* 0x7ffffee80500780c */ /* 0x000fc60003f26070 */
[----:B------:R-:W5:Y:S04]  /*25ee0*/  LDL.64 R164, [R1+0x1578] ;  /* 0x0015780001a47983 */ /* 0x000f680000100a00 */
[----:B------:R-:W5:Y:S01]  /*25ef0*/  LDL.64 R128, [R1+0x1580] ;  /* 0x0015800001807983 */ /* 0x000f620000100a00 */
[----:B------:R-:W-:Y:S02]  /*25f00*/  VIADD R5, R12, 0xffffff63 ;  /* 0xffffff630c057836 */ /* 0x000fe40000000000 */
[----:B------:R-:W1:Y:S03]  /*25f10*/  LDC R12, c[0x0][0x3a0] ;  /* 0x0000e800ff0c7b82 */ /* 0x000e660000000800 */
[----:B------:R-:W-:Y:S01]  /*25f20*/  ISETP.GE.U32.AND P3, PT, R5, 0x7ffffee4, PT ;  /* 0x7ffffee40500780c */ /* 0x000fe20003f66070 */
[----:B--2---:R-:W-:Y:S04]  /*25f30*/  LDGSTS.E [R251+0x25300], desc[UR14][R64.64], !P2 ;  /* 0x2530000040fb7fae */ /* 0x004fe8000d1a100e */
[----:B------:R-:W-:Y:S04]  /*25f40*/  LDGSTS.E [R251+0x25380], desc[UR14][R124.64], !P2 ;  /* 0x253800007cfb7fae */ /* 0x000fe8000d1a100e */
[----:B------:R-:W-:Y:S04]  /*25f50*/  LDGSTS.E [R251+0x26000], desc[UR14][R162.64], !P1 ;  /* 0x26000000a2fb7fae */ /* 0x000fe8000c9a100e */
[----:B------:R-:W2:Y:S04]  /*25f60*/  LDL.64 R64, [R1+0x1598] ;  /* 0x0015980001407983 */ /* 0x000ea80000100a00 */
[----:B------:R-:W2:Y:S04]  /*25f70*/  LDL.64 R124, [R1+0x17d8] ;  /* 0x0017d800017c7983 */ /* 0x000ea80000100a00 */
[----:B------:R-:W2:Y:S04]  /*25f80*/  LDL.64 R162, [R1+0x15d0] ;  /* 0x0015d00001a27983 */ /* 0x000ea80000100a00 */
[----:B---3--:R-:W-:Y:S04]  /*25f90*/  LDGSTS.E [R251+0x26080], desc[UR14][R66.64], !P1 ;  /* 0x2608000042fb7fae */ /* 0x008fe8000c9a100e */
[----:B------:R-:W-:Y:S04]  /*25fa0*/  LDGSTS.E [R251+0x26100], desc[UR14][R114.64], !P1 ;  /* 0x2610000072fb7fae */ /* 0x000fe8000c9a100e */
[----:B------:R-:W-:Y:S04]  /*25fb0*/  LDGSTS.E [R251+0x26180], desc[UR14][R144.64], !P1 ;  /* 0x2618000090fb7fae */ /* 0x000fe8000c9a100e */
[----:B------:R-:W3:Y:S04]  /*25fc0*/  LDL.64 R66, [R1+0x15e8] ;  /* 0x0015e80001427983 */ /* 0x000ee80000100a00 */
[----:B------:R-:W-:Y:S04]  /*25fd0*/  LDGSTS.E [R251+0x26200], desc[UR14][R56.64], !P1 ;  /* 0x2620000038fb7fae */ /* 0x000fe8000c9a100e */
[----:B------:R-:W3:Y:S04]  /*25fe0*/  LDL.64 R114, [R1+0x17e0] ;  /* 0x0017e00001727983 */ /* 0x000ee80000100a00 */
[----:B------:R-:W-:Y:S04]  /*25ff0*/  LDGSTS.E [R251+0x26280], desc[UR14][R58.64], !P1 ;  /* 0x262800003afb7fae */ /* 0x000fe8000c9a100e */
[----:B------:R-:W3:Y:S04]  /*26000*/  LDL.64 R144, [R1+0x17f8] ;  /* 0x0017f80001907983 */ /* 0x000ee80000100a00 */
[----:B------:R-:W3:Y:S04]  /*26010*/  LDL.64 R56, [R1+0x1800] ;  /* 0x0018000001387983 */ /* 0x000ee80000100a00 */
[----:B------:R-:W-:Y:S04]  /*26020*/  LDGSTS.E [R251+0x26300], desc[UR14][R202.64], !P1 ;  /* 0x26300000cafb7fae */ /* 0x000fe8000c9a100e */
[----:B------:R-:W3:Y:S04]  /*26030*/  LDL.64 R58, [R1+0x1818] ;  /* 0x00181800013a7983 */ /* 0x000ee80000100a00 */
[----:B----4-:R-:W-:Y:S01]  /*26040*/  LDGSTS.E [R251+0x26380], desc[UR14][R60.64], !P1 ;  /* 0x263800003cfb7fae */ /* 0x010fe2000c9a100e */
[----:B------:R-:W-:-:S02]  /*26050*/  VIADD R5, R11, 0xffffff5f ;  /* 0xffffff5f0b057836 */ /* 0x000fc40000000000 */
[----:B------:R-:W4:Y:S01]  /*26060*/  LDC R11, c[0x0][0x3a0] ;  /* 0x0000e800ff0b7b82 */ /* 0x000f220000000800 */
[----:B------:R-:W4:Y:S04]  /*26070*/  LDL.64 R202, [R1+0x1ed8] ;  /* 0x001ed80001ca7983 */ /* 0x000f280000100a00 */
[----:B------:R-:W4:Y:S04]  /*26080*/  LDL.64 R60, [R1+0x1850] ;  /* 0x00185000013c7983 */ /* 0x000f280000100a00 */
[----:B-----5:R-:W-:Y:S01]  /*26090*/  LDGSTS.E [R251+0x27000], desc[UR14][R62.64], !P3 ;  /* 0x270000003efb7fae */ /* 0x020fe2000d9a100e */
[----:B------:R-:W-:-:S03]  /*260a0*/  ISETP.GE.U32.AND P2, PT, R5, 0x7ffffee0, PT ;  /* 0x7ffffee00500780c */ /* 0x000fc60003f46070 */
[----:B------:R-:W-:Y:S04]  /*260b0*/  LDGSTS.E [R251+0x27080], desc[UR14][R160.64], !P3 ;  /* 0x27080000a0fb7fae */ /* 0x000fe8000d9a100e */
[----:B------:R-:W-:Y:S04]  /*260c0*/  LDGSTS.E [R251+0x27100], desc[UR14][R152.64], !P3 ;  /* 0x2710000098fb7fae */ /* 0x000fe8000d9a100e */
[----:B------:R-:W5:Y:S04]  /*260d0*/  LDL.64 R62, [R1+0x1868] ;  /* 0x00186800013e7983 */ /* 0x000f680000100a00 */
[----:B------:R-:W5:Y:S04]  /*260e0*/  LDL.64 R160, [R1+0x1ee0] ;  /* 0x001ee00001a07983 */ /* 0x000f680000100a00 */
[----:B------:R-:W-:Y:S04]  /*260f0*/  LDGSTS.E [R251+0x27180], desc[UR14][R164.64], !P3 ;  /* 0x27180000a4fb7fae */ /* 0x000fe8000d9a100e */
[----:B------:R-:W5:Y:S04]  /*26100*/  LDL.64 R152, [R1+0x1ee8] ;  /* 0x001ee80001987983 */ /* 0x000f680000100a00 */
[----:B------:R-:W-:Y:S04]  /*26110*/  LDGSTS.E [R251+0x27200], desc[UR14][R128.64], !P3 ;  /* 0x2720000080fb7fae */ /* 0x000fe8000d9a100e */
[----:B------:R-:W5:Y:S04]  /*26120*/  LDL.64 R164, [R1+0x1ef0] ;  /* 0x001ef00001a47983 */ /* 0x000f680000100a00 */
[----:B------:R-:W5:Y:S04]  /*26130*/  LDL.64 R128, [R1+0x1ef8] ;  /* 0x001ef80001807983 */ /* 0x000f680000100a00 */
[----:B--2---:R-:W-:Y:S04]  /*26140*/  LDGSTS.E [R251+0x27280], desc[UR14][R64.64], !P3 ;  /* 0x2728000040fb7fae */ /* 0x004fe8000d9a100e */
[----:B------:R-:W-:Y:S04]  /*26150*/  LDGSTS.E [R251+0x27300], desc[UR14][R162.64], !P3 ;  /* 0x27300000a2fb7fae */ /* 0x000fe8000d9a100e */
        /* <DEDUP_REMOVED lines=14> */
[----:B----4-:R-:W-:Y:S04]  /*26240*/  LDGSTS.E [R251+0x28300], desc[UR14][R60.64], !P2 ;  /* 0x283000003cfb7fae */ /* 0x010fe8000d1a100e */
[----:B------:R-:W4:Y:S04]  /*26250*/  LDL.64 R58, [R1+0x1980] ;  /* 0x00198000013a7983 */ /* 0x000f280000100a00 */
[----:B------:R-:W4:Y:S04]  /*26260*/  LDL.64 R56, [R1+0x1970] ;  /* 0x0019700001387983 */ /* 0x000f280000100a00 */
[----:B------:R-:W4:Y:S04]  /*26270*/  LDL.64 R60, [R1+0x1978] ;  /* 0x00197800013c7983 */ /* 0x000f280000100a00 */
[----:B-----5:R-:W-:Y:S04]  /*26280*/  LDGSTS.E [R251+0x28380], desc[UR14][R62.64], !P2 ;  /* 0x283800003efb7fae */ /* 0x020fe8000d1a100e */
[----:B------:R-:W5:Y:S01]  /*26290*/  LDL.64 R62, [R1+0x1968] ;  /* 0x00196800013e7983 */ /* 0x000f620000100a00 */
[----:B------:R-:W-:-:S02]  /*262a0*/  IADD3 R5, PT, PT, R10, -0xa5, RZ ;  /* 0xffffff5b0a057810 */ /* 0x000fc40007ffe0ff */
[----:B------:R-:W2:Y:S02]  /*262b0*/  LDC R10, c[0x0][0x3a0] ;  /* 0x0000e800ff0a7b82 */ /* 0x000ea40000000800 */
[----:B------:R-:W-:Y:S01]  /*262c0*/  ISETP.GE.U32.AND P1, PT, R5, 0x7ffffedc, PT ;  /* 0x7ffffedc0500780c */ /* 0x000fe20003f26070 */
[----:B-1----:R-:W-:-:S05]  /*262d0*/  VIADD R5, R6, 0xffffff57 ;  /* 0xffffff5706057836 */ /* 0x002fca0000000000 */
[----:B------:R-:W-:-:S07]  /*262e0*/  ISETP.GE.U32.AND P3, PT, R5, 0x7ffffed8, PT ;  /* 0x7ffffed80500780c */ /* 0x000fce0003f66070 */
[----:B------:R-:W-:Y:S01]  /*262f0*/  LDGSTS.E [R251+0x29000], desc[UR14][R202.64], !P1 ;  /* 0x29000000cafb7fae */ /* 0x000fe2000c9a100e */
[----:B------:R-:W1:Y:S03]  /*26300*/  LDC R6, c[0x0][0x3a0] ;  /* 0x0000e800ff067b82 */ /* 0x000e660000000800 */
[----:B------:R-:W-:Y:S04]  /*26310*/  LDGSTS.E [R251+0x29080], desc[UR14][R160.64], !P1 ;  /* 0x29080000a0fb7fae */ /* 0x000fe8000c9a100e */
[----:B------:R-:W-:Y:S04]  /*26320*/  LDGSTS.E [R251+0x29100], desc[UR14][R152.64], !P1 ;  /* 0x2910000098fb7fae */ /* 0x000fe8000c9a100e */
[----:B------:R-:W-:Y:S04]  /*26330*/  LDGSTS.E [R251+0x29180], desc[UR14][R164.64], !P1 ;  /* 0x29180000a4fb7fae */ /* 0x000fe8000c9a100e */
[----:B------:R-:W-:Y:S04]  /*26340*/  LDGSTS.E [R251+0x29200], desc[UR14][R128.64], !P1 ;  /* 0x2920000080fb7fae */ /* 0x000fe8000c9a100e */
[----:B------:R-:W5:Y:S04]  /*26350*/  LDL.64 R160, [R1+0x20d8] ;  /* 0x0020d80001a07983 */ /* 0x000f680000100a00 */
[----:B------:R-:W5:Y:S04]  /*26360*/  LDL.64 R152, [R1+0x1830] ;  /* 0x0018300001987983 */ /* 0x000f680000100a00 */
[----:B------:R-:W5:Y:S04]  /*26370*/  LDL.64 R164, [R1+0x1828] ;  /* 0x0018280001a47983 */ /* 0x000f680000100a00 */
[----:B------:R-:W5:Y:S01]  /*26380*/  LDL.64 R128, [R1+0x1820] ;  /* 0x0018200001807983 */ /* 0x000f620000100a00 */
[----:B------:R-:W-:-:S02]  /*26390*/  VIADD R5, R14, 0xffffff53 ;  /* 0xffffff530e057836 */ /* 0x000fc40000000000 */
[----:B------:R-:W1:Y:S01]  /*263a0*/  LDC R14, c[0x0][0x3a0] ;  /* 0x0000e800ff0e7b82 */ /* 0x000e620000000800 */
[----:B------:R-:W5:Y:S04]  /*263b0*/  LDL.64 R202, [R1+0x1690] ;  /* 0x0016900001ca7983 */ /* 0x000f680000100a00 */
[----:B--2---:R-:W-:Y:S04]  /*263c0*/  LDGSTS.E [R251+0x29280], desc[UR14][R64.64], !P1 ;  /* 0x2928000040fb7fae */ /* 0x004fe8000c9a100e */
[----:B------:R-:W-:Y:S04]  /*263d0*/  LDGSTS.E [R251+0x29300], desc[UR14][R162.64], !P1 ;  /* 0x29300000a2fb7fae */ /* 0x000fe8000c9a100e */
[----:B------:R-:W2:Y:S04]  /*263e0*/  LDL.64 R64, [R1+0x1838] ;  /* 0x0018380001407983 */ /* 0x000ea80000100a00 */
[----:B------:R-:W2:Y:S04]  /*263f0*/  LDL.64 R162, [R1+0x1808] ;  /* 0x0018080001a27983 */ /* 0x000ea80000100a00 */
[----:B---3--:R-:W-:Y:S04]  /*26400*/  LDGSTS.E [R251+0x29380], desc[UR14][R66.64], !P1 ;  /* 0x2938000042fb7fae */ /* 0x008fe8000c9a100e */
[----:B------:R-:W-:Y:S04]  /*26410*/  LDGSTS.E [R251+0x2a000], desc[UR14][R134.64], !P3 ;  /* 0x2a00000086fb7fae */ /* 0x000fe8000d9a100e */
[----:B------:R-:W3:Y:S04]  /*26420*/  LDL.64 R66, [R1+0x1810] ;  /* 0x0018100001427983 */ /* 0x000ee80000100a00 */
[----:B------:R-:W-:Y:S01]  /*26430*/  LDGSTS.E [R251+0x2a080], desc[UR14][R124.64], !P3 ;  /* 0x2a0800007cfb7fae */ /* 0x000fe2000d9a100e */
[----:B------:R-:W-:-:S03]  /*26440*/  ISETP.GE.U32.AND P2, PT, R5, 0x7ffffed4, PT ;  /* 0x7ffffed40500780c */ /* 0x000fc60003f46070 */
[----:B------:R-:W3:Y:S04]  /*26450*/  LDL.64 R134, [R1+0x23d8] ;  /* 0x0023d80001867983 */ /* 0x000ee80000100a00 */
[----:B------:R-:W-:Y:S04]  /*26460*/  LDGSTS.E [R251+0x2a100], desc[UR14][R114.64], !P3 ;  /* 0x2a10000072fb7fae */ /* 0x000fe8000d9a100e */
[----:B------:R-:W3:Y:S04]  /*26470*/  LDL.64 R124, [R1+0x17f0] ;  /* 0x0017f000017c7983 */ /* 0x000ee80000100a00 */
[----:B------:R-:W-:Y:S04]  /*26480*/  LDGSTS.E [R251+0x2a180], desc[UR14][R144.64], !P3 ;  /* 0x2a18000090fb7fae */ /* 0x000fe8000d9a100e */
[----:B------:R-:W3:Y:S04]  /*26490*/  LDL.64 R114, [R1+0x16d0] ;  /* 0x0016d00001727983 */ /* 0x000ee80000100a00 */
[----:B----4-:R-:W-:Y:S04]  /*264a0*/  LDGSTS.E [R251+0x2a200], desc[UR14][R58.64], !P3 ;  /* 0x2a2000003afb7fae */ /* 0x010fe8000d9a100e */
[----:B------:R-:W4:Y:S04]  /*264b0*/  LDL.64 R144, [R1+0x16c8] ;  /* 0x0016c80001907983 */ /* 0x000f280000100a00 */
[----:B------:R-:W-:Y:S04]  /*264c0*/  LDGSTS.E [R251+0x2a280], desc[UR14][R60.64], !P3 ;  /* 0x2a2800003cfb7fae */ /* 0x000fe8000d9a100e */
[----:B------:R-:W4:Y:S04]  /*264d0*/  LDL.64 R58, [R1+0x21d8] ;  /* 0x0021d800013a7983 */ /* 0x000f280000100a00 */
[----:B------:R-:W-:Y:S04]  /*264e0*/  LDGSTS.E [R251+0x2a300], desc[UR14][R56.64], !P3 ;  /* 0x2a30000038fb7fae */ /* 0x000fe8000d9a100e */
[----:B------:R-:W4:Y:S04]  /*264f0*/  LDL.64 R60, [R1+0x16e0] ;  /* 0x0016e000013c7983 */ /* 0x000f280000100a00 */
[----:B-----5:R-:W-:Y:S04]  /*26500*/  LDGSTS.E [R251+0x2a380], desc[UR14][R62.64], !P3 ;  /* 0x2a3800003efb7fae */ /* 0x020fe8000d9a100e */
[----:B------:R-:W5:Y:S04]  /*26510*/  LDL.64 R56, [R1+0x16b0] ;  /* 0x0016b00001387983 */ /* 0x000f680000100a00 */
[----:B------:R-:W5:Y:S01]  /*26520*/  LDL.64 R62, [R1+0x16a8] ;  /* 0x0016a800013e7983 */ /* 0x000f620000100a00 */
[----:B------:R-:W-:-:S02]  /*26530*/  IADD3 R5, PT, PT, R13, -0xb1, RZ ;  /* 0xffffff4f0d057810 */ /* 0x000fc40007ffe0ff */
[----:B------:R-:W1:Y:S02]  /*26540*/  LDC R13, c[0x0][0x3a0] ;  /* 0x0000e800ff0d7b82 */ /* 0x000e640000000800 */
[----:B------:R-:W-:Y:S01]  /*26550*/  ISETP.GE.U32.AND P1, PT, R5, 0x7ffffed0, PT ;  /* 0x7ffffed00500780c */ /* 0x000fe20003f26070 */
[----:B------:R-:W-:Y:S04]  /*26560*/  LDGSTS.E [R251+0x2b000], desc[UR14][R160.64], !P2 ;  /* 0x2b000000a0fb7fae */ /* 0x000fe8000d1a100e */
[----:B------:R-:W5:Y:S04]  /*26570*/  LDL.64 R160, [R1+0x1570] ;  /* 0x0015700001a07983 */ /* 0x000f680000100a00 */
[----:B--2---:R-:W-:Y:S04]  /*26580*/  LDGSTS.E [R251+0x2b080], desc[UR14][R64.64], !P2 ;  /* 0x2b08000040fb7fae */ /* 0x004fe8000d1a100e */
[----:B------:R-:W-:Y:S04]  /*26590*/  LDGSTS.E [R251+0x2b100], desc[UR14][R152.64], !P2 ;  /* 0x2b10000098fb7fae */ /* 0x000fe8000d1a100e */
[----:B------:R-:W-:Y:S04]  /*265a0*/  LDGSTS.E [R251+0x2b180], desc[UR14][R164.64], !P2 ;  /* 0x2b180000a4fb7fae */ /* 0x000fe8000d1a100e */
[----:B------:R-:W2:Y:S04]  /*265b0*/  LDL.64 R64, [R1+0x1688] ;  /* 0x0016880001407983 */ /* 0x000ea80000100a00 */
[----:B------:R-:W-:Y:S04]  /*265c0*/  LDGSTS.E [R251+0x2b200], desc[UR14][R128.64], !P2 ;  /* 0x2b20000080fb7fae */ /* 0x000fe8000d1a100e */
[----:B------:R-:W2:Y:S04]  /*265d0*/  LDL.64 R152, [R1+0x1568] ;  /* 0x0015680001987983 */ /* 0x000ea80000100a00 */
[----:B------:R-:W2:Y:S04]  /*265e0*/  LDL.64 R164, [R1+0x1550] ;  /* 0x0015500001a47983 */ /* 0x000ea80000100a00 */
[----:B------:R-:W2:Y:S04]  /*265f0*/  LDL.64 R128, [R1+0x1548] ;  /* 0x0015480001807983 */ /* 0x000ea80000100a00 */
[----:B---3--:R-:W-:Y:S04]  /*26600*/  LDGSTS.E [R251+0x2b280], desc[UR14][R66.64], !P2 ;  /* 0x2b28000042fb7fae */ /* 0x008fe8000d1a100e */
[----:B------:R-:W-:Y:S04]  /*26610*/  LDGSTS.E [R251+0x2b300], desc[UR14][R162.64], !P2 ;  /* 0x2b300000a2fb7fae */ /* 0x000fe8000d1a100e */
[----:B------:R-:W3:Y:S04]  /*26620*/  LDL.64 R66, [R1+0x22d8] ;  /* 0x0022d80001427983 */ /* 0x000ee80000100a00 */
[----:B------:R-:W-:Y:S04]  /*26630*/  LDGSTS.E [R251+0x2b380], desc[UR14][R124.64], !P2 ;  /* 0x2b3800007cfb7fae */ /* 0x000fe8000d1a100e */
[----:B------:R-:W3:Y:S04]  /*26640*/  LDL.64 R162, [R1+0x1530] ;  /* 0x0015300001a27983 */ /* 0x000ee80000100a00 */
[----:B------:R-:W3:Y:S04]  /*26650*/  LDL.64 R124, [R1+0x13f0] ;  /* 0x0013f000017c7983 */ /* 0x000ee80000100a00 */
[----:B----4-:R-:W-:Y:S04]  /*26660*/  LDGSTS.E [R251+0x2c000], desc[UR14][R58.64], !P1 ;  /* 0x2c0000003afb7fae */ /* 0x010fe8000c9a100e */
[----:B------:R-:W-:Y:S04]  /*26670*/  LDGSTS.E [R251+0x2c080], desc[UR14][R60.64], !P1 ;  /* 0x2c0800003cfb7fae */ /* 0x000fe8000c9a100e */
[----:B------:R-:W4:Y:S04]  /*26680*/  LDL.64 R58, [R1+0x1528] ;  /* 0x00152800013a7983 */ /* 0x000f280000100a00 */
[----:B------:R-:W-:Y:S04]  /*26690*/  LDGSTS.E [R251+0x2c100], desc[UR14][R114.64], !P1 ;  /* 0x2c10000072fb7fae */ /* 0x000fe8000c9a100e */
[----:B------:R-:W4:Y:S04]  /*266a0*/  LDL.64 R60, [R1+0x1518] ;  /* 0x00151800013c7983 */ /* 0x000f280000100a00 */
[----:B------:R-:W-:Y:S04]  /*266b0*/  LDGSTS.E [R251+0x2c180], desc[UR14][R144.64], !P1 ;  /* 0x2c18000090fb7fae */ /* 0x000fe8000c9a100e */
[----:B------:R-:W4:Y:S04]  /*266c0*/  LDL.64 R114, [R1+0x13e8] ;  /* 0x0013e80001727983 */ /* 0x000f280000100a00 */
[----:B-----5:R-:W-:Y:S04]  /*266d0*/  LDGSTS.E [R251+0x2c200], desc[UR14][R56.64], !P1 ;  /* 0x2c20000038fb7fae */ /* 0x020fe8000c9a100e */
[----:B------:R-:W5:Y:S04]  /*266e0*/  LDL.64 R144, [R1+0x13e0] ;  /* 0x0013e00001907983 */ /* 0x000f680000100a00 */
[----:B------:R-:W-:Y:S04]  /*266f0*/  LDGSTS.E [R251+0x2c280], desc[UR14][R62.64], !P1 ;  /* 0x2c2800003efb7fae */ /* 0x000fe8000c9a100e */
[----:B------:R-:W5:Y:S01]  /*26700*/  LDL.64 R56, [R1+0x13d8] ;  /* 0x0013d80001387983 */ /* 0x000f620000100a00 */
[----:B------:R-:W-:-:S02]  /*26710*/  VIADD R5, R12, 0xffffff4b ;  /* 0xffffff4b0c057836 */ /* 0x000fc40000000000 */
[----:B------:R-:W1:Y:S01]  /*26720*/  LDC R12, c[0x0][0x3a0] ;  /* 0x0000e800ff0c7b82 */ /* 0x000e620000000800 */
[----:B------:R-:W-:Y:S04]  /*26730*/  LDGSTS.E [R251+0x2c300], desc[UR14][R202.64], !P1 ;  /* 0x2c300000cafb7fae */ /* 0x000fe8000c9a100e */
[----:B------:R-:W5:Y:S01]  /*26740*/  LDL.64 R62, [R1+0x13d0] ;  /* 0x0013d000013e7983 */ /* 0x000f620000100a00 */
[----:B------:R-:W-:Y:S01]  /*26750*/  ISETP.GE.U32.AND P3, PT, R5, 0x7ffffecc, PT ;  /* 0x7ffffecc0500780c */ /* 0x000fe20003f66070 */
[----:B------:R-:W-:Y:S02]  /*26760*/  VIADD R5, R11, 0xffffff47 ;  /* 0xffffff470b057836 */ /* 0x000fe40000000000 */
[----:B------:R-:W1:Y:S03]  /*26770*/  LDC R11, c[0x0][0x3a0] ;  /* 0x0000e800ff0b7b82 */ /* 0x000e660000000800 */
[----:B------:R-:W-:Y:S01]  /*26780*/  ISETP.GE.U32.AND P2, PT, R5, 0x7ffffec8, PT ;  /* 0x7ffffec80500780c */ /* 0x000fe20003f46070 */
[----:B------:R-:W5:Y:S04]  /*26790*/  LDL.64 R202, [R1+0x24d8] ;  /* 0x0024d80001ca7983 */ /* 0x000f680000100a00 */
[----:B--2---:R-:W-:Y:S04]  /*267a0*/  LDGSTS.E [R251+0x2c380], desc[UR14][R64.64], !P1 ;  /* 0x2c38000040fb7fae */ /* 0x004fe8000c9a100e */
[----:B------:R-:W2:Y:S04]  /*267b0*/  LDL.64 R64, [R1+0x13c8] ;  /* 0x0013c80001407983 */ /* 0x000ea80000100a00 */
[----:B---3--:R-:W-:Y:S04]  /*267c0*/  LDGSTS.E [R251+0x2d000], desc[UR14][R66.64], !P3 ;  /* 0x2d00000042fb7fae */ /* 0x008fe8000d9a100e */
[----:B------:R-:W-:Y:S04]  /*267d0*/  LDGSTS.E [R251+0x2d080], desc[UR14][R160.64], !P3 ;  /* 0x2d080000a0fb7fae */ /* 0x000fe8000d9a100e */
[----:B------:R-:W-:Y:S04]  /*267e0*/  LDGSTS.E [R251+0x2d100], desc[UR14][R152.64], !P3 ;  /* 0x2d10000098fb7fae */ /* 0x000fe8000d9a100e */
[----:B------:R-:W3:Y:S04]  /*267f0*/  LDL.64 R66, [R1+0x13c0] ;  /* 0x0013c00001427983 */ /* 0x000ee80000100a00 */
        /* <DEDUP_REMOVED lines=13> */
[----:B------:R-:W-:Y:S04]  /*268d0*/  LDGSTS.E [R251+0x2e080], desc[UR14][R124.64], !P2 ;  /* 0x2e0800007cfb7fae */ /* 0x000fe8000d1a100e */
[----:B------:R-:W-:Y:S04]  /*268e0*/  LDGSTS.E [R251+0x2e100], desc[UR14][R114.64], !P2 ;  /* 0x2e10000072fb7fae */ /* 0x000fe8000d1a100e */
[----:B------:R-:W4:Y:S04]  /*268f0*/  LDL.64 R134, [R1+0x25d8] ;  /* 0x0025d80001867983 */ /* 0x000f280000100a00 */
[----:B-----5:R-:W-:Y:S04]  /*26900*/  LDGSTS.E [R251+0x2e180], desc[UR14][R144.64], !P2 ;  /* 0x2e18000090fb7fae */ /* 0x020fe8000d1a100e */
[----:B------:R-:W5:Y:S04]  /*26910*/  LDL.64 R124, [R1+0x1230] ;  /* 0x00123000017c7983 */ /* 0x000f680000100a00 */
[----:B------:R-:W-:Y:S04]  /*26920*/  LDGSTS.E [R251+0x2e200], desc[UR14][R56.64], !P2 ;  /* 0x2e20000038fb7fae */ /* 0x000fe8000d1a100e */
[----:B------:R-:W5:Y:S04]  /*26930*/  LDL.64 R114, [R1+0x1228] ;  /* 0x0012280001727983 */ /* 0x000f680000100a00 */
[----:B------:R-:W-:Y:S04]  /*26940*/  LDGSTS.E [R251+0x2e280], desc[UR14][R62.64], !P2 ;  /* 0x2e2800003efb7fae */ /* 0x000fe8000d1a100e */
[----:B------:R-:W5:Y:S01]  /*26950*/  LDL.64 R144, [R1+0x1220] ;  /* 0x0012200001907983 */ /* 0x000f620000100a00 */
[----:B------:R-:W-:-:S02]  /*26960*/  IADD3 R5, PT, PT, R10, -0xbd, RZ ;  /* 0xffffff430a057810 */ /* 0x000fc40007ffe0ff */
[----:B------:R-:W2:Y:S01]  /*26970*/  LDC R10, c[0x0][0x3a0] ;  /* 0x0000e800ff0a7b82 */ /* 0x000ea20000000800 */
[----:B------:R-:W5:Y:S04]  /*26980*/  LDL.64 R56, [R1+0x1208] ;  /* 0x0012080001387983 */ /* 0x000f680000100a00 */
[----:B------:R-:W5:Y:S01]  /*26990*/  LDL.64 R62, [R1+0x1218] ;  /* 0x00121800013e7983 */ /* 0x000f620000100a00 */
[----:B------:R-:W-:Y:S01]  /*269a0*/  ISETP.GE.U32.AND P1, PT, R5, 0x7ffffec4, PT ;  /* 0x7ffffec40500780c */ /* 0x000fe20003f26070 */
[----:B-1----:R-:W-:Y:S02]  /*269b0*/  VIADD R5, R6, 0xffffff3f ;  /* 0xffffff3f06057836 */ /* 0x002fe40000000000 */
[----:B------:R-:W1:Y:S03]  /*269c0*/  LDC R6, c[0x0][0x3a0] ;  /* 0x0000e800ff067b82 */ /* 0x000e660000000800 */
[----:B------:R-:W-:Y:S01]  /*269d0*/  ISETP.GE.U32.AND P3, PT, R5, 0x7ffffec0, PT ;  /* 0x7ffffec00500780c */ /* 0x000fe20003f66070 */
[----:B--2---:R-:W-:Y:S04]  /*269e0*/  LDGSTS.E [R251+0x2e300], desc[UR14][R64.64], !P2 ;  /* 0x2e30000040fb7fae */ /* 0x004fe8000d1a100e */
        /* <DEDUP_REMOVED lines=18> */
[----:B------:R-:W4:Y:S04]  /*26b10*/  LDL.64 R60, [R1+0x1128] ;  /* 0x00112800013c7983 */ /* 0x000f280000100a00 */
[----:B-----5:R-:W-:Y:S01]  /*26b20*/  LDGSTS.E [R251+0x30080], desc[UR14][R124.64], !P3 ;  /* 0x300800007cfb7fae */ /* 0x020fe2000d9a100e */
[----:B------:R-:W-:-:S02]  /*26b30*/  VIADD R5, R13, 0xffffff3b ;  /* 0xffffff3b0d057836 */ /* 0x000fc40000000000 */
[----:B------:R-:W5:Y:S01]  /*26b40*/  LDC R13, c[0x0][0x3a0] ;  /* 0x0000e800ff0d7b82 */ /* 0x000f620000000800 */
[----:B------:R-:W5:Y:S04]  /*26b50*/  LDL.64 R202, [R1+0x29d8] ;  /* 0x0029d80001ca7983 */ /* 0x000f680000100a00 */
[----:B------:R-:W-:Y:S04]  /*26b60*/  LDGSTS.E [R251+0x30100], desc[UR14][R114.64], !P3 ;  /* 0x3010000072fb7fae */ /* 0x000fe8000d9a100e */
[----:B------:R-:W5:Y:S04]  /*26b70*/  LDL.64 R124, [R1+0x1120] ;  /* 0x00112000017c7983 */ /* 0x000f680000100a00 */
[----:B------:R-:W-:Y:S01]  /*26b80*/  LDGSTS.E [R251+0x30180], desc[UR14][R144.64], !P3 ;  /* 0x3018000090fb7fae */ /* 0x000fe2000d9a100e */
[----:B------:R-:W-:-:S03]  /*26b90*/  ISETP.GE.U32.AND P2, PT, R5, 0x7ffffebc, PT ;  /* 0x7ffffebc0500780c */ /* 0x000fc60003f46070 */
[----:B------:R-:W5:Y:S04]  /*26ba0*/  LDL.64 R114, [R1+0x1068] ;  /* 0x0010680001727983 */ /* 0x000f680000100a00 */
[----:B------:R-:W-:Y:S04]  /*26bb0*/  LDGSTS.E [R251+0x30200], desc[UR14][R62.64], !P3 ;  /* 0x302000003efb7fae */ /* 0x000fe8000d9a100e */
[----:B------:R-:W5:Y:S04]  /*26bc0*/  LDL.64 R144, [R1+0x1060] ;  /* 0x0010600001907983 */ /* 0x000f680000100a00 */
[----:B------:R-:W5:Y:S04]  /*26bd0*/  LDL.64 R134, [R1+0xea0] ;  /* 0x000ea00001867983 */ /* 0x000f680000100a00 */
[----:B------:R-:W5:Y:S01]  /*26be0*/  LDL.64 R62, [R1+0x27d8] ;  /* 0x0027d800013e7983 */ /* 0x000f620000100a00 */
[----:B------:R-:W-:-:S02]  /*26bf0*/  IADD3 R5, PT, PT, R12, -0xc9, RZ ;  /* 0xffffff370c057810 */ /* 0x000fc40007ffe0ff */
[----:B------:R-:W1:Y:S02]  /*26c00*/  LDC R12, c[0x0][0x3a0] ;  /* 0x0000e800ff0c7b82 */ /* 0x000e640000000800 */
[----:B------:R-:W-:Y:S01]  /*26c10*/  ISETP.GE.U32.AND P1, PT, R5, 0x7ffffeb8, PT ;  /* 0x7ffffeb80500780c */ /* 0x000fe20003f26070 */
[----:B--2---:R-:W-:Y:S04]  /*26c20*/  LDGSTS.E [R251+0x30280], desc[UR14][R64.64], !P3 ;  /* 0x3028000040fb7fae */ /* 0x004fe8000d9a100e */
[----:B------:R-:W-:Y:S04]  /*26c30*/  LDGSTS.E [R251+0x30300], desc[UR14][R56.64], !P3 ;  /* 0x3030000038fb7fae */ /* 0x000fe8000d9a100e */
[----:B------:R-:W2:Y:S04]  /*26c40*/  LDL.64 R64, [R1+0x1070] ;  /* 0x0010700001407983 */ /* 0x000ea80000100a00 */
[----:B------:R-:W2:Y:S04]  /*26c50*/  LDL.64 R56, [R1+0x1058] ;  /* 0x0010580001387983 */ /* 0x000ea80000100a00 */
[----:B---3--:R-:W-:Y:S04]  /*26c60*/  LDGSTS.E [R251+0x30380], desc[UR14][R66.64], !P3 ;  /* 0x3038000042fb7fae */ /* 0x008fe8000d9a100e */
        /* <DEDUP_REMOVED lines=14> */
[----:B------:R-:W4:Y:S04]  /*26d50*/  LDL.64 R60, [R1+0xf60] ;  /* 0x000f6000013c7983 */ /* 0x000f280000100a00 */
[----:B-----5:R-:W-:Y:S01]  /*26d60*/  LDGSTS.E [R251+0x31380], desc[UR14][R124.64], !P2 ;  /* 0x313800007cfb7fae */ /* 0x020fe2000d1a100e */
[----:B------:R-:W-:-:S02]  /*26d70*/  VIADD R5, R11, 0xffffff33 ;  /* 0xffffff330b057836 */ /* 0x000fc40000000000 */
[----:B------:R-:W5:Y:S01]  /*26d80*/  LDC R11, c[0x0][0x3a0] ;  /* 0x0000e800ff0b7b82 */ /* 0x000f620000000800 */
[----:B------:R-:W5:Y:S04]  /*26d90*/  LDL.64 R124, [R1+0xe98] ;  /* 0x000e9800017c7983 */ /* 0x000f680000100a00 */
[----:B------:R-:W-:Y:S04]  /*26da0*/  LDGSTS.E [R251+0x32000], desc[UR14][R62.64], !P1 ;  /* 0x320000003efb7fae */ /* 0x000fe8000c9a100e */
[----:B------:R-:W5:Y:S01]  /*26db0*/  LDL.64 R62, [R1+0xf58] ;  /* 0x000f5800013e7983 */ /* 0x000f620000100a00 */
[----:B------:R-:W-:-:S03]  /*26dc0*/  ISETP.GE.U32.AND P3, PT, R5, 0x7ffffeb4, PT ;  /* 0x7ffffeb40500780c */ /* 0x000fc60003f66070 */
[----:B--2---:R-:W-:Y:S04]  /*26dd0*/  LDGSTS.E [R251+0x32080], desc[UR14][R64.64], !P1 ;  /* 0x3208000040fb7fae */ /* 0x004fe8000c9a100e */
[----:B------:R-:W-:Y:S04]  /*26de0*/  LDGSTS.E [R251+0x32100], desc[UR14][R114.64], !P1 ;  /* 0x3210000072fb7fae */ /* 0x000fe8000c9a100e */
[----:B------:R-:W-:Y:S04]  /*26df0*/  LDGSTS.E [R251+0x32180], desc[UR14][R144.64], !P1 ;  /* 0x3218000090fb7fae */ /* 0x000fe8000c9a100e */
[----:B------:R-:W2:Y:S04]  /*26e00*/  LDL.64 R64, [R1+0xf50] ;  /* 0x000f500001407983 */ /* 0x000ea80000100a00 */
[----:B------:R-:W2:Y:S04]  /*26e10*/  LDL.64 R114, [R1+0xe90] ;  /* 0x000e900001727983 */ /* 0x000ea80000100a00 */
[----:B------:R-:W-:Y:S04]  /*26e20*/  LDGSTS.E [R251+0x32200], desc[UR14][R56.64], !P1 ;  /* 0x3220000038fb7fae */ /* 0x000fe8000c9a100e */
[----:B------:R-:W2:Y:S04]  /*26e30*/  LDL.64 R144, [R1+0xe88] ;  /* 0x000e880001907983 */ /* 0x000ea80000100a00 */
[----:B------:R-:W2:Y:S04]  /*26e40*/  LDL.64 R56, [R1+0xe80] ;  /* 0x000e800001387983 */ /* 0x000ea80000100a00 */
[----:B---3--:R-:W-:Y:S04]  /*26e50*/  LDGSTS.E [R251+0x32280], desc[UR14][R66.64], !P1 ;  /* 0x3228000042fb7fae */ /* 0x008fe8000c9a100e */
[----:B------:R-:W-:Y:S04]  /*26e60*/  LDGSTS.E [R251+0x32300], desc[UR14][R148.64], !P1 ;  /* 0x3230000094fb7fae */ /* 0x000fe8000c9a100e */
[----:B------:R-:W-:Y:S04]  /*26e70*/  LDGSTS.E [R251+0x32380], desc[UR14][R160.64], !P1 ;  /* 0x32380000a0fb7fae */ /* 0x000fe8000c9a100e */
[----:B------:R-:W3:Y:S01]  /*26e80*/  LDL.64 R66, [R1+0xe78] ;  /* 0x000e780001427983 */ /* 0x000ee20000100a00 */
[----:B------:R-:W-:-:S02]  /*26e90*/  VIADD R5, R10, 0xffffff2f ;  /* 0xffffff2f0a057836 */ /* 0x000fc40000000000 */
[----:B------:R-:W1:Y:S01]  /*26ea0*/  LDC R10, c[0x0][0x3a0] ;  /* 0x0000e800ff0a7b82 */ /* 0x000e620000000800 */
[----:B------:R-:W3:Y:S04]  /*26eb0*/  LDL.64 R148, [R1+0xa38] ;  /* 0x000a380001947983 */ /* 0x000ee80000100a00 */
[----:B------:R-:W3:Y:S04]  /*26ec0*/  LDL.64 R160, [R1+0x2ad8] ;  /* 0x002ad80001a07983 */ /* 0x000ee80000100a00 */
[----:B----4-:R-:W-:Y:S04]  /*26ed0*/  LDGSTS.E [R251+0x33000], desc[UR14][R58.64], !P3 ;  /* 0x330000003afb7fae */ /* 0x010fe8000d9a100e */
[----:B------:R-:W-:Y:S04]  /*26ee0*/  LDGSTS.E [R251+0x33080], desc[UR14][R152.64], !P3 ;  /* 0x3308000098fb7fae */ /* 0x000fe8000d9a100e */
[----:B------:R-:W-:Y:S04]  /*26ef0*/  LDGSTS.E [R251+0x33100], desc[UR14][R164.64], !P3 ;  /* 0x33100000a4fb7fae */ /* 0x000fe8000d9a100e */
[----:B------:R-:W4:Y:S04]  /*26f00*/  LDL.64 R58, [R1+0xe70] ;  /* 0x000e7000013a7983 */ /* 0x000f280000100a00 */
        /* <DEDUP_REMOVED lines=8> */
[----:B-----5:R-:W-:Y:S04]  /*26f90*/  LDGSTS.E [R251+0x33300], desc[UR14][R62.64], !P3 ;  /* 0x333000003efb7fae */ /* 0x020fe8000d9a100e */
[----:B------:R-:W5:Y:S01]  /*26fa0*/  LDL.64 R62, [R1+0xd98] ;  /* 0x000d9800013e7983 */ /* 0x000f620000100a00 */
[----:B------:R-:W-:-:S02]  /*26fb0*/  ISETP.GE.U32.AND P2, PT, R5, 0x7ffffeb0, PT ;  /* 0x7ffffeb00500780c */ /* 0x000fc40003f46070 */
[----:B-1----:R-:W-:Y:S02]  /*26fc0*/  IADD3 R5, PT, PT, R6, -0xd5, RZ ;  /* 0xffffff2b06057810 */ /* 0x002fe40007ffe0ff */
[----:B------:R-:W1:Y:S02]  /*26fd0*/  LDC R6, c[0x0][0x3a0] ;  /* 0x0000e800ff067b82 */ /* 0x000e640000000800 */
[----:B------:R-:W-:Y:S01]  /*26fe0*/  ISETP.GE.U32.AND P1, PT, R5, 0x7ffffeac, PT ;  /* 0x7ffffeac0500780c */ /* 0x000fe20003f26070 */
[----:B--2---:R-:W-:Y:S06]  /*26ff0*/  LDGSTS.E [R251+0x33380], desc[UR14][R64.64], !P3 ;  /* 0x3338000040fb7fae */ /* 0x004fec000d9a100e */
[----:B------:R-:W-:Y:S04]  /*27000*/  LDGSTS.E [R251+0x34000], desc[UR14][R202.64], !P2 ;  /* 0x34000000cafb7fae */ /* 0x000fe8000d1a100e */
[----:B------:R-:W-:Y:S04]  /*27010*/  LDGSTS.E [R251+0x34080], desc[UR14][R134.64], !P2 ;  /* 0x3408000086fb7fae */ /* 0x000fe8000d1a100e */
[----:B------:R-:W2:Y:S04]  /*27020*/  LDL.64 R64, [R1+0xd90] ;  /* 0x000d900001407983 */ /* 0x000ea80000100a00 */
        /* <DEDUP_REMOVED lines=8> */
[----:B---3--:R-:W-:Y:S04]  /*270b0*/  LDGSTS.E [R251+0x34300], desc[UR14][R66.64], !P2 ;  /* 0x3430000042fb7fae */ /* 0x008fe8000d1a100e */
[----:B------:R-:W3:Y:S04]  /*270c0*/  LDL.64 R144, [R1+0xcc8] ;  /* 0x000cc80001907983 */ /* 0x000ee80000100a00 */
        /* <DEDUP_REMOVED lines=18> */
[----:B------:R-:W-:-:S02]  /*271f0*/  VIADD R5, R11, 0xffffff27 ;  /* 0xffffff270b057836 */ /* 0x000fc40000000000 */
[----:B------:R-:W1:Y:S03]  /*27200*/  LDC R11, c[0x0][0x3a0] ;  /* 0x0000e800ff0b7b82 */ /* 0x000e660000000800 */
[----:B------:R-:W-:Y:S01]  /*27210*/  ISETP.GE.U32.AND P3, PT, R5, 0x7ffffea8, PT ;  /* 0x7ffffea80500780c */ /* 0x000fe20003f66070 */
[----:B------:R-:W-:-:S04]  /*27220*/  VIADD R5, R12, 0xffffff23 ;  /* 0xffffff230c057836 */ /* 0x000fc80000000000 */
[----:B------:R-:W1:Y:S01]  /*27230*/  LDC R12, c[0x0][0x3a0] ;  /* 0x0000e800ff0c7b82 */ /* 0x000e620000000800 */
[----:B------:R-:W-:Y:S01]  /*27240*/  ISETP.GE.U32.AND P2, PT, R5, 0x7ffffea4, PT ;  /* 0x7ffffea40500780c */ /* 0x000fe20003f46070 */
[----:B--2---:R-:W-:Y:S06]  /*27250*/  LDGSTS.E [R251+0x35380], desc[UR14][R64.64], !P1 ;  /* 0x3538000040fb7fae */ /* 0x004fec000c9a100e */
[----:B------:R-:W-:Y:S04]  /*27260*/  LDGSTS.E [R251+0x36000], desc[UR14][R202.64], !P3 ;  /* 0x36000000cafb7fae */ /* 0x000fe8000d9a100e */
[----:B------:R-:W2:Y:S04]  /*27270*/  LDL.64 R64, [R1+0xbd0] ;  /* 0x000bd00001407983 */ /* 0x000ea80000100a00 */
[----:B------:R-:W-:Y:S01]  /*27280*/  LDGSTS.E [R251+0x36080], desc[UR14][R134.64], !P3 ;  /* 0x3608000086fb7fae */ /* 0x000fe2000d9a100e */
[----:B------:R-:W-:-:S02]  /*27290*/  IADD3 R5, PT, PT, R10, -0xe1, RZ ;  /* 0xffffff1f0a057810 */ /* 0x000fc40007ffe0ff */
[----:B------:R-:W1:Y:S01]  /*272a0*/  LDC R10, c[0x0][0x3a0] ;  /* 0x0000e800ff0a7b82 */ /* 0x000e620000000800 */
[----:B------:R-:W2:Y:S04]  /*272b0*/  LDL.64 R202, [R1+0x4028] ;  /* 0x0040280001ca7983 */ /* 0x000ea80000100a00 */
[----:B------:R-:W-:Y:S04]  /*272c0*/  LDGSTS.E [R251+0x36100], desc[UR14][R124.64], !P3 ;  /* 0x361000007cfb7fae */ /* 0x000fe8000d9a100e */
[----:B------:R-:W2:Y:S04]  /*272d0*/  LDL.64 R134, [R1+0x33a0] ;  /* 0x0033a00001867983 */ /* 0x000ea80000100a00 */
[----:B------:R-:W-:Y:S04]  /*272e0*/  LDGSTS.E [R251+0x36180], desc[UR14][R114.64], !P3 ;  /* 0x3618000072fb7fae */ /* 0x000fe8000d9a100e */
[----:B------:R-:W2:Y:S04]  /*272f0*/  LDL.64 R124, [R1+0x2dd8] ;  /* 0x002dd800017c7983 */ /* 0x000ea80000100a00 */
[----:B---3--:R-:W-:Y:S04]  /*27300*/  LDGSTS.E [R251+0x36200], desc[UR14][R144.64], !P3 ;  /* 0x3620000090fb7fae */ /* 0x008fe8000d9a100e */
[----:B------:R-:W3:Y:S04]  /*27310*/  LDL.64 R114, [R1+0xb20] ;  /* 0x000b200001727983 */ /* 0x000ee80000100a00 */
[----:B------:R-:W-:Y:S04]  /*27320*/  LDGSTS.E [R251+0x36280], desc[UR14][R66.64], !P3 ;  /* 0x3628000042fb7fae */ /* 0x000fe8000d9a100e */
[----:B------:R-:W-:Y:S04]  /*27330*/  LDGSTS.E [R251+0x36300], desc[UR14][R56.64], !P3 ;  /* 0x3630000038fb7fae */ /* 0x000fe8000d9a100e */
[----:B------:R-:W3:Y:S04]  /*27340*/  LDL.64 R144, [R1+0xb10] ;  /* 0x000b100001907983 */ /* 0x000ee80000100a00 */
[----:B------:R-:W3:Y:S04]  /*27350*/  LDL.64 R66, [R1+0xb18] ;  /* 0x000b180001427983 */ /* 0x000ee80000100a00 */
[----:B------:R-:W3:Y:S04]  /*27360*/  LDL.64 R56, [R1+0xb08] ;  /* 0x000b080001387983 */ /* 0x000ee80000100a00 */
[----:B----4-:R-:W-:Y:S04]  /*27370*/  LDGSTS.E [R251+0x36380], desc[UR14][R58.64], !P3 ;  /* 0x363800003afb7fae */ /* 0x010fe8000d9a100e */
[----:B------:R-:W-:Y:S04]  /*27380*/  LDGSTS.E [R251+0x37000], desc[UR14][R160.64], !P2 ;  /* 0x37000000a0fb7fae */ /* 0x000fe8000d1a100e */
[----:B------:R-:W-:Y:S04]  /*27390*/  LDGSTS.E [R251+0x37080], desc[UR14][R152.64], !P2 ;  /* 0x3708000098fb7fae */ /* 0x000fe8000d1a100e */
[----:B------:R-:W4:Y:S04]  /*273a0*/  LDL.64 R58, [R1+0xb00] ;  /* 0x000b0000013a7983 */ /* 0x000f280000100a00 */
[----:B------:R-:W-:Y:S04]  /*273b0*/  LDGSTS.E [R251+0x37100], desc[UR14][R164.64], !P2 ;  /* 0x37100000a4fb7fae */ /* 0x000fe8000d1a100e */
[----:B------:R-:W4:Y:S04]  /*273c0*/  LDL.64 R152, [R1+0xaf0] ;  /* 0x000af00001987983 */ /* 0x000f280000100a00 */
[----:B------:R-:W-:Y:S04]  /*273d0*/  LDGSTS.E [R251+0x37180], desc[UR14][R128.64], !P2 ;  /* 0x3718000080fb7fae */ /* 0x000fe8000d1a100e */
[----:B------:R-:W4:Y:S04]  /*273e0*/  LDL.64 R164, [R1+0x4008] ;  /* 0x0040080001a47983 */ /* 0x000f280000100a00 */
[----:B------:R-:W-:Y:S01]  /*273f0*/  LDGSTS.E [R251+0x37200], desc[UR14][R162.64], !P2 ;  /* 0x37200000a2fb7fae */ /* 0x000fe2000d1a100e */
[----:B------:R-:W-:-:S03]  /*27400*/  ISETP.GE.U32.AND P1, PT, R5, 0x7ffffea0, PT ;  /* 0x7ffffea00500780c */ /* 0x000fc60003f26070 */
[----:B------:R-:W4:Y:S04]  /*27410*/  LDL.64 R128, [R1+0x32b8] ;  /* 0x0032b80001807983 */ /* 0x000f280000100a00 */
[----:B-----5:R-:W-:Y:S04]  /*27420*/  LDGSTS.E [R251+0x37280], desc[UR14][R60.64], !P2 ;  /* 0x372800003cfb7fae */ /* 0x020fe8000d1a100e */
[----:B------:R-:W5:Y:S04]  /*27430*/  LDL.64 R162, [R1+0x32b0] ;  /* 0x0032b00001a27983 */ /* 0x000f680000100a00 */
[----:B------:R-:W-:Y:S04]  /*27440*/  LDGSTS.E [R251+0x37300], desc[UR14][R62.64], !P2 ;  /* 0x373000003efb7fae */ /* 0x000fe8000d1a100e */
[----:B------:R-:W5:Y:S04]  /*27450*/  LDL.64 R60, [R1+0x32a8] ;  /* 0x0032a800013c7983 */ /* 0x000f680000100a00 */
[----:B------:R-:W5:Y:S04]  /*27460*/  LDL.64 R160, [R1+0x3398] ;  /* 0x0033980001a07983 */ /* 0x000f680000100a00 */
[----:B------:R-:W5:Y:S01]  /*27470*/  LDL.64 R62, [R1+0x32c0] ;  /* 0x0032c000013e7983 */ /* 0x000f620000100a00 */
[----:B-1----:R-:W-:-:S02]  /*27480*/  VIADD R5, R6, 0xffffff1b ;  /* 0xffffff1b06057836 */ /* 0x002fc40000000000 */
[----:B------:R-:W1:Y:S03]  /*27490*/  LDC R6, c[0x0][0x3a0] ;  /* 0x0000e800ff067b82 */ /* 0x000e660000000800 */
[----:B------:R-:W-:Y:S01]  /*274a0*/  ISETP.GE.U32.AND P3, PT, R5, 0x7ffffe9c, PT ;  /* 0x7ffffe9c0500780c */ /* 0x000fe20003f66070 */
[----:B--2---:R-:W-:Y:S04]  /*274b0*/  LDGSTS.E [R251+0x37380], desc[UR14][R64.64], !P2 ;  /* 0x3738000040fb7fae */ /* 0x004fe8000d1a100e */
[----:B------:R-:W2:Y:S04]  /*274c0*/  LDL.64 R64, [R1+0x32a0] ;  /* 0x0032a00001407983 */ /* 0x000ea80000100a00 */
[----:B------:R-:W-:Y:S04]  /*274d0*/  LDGSTS.E [R251+0x38000], desc[UR14][R124.64], !P1 ;  /* 0x380000007cfb7fae */ /* 0x000fe8000c9a100e */
[----:B---3--:R-:W-:Y:S04]  /*274e0*/  LDGSTS.E [R251+0x38080], desc[UR14][R114.64], !P1 ;  /* 0x3808000072fb7fae */ /* 0x008fe8000c9a100e */
[----:B------:R-:W3:Y:S04]  /*274f0*/  LDL.64 R124, [R1+0x3390] ;  /* 0x00339000017c7983 */ /* 0x000ee80000100a00 */
[----:B------:R-:W3:Y:S04]  /*27500*/  LDL.64 R114, [R1+0x3388] ;  /* 0x0033880001727983 */ /* 0x000ee80000100a00 */
[----:B------:R-:W-:Y:S04]  /*27510*/  LDGSTS.E [R251+0x38100], desc[UR14][R66.64], !P1 ;  /* 0x3810000042fb7fae */ /* 0x000fe8000c9a100e */
        /* <DEDUP_REMOVED lines=9> */
[----:B------:R-:W-:Y:S01]  /*275b0*/  LDGSTS.E [R251+0x39000], desc[UR14][R164.64], !P3 ;  /* 0x39000000a4fb7fae */ /* 0x000fe2000d9a100e */
[----:B------:R-:W-:-:S02]  /*275c0*/  VIADD R5, R11, 0xffffff17 ;  /* 0xffffff170b057836 */ /* 0x000fc40000000000 */
[----:B------:R-:W1:Y:S01]  /*275d0*/  LDC R11, c[0x0][0x3a0] ;  /* 0x0000e800ff0b7b82 */ /* 0x000e620000000800 */
[----:B------:R-:W4:Y:S04]  /*275e0*/  LDL.64 R152, [R1+0x3480] ;  /* 0x0034800001987983 */ /* 0x000f280000100a00 */
        /* <DEDUP_REMOVED lines=9> */
[----:B------:R-:W5:Y:S01]  /*27680*/  LDL.64 R162, [R1+0x3468] ;  /* 0x0034680001a27983 */ /* 0x000f620000100a00 */
[----:B------:R-:W-:-:S02]  /*27690*/  IADD3 R5, PT, PT, R13, -0xed, RZ ;  /* 0xffffff130d057810 */ /* 0x000fc40007ffe0ff */
[----:B------:R-:W1:Y:S01]  /*276a0*/  LDC R13, c[0x0][0x3a0] ;  /* 0x0000e800ff0d7b82 */ /* 0x000e620000000800 */
[----:B------:R-:W5:Y:S01]  /*276b0*/  LDL.64 R60, [R1+0x3460] ;  /* 0x00346000013c7983 */ /* 0x000f620000100a00 */
[----:B------:R-:W-:-:S03]  /*276c0*/  ISETP.GE.U32.AND P1, PT, R5, 0x7ffffe94, PT ;  /* 0x7ffffe940500780c */ /* 0x000fc60003f26070 */
[----:B--2---:R-:W-:Y:S04]  /*276d0*/  LDGSTS.E [R251+0x39280], desc[UR14][R64.64], !P3 ;  /* 0x3928000040fb7fae */ /* 0x004fe8000d9a100e */
[----:B------:R-:W2:Y:S04]  /*276e0*/  LDL.64 R64, [R1+0x3458] ;  /* 0x0034580001407983 */ /* 0x000ea80000100a00 */
        /* <DEDUP_REMOVED lines=9> */
[----:B------:R-:W-:Y:S04]  /*27780*/  LDGSTS.E [R251+0x3a300], desc[UR14][R56.64], !P2 ;  /* 0x3a30000038fb7fae */ /* 0x000fe8000d1a100e */
[----:B------:R-:W3:Y:S04]  /*27790*/  LDL.64 R148, [R1+0x3548] ;  /* 0x0035480001947983 */ /* 0x000ee80000100a00 */
[----:B------:R-:W3:Y:S04]  /*277a0*/  LDL.64 R202, [R1+0x3540] ;  /* 0x0035400001ca7983 */ /* 0x000ee80000100a00 */
[----:B------:R-:W3:Y:S04]  /*277b0*/  LDL.64 R56, [R1+0x3550] ;  /* 0x0035500001387983 */ /* 0x000ee80000100a00 */
[----:B----4-:R-:W-:Y:S01]  /*277c0*/  LDGSTS.E [R251+0x3a380], desc[UR14][R58.64], !P2 ;  /* 0x3a3800003afb7fae */ /* 0x010fe2000d1a100e */
[----:B-1----:R-:W-:-:S02]  /*277d0*/  VIADD R5, R6, 0xffffff0f ;  /* 0xffffff0f06057836 */ /* 0x002fc40000000000 */
[----:B------:R-:W1:Y:S01]  /*277e0*/  LDC R6, c[0x0][0x3a0] ;  /* 0x0000e800ff067b82 */ /* 0x000e620000000800 */
[----:B------:R-:W4:Y:S04]  /*277f0*/  LDL.64 R134, [R1+0x3598] ;  /* 0x0035980001867983 */ /* 0x000f280000100a00 */
[----:B------:R-:W4:Y:S04]  /*27800*/  LDL.64 R160, [R1+0x3590] ;  /* 0x0035900001a07983 */ /* 0x000f280000100a00 */
[----:B------:R-:W4:Y:S04]  /*27810*/  LDL.64 R58, [R1+0x3538] ;  /* 0x00353800013a7983 */ /* 0x000f280000100a00 */
[----:B------:R-:W4:Y:S04]  /*27820*/  LDL.64 R124, [R1+0x3588] ;  /* 0x00358800017c7983 */ /* 0x000f280000100a00 */
[----:B------:R-:W4:Y:S04]  /*27830*/  LDL.64 R114, [R1+0x3580] ;  /* 0x0035800001727983 */ /* 0x000f280000100a00 */
[----:B------:R-:W4:Y:S04]  /*27840*/  LDL.64 R144, [R1+0x3578] ;  /* 0x0035780001907983 */ /* 0x000f280000100a00 */
[----:B-----5:R-:W-:Y:S04]  /*27850*/  LDGSTS.E [R251+0x3b000], desc[UR14][R62.64], !P1 ;  /* 0x3b0000003efb7fae */ /* 0x020fe8000c9a100e */
[----:B------:R-:W-:Y:S04]  /*27860*/  LDGSTS.E [R251+0x3b080], desc[UR14][R152.64], !P1 ;  /* 0x3b08000098fb7fae */ /* 0x000fe8000c9a100e */
[----:B------:R-:W-:Y:S04]  /*27870*/  LDGSTS.E [R251+0x3b100], desc[UR14][R164.64], !P1 ;  /* 0x3b100000a4fb7fae */ /* 0x000fe8000c9a100e */
[----:B------:R-:W5:Y:S04]  /*27880*/  LDL.64 R62, [R1+0x3530] ;  /* 0x00353000013e7983 */ /* 0x000f680000100a00 */
[----:B------:R-:W-:Y:S04]  /*27890*/  LDGSTS.E [R251+0x3b180], desc[UR14][R128.64], !P1 ;  /* 0x3b18000080fb7fae */ /* 0x000fe8000c9a100e */
[----:B------:R-:W-:Y:S04]  /*278a0*/  LDGSTS.E [R251+0x3b200], desc[UR14][R162.64], !P1 ;  /* 0x3b200000a2fb7fae */ /* 0x000fe8000c9a100e */
[----:B------:R-:W-:Y:S01]  /*278b0*/  LDGSTS.E [R251+0x3b280], desc[UR14][R60.64], !P1 ;  /* 0x3b2800003cfb7fae */ /* 0x000fe2000c9a100e */
[----:B------:R-:W-:-:S03]  /*278c0*/  ISETP.GE.U32.AND P3, PT, R5, 0x7ffffe90, PT ;  /* 0x7ffffe900500780c */ /* 0x000fc60003f66070 */
[----:B------:R-:W5:Y:S04]  /*278d0*/  LDL.64 R152, [R1+0x3570] ;  /* 0x0035700001987983 */ /* 0x000f680000100a00 */
[----:B------:R-:W5:Y:S04]  /*278e0*/  LDL.64 R164, [R1+0x3568] ;  /* 0x0035680001a47983 */ /* 0x000f680000100a00 */
[----:B------:R-:W5:Y:S04]  /*278f0*/  LDL.64 R128, [R1+0x4078] ;  /* 0x0040780001807983 */ /* 0x000f680000100a00 */
[----:B------:R-:W5:Y:S04]  /*27900*/  LDL.64 R162, [R1+0x35d0] ;  /* 0x0035d00001a27983 */ /* 0x000f680000100a00 */
[----:B------:R-:W5:Y:S04]  /*27910*/  LDL.64 R60, [R1+0x35c8] ;  /* 0x0035c800013c7983 */ /* 0x000f680000100a00 */
[----:B--2---:R-:W-:Y:S04]  /*27920*/  LDGSTS.E [R251+0x3b300], desc[UR14][R64.64], !P1 ;  /* 0x3b30000040fb7fae */ /* 0x004fe8000c9a100e */
[----:B------:R-:W2:Y:S04]  /*27930*/  LDL.64 R64, [R1+0x4070] ;  /* 0x0040700001407983 */ /* 0x000ea80000100a00 */
[----:B---3--:R-:W-:Y:S04]  /*27940*/  LDGSTS.E [R251+0x3b380], desc[UR14][R66.64], !P1 ;  /* 0x3b38000042fb7fae */ /* 0x008fe8000c9a100e */
[----:B------:R-:W-:Y:S04]  /*27950*/  LDGSTS.E [R251+0x3c000], desc[UR14][R130.64], !P3 ;  /* 0x3c00000082fb7fae */ /* 0x000fe8000d9a100e */
[----:B------:R-:W-:Y:S04]  /*27960*/  LDGSTS.E [R251+0x3c080], desc[UR14][R132.64], !P3 ;  /* 0x3c08000084fb7fae */ /* 0x000fe8000d9a100e */
[----:B------:R-:W3:Y:S04]  /*27970*/  LDL.64 R66, [R1+0x35c0] ;  /* 0x0035c00001427983 */ /* 0x000ee80000100a00 */
[----:B------:R-:W-:Y:S01]  /*27980*/  LDGSTS.E [R251+0x3c100], desc[UR14][R98.64], !P3 ;  /* 0x3c10000062fb7fae */ /* 0x000fe2000d9a100e */
[----:B------:R-:W-:-:S02]  /*27990*/  VIADD R5, R10, 0xffffff0b ;  /* 0xffffff0b0a057836 */ /* 0x000fc40000000000 */
[----:B------:R-:W1:Y:S01]  /*279a0*/  LDC R10, c[0x0][0x3a0] ;  /* 0x0000e800ff0a7b82 */ /* 0x000e620000000800 */
[----:B------:R-:W3:Y:S04]  /*279b0*/  LDL.64 R130, [R1+0x4d0] ;  /* 0x0004d00001827983 */ /* 0x000ee80000100a00 */
[----:B------:R-:W3:Y:S04]  /*279c0*/  LDL.64 R132, [R1+0x4c8] ;  /* 0x0004c80001847983 */ /* 0x000ee80000100a00 */
[----:B------:R-:W3:Y:S04]  /*279d0*/  LDL.64 R98, [R1+0xfc0] ;  /* 0x000fc00001627983 */ /* 0x000ee80000100a00 */
[----:B------:R-:W-:Y:S04]  /*279e0*/  LDGSTS.E [R251+0x3c180], desc[UR14][R56.64], !P3 ;  /* 0x3c18000038fb7fae */ /* 0x000fe8000d9a100e */
[----:B------:R-:W-:Y:S04]  /*279f0*/  LDGSTS.E [R251+0x3c200], desc[UR14][R148.64], !P3 ;  /* 0x3c20000094fb7fae */ /* 0x000fe8000d9a100e */
[----:B------:R-:W-:Y:S04]  /*27a00*/  LDGSTS.E [R251+0x3c280], desc[UR14][R202.64], !P3 ;  /* 0x3c280000cafb7fae */ /* 0x000fe8000d9a100e */
[----:B------:R-:W3:Y:S04]  /*27a10*/  LDL.64 R56, [R1+0x35b8] ;  /* 0x0035b80001387983 */ /* 0x000ee80000100a00 */
[----:B----4-:R-:W-:Y:S01]  /*27a20*/  LDGSTS.E [R251+0x3c300], desc[UR14][R58.64], !P3 ;  /* 0x3c3000003afb7fae */ /* 0x010fe2000d9a100e */
[----:B------:R-:W-:-:S03]  /*27a30*/  ISETP.GE.U32.AND P2, PT, R5, 0x7ffffe8c, PT ;  /* 0x7ffffe8c0500780c */ /* 0x000fc60003f46070 */
[----:B------:R-:W4:Y:S04]  /*27a40*/  LDL.64 R148, [R1+0x3f8] ;  /* 0x0003f80001947983 */ /* 0x000f280000100a00 */
[----:B------:R-:W4:Y:S04]  /*27a50*/  LDL.64 R202, [R1+0x2f0] ;  /* 0x0002f00001ca7983 */ /* 0x000f280000100a00 */
[----:B------:R-:W4:Y:S04]  /*27a60*/  LDL.64 R58, [R1+0x35b0] ;  /* 0x0035b000013a7983 */ /* 0x000f280000100a00 */
[----:B-----5:R-:W-:Y:S04]  /*27a70*/  LDGSTS.E [R251+0x3c380], desc[UR14][R62.64], !P3 ;  /* 0x3c3800003efb7fae */ /* 0x020fe8000d9a100e */
[----:B------:R-:W5:Y:S01]  /*27a80*/  LDL.64 R62, [R1+0x35a8] ;  /* 0x0035a800013e7983 */ /* 0x000f620000100a00 */
[----:B------:R-:W-:-:S02]  /*27a90*/  IADD3 R5, PT, PT, R12, -0xf9, RZ ;  /* 0xffffff070c057810 */ /* 0x000fc40007ffe0ff */
[----:B------:R-:W1:Y:S02]  /*27aa0*/  LDC R12, c[0x0][0x3a0] ;  /* 0x0000e800ff0c7b82 */ /* 0x000e640000000800 */
[----:B------:R-:W-:Y:S01]  /*27ab0*/  ISETP.GE.U32.AND P1, PT, R5, 0x7ffffe88, PT ;  /* 0x7ffffe880500780c */ /* 0x000fe20003f26070 */
[----:B------:R-:W-:-:S05]  /*27ac0*/  VIADD R5, R13, 0xffffff03 ;  /* 0xffffff030d057836 */ /* 0x000fca0000000000 */
[----:B------:R-:W-:Y:S01]  /*27ad0*/  ISETP.GE.U32.AND P3, PT, R5, 0x7ffffe84, PT ;  /* 0x7ffffe840500780c */ /* 0x000fe20003f66070 */
[----:B------:R-:W-:Y:S01]  /*27ae0*/  VIADD R5, R11, 0xffffff7e ;  /* 0xffffff7e0b057836 */ /* 0x000fe20000000000 */
[----:B------:R-:W1:Y:S01]  /*27af0*/  LDC R13, c[0x0][0x3a0] ;  /* 0x0000e800ff0d7b82 */ /* 0x000e620000000800 */
[----:B--2---:R-:W-:Y:S04]  /*27b00*/  LDGSTS.E [R251+0x3d000], desc[UR14][R64.64], !P2 ;  /* 0x3d00000040fb7fae */ /* 0x004fe8000d1a100e */
[----:B------:R-:W-:Y:S04]  /*27b10*/  LDGSTS.E [R251+0x3d080], desc[UR14][R134.64], !P2 ;  /* 0x3d08000086fb7fae */ /* 0x000fe8000d1a100e */
[----:B------:R-:W-:Y:S04]  /*27b20*/  LDGSTS.E [R251+0x3d100], desc[UR14][R160.64], !P2 ;  /* 0x3d100000a0fb7fae */ /* 0x000fe8000d1a100e */
[----:B------:R-:W-:Y:S04]  /*27b30*/  LDGSTS.E [R251+0x3d180], desc[UR14][R124.64], !P2 ;  /* 0x3d1800007cfb7fae */ /* 0x000fe8000d1a100e */
[----:B------:R-:W-:Y:S04]  /*27b40*/  LDGSTS.E [R251+0x3d200], desc[UR14][R114.64], !P2 ;  /* 0x3d20000072fb7fae */ /* 0x000fe8000d1a100e */
[----:B------:R-:W-:Y:S04]  /*27b50*/  LDGSTS.E [R251+0x3d280], desc[UR14][R144.64], !P2 ;  /* 0x3d28000090fb7fae */ /* 0x000fe8000d1a100e */
[----:B------:R-:W-:Y:S04]  /*27b60*/  LDGSTS.E [R251+0x3d300], desc[UR14][R152.64], !P2 ;  /* 0x3d30000098fb7fae */ /* 0x000fe8000d1a100e */
[----:B------:R-:W-:Y:S01]  /*27b70*/  LDGSTS.E [R251+0x3d380], desc[UR14][R164.64], !P2 ;  /* 0x3d380000a4fb7fae */ /* 0x000fe2000d1a100e */
[----:B------:R-:W-:-:S03]  /*27b80*/  ISETP.GE.U32.AND P2, PT, R5, 0x7ffffeff, PT ;  /* 0x7ffffeff0500780c */ /* 0x000fc60003f46070 */
[----:B------:R-:W-:Y:S01]  /*27b90*/  LDGSTS.E [R251+0x3e000], desc[UR14][R128.64], !P1 ;  /* 0x3e00000080fb7fae */ /* 0x000fe2000c9a100e */
[----:B-1----:R-:W-:-:S03]  /*27ba0*/  IADD3 R5, PT, PT, R10, -0x86, RZ ;  /* 0xffffff7a0a057810 */ /* 0x002fc60007ffe0ff */
[----:B------:R-:W-:Y:S04]  /*27bb0*/  LDGSTS.E [R251+0x3e080], desc[UR14][R162.64], !P1 ;  /* 0x3e080000a2fb7fae */ /* 0x000fe8000c9a100e */
[----:B------:R-:W2:Y:S04]  /*27bc0*/  LDL.64 R64, [R1+0x35a0] ;  /* 0x0035a00001407983 */ /* 0x000ea80000100a00 */
[----:B------:R-:W-:Y:S04]  /*27bd0*/  LDGSTS.E [R251+0x3e100], desc[UR14][R60.64], !P1 ;  /* 0x3e1000003cfb7fae */ /* 0x000fe8000c9a100e */
[----:B---3--:R-:W-:Y:S04]  /*27be0*/  LDGSTS.E [R251+0x3e180], desc[UR14][R66.64], !P1 ;  /* 0x3e18000042fb7fae */ /* 0x008fe8000c9a100e */
        /* <DEDUP_REMOVED lines=8> */
[----:B------:R-:W-:Y:S04]  /*27c70*/  LDGSTS.E [R251+0x3e200], desc[UR14][R56.64], !P1 ;  /* 0x3e20000038fb7fae */ /* 0x000fe8000c9a100e */
[----:B------:R-:W3:Y:S04]  /*27c80*/  LDL.64 R152, [R1+0x218] ;  /* 0x0002180001987983 */ /* 0x000ee80000100a00 */
[----:B------:R-:W3:Y:S04]  /*27c90*/  LDL.64 R164, [R1+0x210] ;  /* 0x0002100001a47983 */ /* 0x000ee80000100a00 */
[----:B------:R-:W3:Y:S04]  /*27ca0*/  LDL.64 R128, [R1+0x208] ;  /* 0x0002080001807983 */ /* 0x000ee80000100a00 */
[----:B----4-:R-:W-:Y:S04]  /*27cb0*/  LDGSTS.E [R251+0x3e280], desc[UR14][R58.64], !P1 ;  /* 0x3e2800003afb7fae */ /* 0x010fe8000c9a100e */
[----:B------:R-:W4:Y:S04]  /*27cc0*/  LDL.64 R162, [R1+0x200] ;  /* 0x0002000001a27983 */ /* 0x000f280000100a00 */
[----:B------:R-:W4:Y:S04]  /*27cd0*/  LDL.64 R56, [R1+0x1f8] ;  /* 0x0001f80001387983 */ /* 0x000f280000100a00 */
[----:B------:R-:W4:Y:S04]  /*27ce0*/  LDL.64 R58, [R1+0x1f0] ;  /* 0x0001f000013a7983 */ /* 0x000f280000100a00 */
[----:B-----5:R-:W-:Y:S04]  /*27cf0*/  LDGSTS.E [R251+0x3e300], desc[UR14][R62.64], !P1 ;  /* 0x3e3000003efb7fae */ /* 0x020fe8000c9a100e */
[----:B------:R-:W5:Y:S04]  /*27d00*/  LDL.64 R62, [R1+0x2e0] ;  /* 0x0002e000013e7983 */ /* 0x000f680000100a00 */
[----:B--2---:R-:W-:Y:S04]  /*27d10*/  LDGSTS.E [R251+0x3e380], desc[UR14][R64.64], !P1 ;  /* 0x3e38000040fb7fae */ /* 0x004fe8000c9a100e */
[----:B------:R-:W2:Y:S04]  /*27d20*/  LDL.64 R64, [R1+0x1e8] ;  /* 0x0001e80001407983 */ /* 0x000ea80000100a00 */
[----:B---3--:R-:W-:Y:S04]  /*27d30*/  LDGSTS.E [R251+0x3f000], desc[UR14][R66.64], !P3 ;  /* 0x3f00000042fb7fae */ /* 0x008fe8000d9a100e */
[----:B------:R1:W-:Y:S04]  /*27d40*/  LDGSTS.E [R251+0x3f080], desc[UR14][R10.64], !P3 ;  /* 0x3f0800000afb7fae */ /* 0x0003e8000d9a100e */
[----:B------:R-:W-:Y:S04]  /*27d50*/  LDGSTS.E [R251+0x3f100], desc[UR14][R100.64], !P3 ;  /* 0x3f10000064fb7fae */ /* 0x000fe8000d9a100e */
[----:B------:R-:W-:Y:S04]  /*27d60*/  LDGSTS.E [R251+0x3f180], desc[UR14][R60.64], !P3 ;  /* 0x3f1800003cfb7fae */ /* 0x000fe8000d9a100e */
[----:B------:R-:W3:Y:S01]  /*27d70*/  LDL.LU.64 R66, [R1+0x43c8] ;  /* 0x0043c80001427983 */ /* 0x000ee20000300a00 */
[----:B------:R-:W-:Y:S01]  /*27d80*/  ISETP.GE.U32.AND P1, PT, R5, 0x7ffffefb, PT ;  /* 0x7ffffefb0500780c */ /* 0x000fe20003f26070 */
[----:B-1----:R-:W1:Y:S02]  /*27d90*/  LDC R11, c[0x0][0x3a0] ;  /* 0x0000e800ff0b7b82 */ /* 0x002e640000000800 */
[----:B------:R-:W-:Y:S04]  /*27da0*/  LDGSTS.E [R251+0x3f200], desc[UR14][R16.64], !P3 ;  /* 0x3f20000010fb7fae */ /* 0x000fe8000d9a100e */
[----:B------:R-:W3:Y:S02]  /*27db0*/  LDL.64 R60, [R1+0x1a80] ;  /* 0x001a8000013c7983 */ /* 0x000ee40000100a00 */
[----:B------:R-:W1:Y:S02]  /*27dc0*/  LDC R10, c[0x0][0x3a0] ;  /* 0x0000e800ff0a7b82 */ /* 0x000e640000000800 */
[----:B------:R-:W-:Y:S04]  /*27dd0*/  LDGSTS.E [R251+0x3f280], desc[UR14][R126.64], !P3 ;  /* 0x3f2800007efb7fae */ /* 0x000fe8000d9a100e */
[----:B------:R-:W-:Y:S04]  /*27de0*/  LDGSTS.E [R251+0x3f300], desc[UR14][R130.64], !P3 ;  /* 0x3f30000082fb7fae */ /* 0x000fe8000d9a100e */
[----:B------:R-:W-:Y:S04]  /*27df0*/  LDGSTS.E [R251+0x3f380], desc[UR14][R132.64], !P3 ;  /* 0x3f38000084fb7fae */ /* 0x000fe8000d9a100e */
[----:B------:R-:W-:Y:S04]  /*27e00*/  LDGSTS.E [R3+0x20400], desc[UR14][R98.64], !P2 ;  /* 0x2040000062037fae */ /* 0x000fe8000d1a100e */
[----:B------:R-:W-:Y:S04]  /*27e10*/  LDGSTS.E [R3+0x20480], desc[UR14][R148.64], !P2 ;  /* 0x2048000094037fae */ /* 0x000fe8000d1a100e */
[----:B------:R-:W-:Y:S04]  /*27e20*/  LDGSTS.E [R3+0x20500], desc[UR14][R202.64], !P2 ;  /* 0x20500000ca037fae */ /* 0x000fe8000d1a100e */
[----:B------:R-:W-:Y:S01]  /*27e30*/  LDGSTS.E [R3+0x20580], desc[UR14][R134.64], !P2 ;  /* 0x2058000086037fae */ /* 0x000fe2000d1a100e */
[----:B------:R-:W-:-:S02]  /*27e40*/  VIADD R5, R6, 0xffffff76 ;  /* 0xffffff7606057836 */ /* 0x000fc40000000000 */
[----:B------:R-:W1:Y:S01]  /*27e50*/  LDC R6, c[0x0][0x3a0] ;  /* 0x0000e800ff067b82 */ /* 0x000e620000000800 */
        /* <DEDUP_REMOVED lines=9> */
[----:B-----5:R-:W-:Y:S01]  /*27ef0*/  LDGSTS.E [R3+0x20600], desc[UR14][R62.64], !P2 ;  /* 0x206000003e037fae */ /* 0x020fe2000d1a100e */
[----:B------:R-:W-:-:S03]  /*27f00*/  ISETP.GE.U32.AND P3, PT, R5, 0x7ffffef7, PT ;  /* 0x7ffffef70500780c */ /* 0x000fc60003f66070 */
[----:B------:R-:W-:Y:S04]  /*27f10*/  LDGSTS.E [R3+0x20680], desc[UR14][R160.64], !P2 ;  /* 0x20680000a0037fae */ /* 0x000fe8000d1a100e */
[----:B------:R-:W-:Y:S04]  /*27f20*/  LDGSTS.E [R3+0x20700], desc[UR14][R124.64], !P2 ;  /* 0x207000007c037fae */ /* 0x000fe8000d1a100e */
[----:B------:R-:W5:Y:S04]  /*27f30*/  LDL.64 R62, [R1+0x1cc0] ;  /* 0x001cc000013e7983 */ /* 0x000f680000100a00 */
[----:B------:R-:W-:Y:S01]  /*27f40*/  LDGSTS.E [R3+0x20780], desc[UR14][R114.64], !P2 ;  /* 0x2078000072037fae */ /* 0x000fe2000d1a100e */
[----:B------:R-:W-:-:S02]  /*27f50*/  VIADD R5, R14, 0xffffff72 ;  /* 0xffffff720e057836 */ /* 0x000fc40000000000 */
[----:B------:R-:W1:Y:S01]  /*27f60*/  LDC R14, c[0x0][0x3a0] ;  /* 0x0000e800ff0e7b82 */ /* 0x000e620000000800 */
[----:B------:R-:W-:Y:S04]  /*27f70*/  LDGSTS.E [R3+0x21400], desc[UR14][R144.64], !P1 ;  /* 0x2140000090037fae */ /* 0x000fe8000c9a100e */
[----:B------:R-:W-:Y:S04]  /*27f80*/  LDGSTS.E [R3+0x21480], desc[UR14][R152.64], !P1 ;  /* 0x2148000098037fae */ /* 0x000fe8000c9a100e */
[----:B------:R-:W-:Y:S04]  /*27f90*/  LDGSTS.E [R3+0x21500], desc[UR14][R164.64], !P1 ;  /* 0x21500000a4037fae */ /* 0x000fe8000c9a100e */
[----:B------:R-:W-:Y:S04]  /*27fa0*/  LDGSTS.E [R3+0x21580], desc[UR14][R128.64], !P1 ;  /* 0x2158000080037fae */ /* 0x000fe8000c9a100e */
[----:B----4-:R-:W-:Y:S01]  /*27fb0*/  LDGSTS.E [R3+0x21600], desc[UR14][R162.64], !P1 ;  /* 0x21600000a2037fae */ /* 0x010fe2000c9a100e */
[----:B------:R-:W-:-:S03]  /*27fc0*/  ISETP.GE.U32.AND P2, PT, R5, 0x7ffffef3, PT ;  /* 0x7ffffef30500780c */ /* 0x000fc60003f46070 */
[----:B------:R-:W-:Y:S04]  /*27fd0*/  LDGSTS.E [R3+0x21680], desc[UR14][R56.64], !P1 ;  /* 0x2168000038037fae */ /* 0x000fe8000c9a100e */
[----:B------:R-:W-:Y:S04]  /*27fe0*/  LDGSTS.E [R3+0x21700], desc[UR14][R58.64], !P1 ;  /* 0x217000003a037fae */ /* 0x000fe8000c9a100e */
[----:B------:R-:W4:Y:S04]  /*27ff0*/  LDL.64 R162, [R1+0x1d00] ;  /* 0x001d000001a27983 */ /* 0x000f280000100a00 */
[----:B------:R-:W4:Y:S04]  /*28000*/  LDL.64 R114, [R1+0xc8] ;  /* 0x0000c80001727983 */ /* 0x000f280000100a00 */
[----:B------:R-:W4:Y:S04]  /*28010*/  LDL.64 R144, [R1+0xd0] ;  /* 0x0000d00001907983 */ /* 0x000f280000100a00 */
[----:B------:R-:W4:Y:S01]  /*28020*/  LDL.64 R152, [R1+0xd8] ;  /* 0x0000d80001987983 */ /* 0x000f220000100a00 */
[----:B------:R-:W-:-:S02]  /*28030*/  IADD3 R5, PT, PT, R13, -0x92, RZ ;  /* 0xffffff6e0d057810 */ /* 0x000fc40007ffe0ff */
[----:B------:R-:W1:Y:S01]  /*28040*/  LDC R13, c[0x0][0x3a0] ;  /* 0x0000e800ff0d7b82 */ /* 0x000e620000000800 */
[----:B------:R-:W4:Y:S04]  /*28050*/  LDL.64 R58, [R1+0xe8] ;  /* 0x0000e800013a7983 */ /* 0x000f280000100a00 */
[----:B------:R-:W4:Y:S04]  /*28060*/  LDL.64 R160, [R1+0x3f0] ;  /* 0x0003f00001a07983 */ /* 0x000f280000100a00 */
[----:B------:R-:W4:Y:S04]  /*28070*/  LDL.64 R124, [R1+0x400] ;  /* 0x00040000017c7983 */ /* 0x000f280000100a00 */
[----:B------:R-:W4:Y:S04]  /*28080*/  LDL.64 R164, [R1+0x408] ;  /* 0x0004080001a47983 */ /* 0x000f280000100a00 */
[----:B------:R-:W4:Y:S04]  /*28090*/  LDL.64 R128, [R1+0x410] ;  /* 0x0004100001807983 */ /* 0x000f280000100a00 */
[----:B------:R-:W4:Y:S04]  /*280a0*/  LDL.64 R56, [R1+0x418] ;  /* 0x0004180001387983 */ /* 0x000f280000100a00 */
[----:B--2---:R-:W-:Y:S04]  /*280b0*/  LDGSTS.E [R3+0x21780], desc[UR14][R64.64], !P1 ;  /* 0x2178000040037fae */ /* 0x004fe8000c9a100e */
[----:B------:R-:W2:Y:S04]  /*280c0*/  LDL.64 R64, [R1+0x1ce0] ;  /* 0x001ce00001407983 */ /* 0x000ea80000100a00 */
[----:B---3--:R-:W-:Y:S04]  /*280d0*/  LDGSTS.E [R3+0x22400], desc[UR14][R60.64], !P3 ;  /* 0x224000003c037fae */ /* 0x008fe8000d9a100e */
        /* <DEDUP_REMOVED lines=8> */
[----:B------:R-:W3:Y:S04]  /*28160*/  LDL.64 R60, [R1+0xf8] ;  /* 0x0000f800013c7983 */ /* 0x000ee80000100a00 */
[----:B-----5:R-:W-:Y:S01]  /*28170*/  LDGSTS.E [R3+0x23400], desc[UR14][R62.64], !P2 ;  /* 0x234000003e037fae */ /* 0x020fe2000d1a100e */
[----:B------:R-:W-:Y:S02]  /*28180*/  VIADD R5, R12, 0xffffff6a ;  /* 0xffffff6a0c057836 */ /* 0x000fe40000000000 */
[----:B------:R-:W5:Y:S01]  /*28190*/  LDC R12, c[0x0][0x3a0] ;  /* 0x0000e800ff0c7b82 */ /* 0x000f620000000800 */
[----:B------:R-:W-:Y:S04]  /*281a0*/  LDGSTS.E [R3+0x23480], desc[UR14][R180.64], !P2 ;  /* 0x23480000b4037fae */ /* 0x000fe8000d1a100e */
[----:B------:R-:W3:Y:S01]  /*281b0*/  LDL.64 R62, [R1+0xe0] ;  /* 0x0000e000013e7983 */ /* 0x000ee20000100a00 */
[----:B------:R-:W-:-:S03]  /*281c0*/  ISETP.GE.U32.AND P3, PT, R5, 0x7ffffeeb, PT ;  /* 0x7ffffeeb0500780c */ /* 0x000fc60003f66070 */
[----:B------:R-:W-:Y:S04]  /*281d0*/  LDGSTS.E [R3+0x23500], desc[UR14][R178.64], !P2 ;  /* 0x23500000b2037fae */ /* 0x000fe8000d1a100e */
[----:B------:R-:W-:Y:S04]  /*281e0*/  LDGSTS.E [R3+0x23580], desc[UR14][R176.64], !P2 ;  /* 0x23580000b0037fae */ /* 0x000fe8000d1a100e */
[----:B------:R-:W-:Y:S04]  /*281f0*/  LDGSTS.E [R3+0x23600], desc[UR14][R90.64], !P2 ;  /* 0x236000005a037fae */ /* 0x000fe8000d1a100e */
[----:B------:R-:W-:Y:S04]  /*28200*/  LDGSTS.E [R3+0x23680], desc[UR14][R88.64], !P2 ;  /* 0x2368000058037fae */ /* 0x000fe8000d1a100e */
[----:B------:R-:W-:Y:S04]  /*28210*/  LDGSTS.E [R3+0x23700], desc[UR14][R86.64], !P2 ;  /* 0x2370000056037fae */ /* 0x000fe8000d1a100e */
[----:B------:R-:W-:Y:S04]  /*28220*/  LDGSTS.E [R3+0x23780], desc[UR14][R84.64], !P2 ;  /* 0x2378000054037fae */ /* 0x000fe8000d1a100e */
        /* <DEDUP_REMOVED lines=12> */
[----:B------:R-:W4:Y:S04]  /*282f0*/  LDL.64 R162, [R1+0x1400] ;  /* 0x0014000001a27983 */ /* 0x000f280000100a00 */
[----:B------:R-:W5:Y:S04]  /*28300*/  LDL.64 R134, [R1+0x15f0] ;  /* 0x0015f00001867983 */ /* 0x000f680000100a00 */
[----:B------:R-:W-:Y:S04]  /*28310*/  LDGSTS.E [R3+0x25580], desc[UR14][R144.64], !P3 ;  /* 0x2558000090037fae */ /* 0x000fe8000d9a100e */
[----:B------:R-:W5:Y:S04]  /*28320*/  LDL.64 R114, [R1+0x1608] ;  /* 0x0016080001727983 */ /* 0x000f680000100a00 */
[----:B------:R-:W-:Y:S04]  /*28330*/  LDGSTS.E [R3+0x25600], desc[UR14][R152.64], !P3 ;  /* 0x2560000098037fae */ /* 0x000fe8000d9a100e */
[----:B------:R-:W5:Y:S04]  /*28340*/  LDL.64 R144, [R1+0x1610] ;  /* 0x0016100001907983 */ /* 0x000f680000100a00 */
[----:B------:R-:W5:Y:S04]  /*28350*/  LDL.64 R152, [R1+0x1618] ;  /* 0x0016180001987983 */ /* 0x000f680000100a00 */
[----:B---3--:R-:W-:Y:S01]  /*28360*/  LDGSTS.E [R3+0x25680], desc[UR14][R62.64], !P3 ;  /* 0x256800003e037fae */ /* 0x008fe2000d9a100e */
[----:B-1----:R-:W-:-:S02]  /*28370*/  VIADD R5, R11, 0xffffff66 ;  /* 0xffffff660b057836 */ /* 0x002fc40000000000 */
[----:B------:R-:W1:Y:S01]  /*28380*/  LDC R11, c[0x0][0x3a0] ;  /* 0x0000e800ff0b7b82 */ /* 0x000e620000000800 */
[----:B------:R-:W-:Y:S04]  /*28390*/  LDGSTS.E [R3+0x25700], desc[UR14][R58.64], !P3 ;  /* 0x257000003a037fae */ /* 0x000fe8000d9a100e */
[----:B------:R-:W3:Y:S01]  /*283a0*/  LDL.64 R62, [R1+0x1630] ;  /* 0x00163000013e7983 */ /* 0x000ee20000100a00 */
[----:B------:R-:W-:Y:S02]  /*283b0*/  ISETP.GE.U32.AND P2, PT, R5, 0x7ffffee7, PT ;  /* 0x7ffffee70500780c */ /* 0x000fe40003f46070 */
[----:B------:R-:W-:Y:S01]  /*283c0*/  IADD3 R5, PT, PT, R10, -0x9e, RZ ;  /* 0xffffff620a057810 */ /* 0x000fe20007ffe0ff */
[----:B------:R-:W3:Y:S01]  /*283d0*/  LDL.64 R58, [R1+0x1678] ;  /* 0x00167800013a7983 */ /* 0x000ee20000100a00 */
[----:B------:R-:W1:Y:S02]  /*283e0*/  LDC R10, c[0x0][0x3a0] ;  /* 0x0000e800ff0a7b82 */ /* 0x000e640000000800 */
[----:B------:R-:W-:Y:S01]  /*283f0*/  ISETP.GE.U32.AND P1, PT, R5, 0x7ffffee3, PT ;  /* 0x7ffffee30500780c */ /* 0x000fe20003f26070 */
[----:B------:R-:W-:Y:S06]  /*28400*/  LDGSTS.E [R3+0x25780], desc[UR14][R60.64], !P3 ;  /* 0x257800003c037fae */ /* 0x000fec000d9a100e */
        /* <DEDUP_REMOVED lines=11> */
[----:B------:R-:W3:Y:S04]  /*284c0*/  LDL.64 R128, [R1+0x18f8] ;  /* 0x0018f80001807983 */ /* 0x000ee80000100a00 */
[----:B------:R-:W3:Y:S04]  /*284d0*/  LDL.64 R56, [R1+0x18a8] ;  /* 0x0018a80001387983 */ /* 0x000ee80000100a00 */
[----:B--2---:R-:W-:Y:S04]  /*284e0*/  LDGSTS.E [R3+0x26700], desc[UR14][R64.64], !P2 ;  /* 0x2670000040037fae */ /* 0x004fe8000d1a100e */
[----:B------:R-:W2:Y:S04]  /*284f0*/  LDL.64 R64, [R1+0x18b0] ;  /* 0x0018b00001407983 */ /* 0x000ea80000100a00 */
[----:B----4-:R-:W-:Y:S04]  /*28500*/  LDGSTS.E [R3+0x26780], desc[UR14][R162.64], !P2 ;  /* 0x26780000a2037fae */ /* 0x010fe8000d1a100e */
[----:B------:R-:W-:Y:S04]  /*28510*/  LDGSTS.E [R3+0x27400], desc[UR14][R148.64], !P1 ;  /* 0x2740000094037fae */ /* 0x000fe8000c9a100e */
[----:B-----5:R-:W-:Y:S04]  /*28520*/  LDGSTS.E [R3+0x27480], desc[UR14][R134.64], !P1 ;  /* 0x2748000086037fae */ /* 0x020fe8000c9a100e */
[----:B------:R-:W-:Y:S04]  /*28530*/  LDGSTS.E [R3+0x27500], desc[UR14][R114.64], !P1 ;  /* 0x2750000072037fae */ /* 0x000fe8000c9a100e */
[----:B------:R-:W4:Y:S04]  /*28540*/  LDL.64 R162, [R1+0x1900] ;  /* 0x0019000001a27983 */ /* 0x000f280000100a00 */
[----:B------:R-:W-:Y:S04]  /*28550*/  LDGSTS.E [R3+0x27580], desc[UR14][R144.64], !P1 ;  /* 0x2758000090037fae */ /* 0x000fe8000c9a100e */
[----:B------:R-:W5:Y:S04]  /*28560*/  LDL.64 R134, [R1+0x1f18] ;  /* 0x001f180001867983 */ /* 0x000f680000100a00 */
[----:B------:R-:W-:Y:S01]  /*28570*/  LDGSTS.E [R3+0x27600], desc[UR14][R152.64], !P1 ;  /* 0x2760000098037fae */ /* 0x000fe2000c9a100e */
[----:B------:R-:W-:-:S02]  /*28580*/  VIADD R5, R6, 0xffffff5e ;  /* 0xffffff5e06057836 */ /* 0x000fc40000000000 */
[----:B------:R-:W1:Y:S01]  /*28590*/  LDC R6, c[0x0][0x3a0] ;  /* 0x0000e800ff067b82 */ /* 0x000e620000000800 */
[----:B------:R-:W5:Y:S04]  /*285a0*/  LDL.64 R114, [R1+0x1f28] ;  /* 0x001f280001727983 */ /* 0x000f680000100a00 */
[----:B------:R-:W5:Y:S04]  /*285b0*/  LDL.64 R144, [R1+0x1f30] ;  /* 0x001f300001907983 */ /* 0x000f680000100a00 */
[----:B------:R-:W5:Y:S04]  /*285c0*/  LDL.64 R152, [R1+0x1f38] ;  /* 0x001f380001987983 */ /* 0x000f680000100a00 */
[----:B------:R-:W5:Y:S04]  /*285d0*/  LDL.64 R148, [R1+0x1908] ;  /* 0x0019080001947983 */ /* 0x000f680000100a00 */
[----:B---3--:R-:W-:Y:S01]  /*285e0*/  LDGSTS.E [R3+0x27680], desc[UR14][R62.64], !P1 ;  /* 0x276800003e037fae */ /* 0x008fe2000c9a100e */
[----:B------:R-:W-:-:S03]  /*285f0*/  ISETP.GE.U32.AND P3, PT, R5, 0x7ffffedf, PT ;  /* 0x7ffffedf0500780c */ /* 0x000fc60003f66070 */
[----:B------:R-:W-:Y:S04]  /*28600*/  LDGSTS.E [R3+0x27700], desc[UR14][R58.64], !P1 ;  /* 0x277000003a037fae */ /* 0x000fe8000c9a100e */
[----:B------:R-:W3:Y:S01]  /*28610*/  LDL.64 R62, [R1+0x1f20] ;  /* 0x001f2000013e7983 */ /* 0x000ee20000100a00 */
[----:B------:R-:W-:Y:S02]  /*28620*/  VIADD R5, R14, 0xffffff5a ;  /* 0xffffff5a0e057836 */ /* 0x000fe40000000000 */
[----:B------:R-:W1:Y:S01]  /*28630*/  LDC R14, c[0x0][0x3a0] ;  /* 0x0000e800ff0e7b82 */ /* 0x000e620000000800 */
[----:B------:R-:W3:Y:S02]  /*28640*/  LDL.64 R58, [R1+0x1f40] ;  /* 0x001f4000013a7983 */ /* 0x000ee40000100a00 */
[----:B------:R-:W-:-:S02]  /*28650*/  ISETP.GE.U32.AND P2, PT, R5, 0x7ffffedb, PT ;  /* 0x7ffffedb0500780c */ /* 0x000fc40003f46070 */
[----:B------:R-:W-:Y:S04]  /*28660*/  LDGSTS.E [R3+0x27780], desc[UR14][R60.64], !P1 ;  /* 0x277800003c037fae */ /* 0x000fe8000c9a100e */
[----:B------:R-:W-:Y:S04]  /*28670*/  LDGSTS.E [R3+0x28400], desc[UR14][R202.64], !P3 ;  /* 0x28400000ca037fae */ /* 0x000fe8000d9a100e */
[----:B------:R-:W3:Y:S04]  /*28680*/  LDL.64 R60, [R1+0x1f48] ;  /* 0x001f4800013c7983 */ /* 0x000ee80000100a00 */
[----:B------:R-:W-:Y:S01]  /*28690*/  LDGSTS.E [R3+0x28480], desc[UR14][R160.64], !P3 ;  /* 0x28480000a0037fae */ /* 0x000fe2000d9a100e */
[----:B------:R-:W-:-:S02]  /*286a0*/  IADD3 R5, PT, PT, R13, -0xaa, RZ ;  /* 0xffffff560d057810 */ /* 0x000fc40007ffe0ff */
[----:B------:R-:W1:Y:S01]  /*286b0*/  LDC R13, c[0x0][0x3a0] ;  /* 0x0000e800ff0d7b82 */ /* 0x000e620000000800 */
        /* <DEDUP_REMOVED lines=8> */
[----:B--2---:R-:W-:Y:S04]  /*28740*/  LDGSTS.E [R3+0x28680], desc[UR14][R64.64], !P3 ;  /* 0x2868000040037fae */ /* 0x004fe8000d9a100e */
[----:B------:R-:W-:Y:S04]  /*28750*/  LDGSTS.E [R3+0x28700], desc[UR14][R128.64], !P3 ;  /* 0x2870000080037fae */ /* 0x000fe8000d9a100e */
[----:B------:R-:W2:Y:S04]  /*28760*/  LDL.64 R64, [R1+0x1960] ;  /* 0x0019600001407983 */ /* 0x000ea80000100a00 */
[----:B------:R-:W2:Y:S04]  /*28770*/  LDL.64 R128, [R1+0x1928] ;  /* 0x0019280001807983 */ /* 0x000ea80000100a00 */
[----:B----4-:R-:W-:Y:S04]  /*28780*/  LDGSTS.E [R3+0x28780], desc[UR14][R162.64], !P3 ;  /* 0x28780000a2037fae */ /* 0x010fe8000d9a100e */
[----:B-----5:R-:W-:Y:S04]  /*28790*/  LDGSTS.E [R3+0x29400], desc[UR14][R134.64], !P2 ;  /* 0x2940000086037fae */ /* 0x020fe8000d1a100e */
[----:B------:R-:W4:Y:S01]  /*287a0*/  LDL.64 R162, [R1+0x1910] ;  /* 0x0019100001a27983 */ /* 0x000f220000100a00 */
[----:B------:R-:W-:-:S03]  /*287b0*/  ISETP.GE.U32.AND P1, PT, R5, 0x7ffffed7, PT ;  /* 0x7ffffed70500780c */ /* 0x000fc60003f26070 */
[----:B------:R-:W5:Y:S04]  /*287c0*/  LDL.64 R134, [R1+0x17e8] ;  /* 0x0017e80001867983 */ /* 0x000f680000100a00 */
[----:B---3--:R-:W-:Y:S04]  /*287d0*/  LDGSTS.E [R3+0x29480], desc[UR14][R62.64], !P2 ;  /* 0x294800003e037fae */ /* 0x008fe8000d1a100e */
[----:B------:R-:W-:Y:S04]  /*287e0*/  LDGSTS.E [R3+0x29500], desc[UR14][R114.64], !P2 ;  /* 0x2950000072037fae */ /* 0x000fe8000d1a100e */
[----:B------:R-:W-:Y:S04]  /*287f0*/  LDGSTS.E [R3+0x29580], desc[UR14][R144.64], !P2 ;  /* 0x2958000090037fae */ /* 0x000fe8000d1a100e */
[----:B------:R-:W3:Y:S04]  /*28800*/  LDL.64 R62, [R1+0x18f0] ;  /* 0x0018f000013e7983 */ /* 0x000ee80000100a00 */
[----:B------:R-:W-:Y:S04]  /*28810*/  LDGSTS.E [R3+0x29600], desc[UR14][R152.64], !P2 ;  /* 0x2960000098037fae */ /* 0x000fe8000d1a100e */
[----:B------:R-:W-:Y:S04]  /*28820*/  LDGSTS.E [R3+0x29680], desc[UR14][R58.64], !P2 ;  /* 0x296800003a037fae */ /* 0x000fe8000d1a100e */
[----:B------:R-:W5:Y:S04]  /*28830*/  LDL.64 R114, [R1+0x17d0] ;  /* 0x0017d00001727983 */ /* 0x000f680000100a00 */
[----:B------:R-:W5:Y:S04]  /*28840*/  LDL.64 R144, [R1+0x17c8] ;  /* 0x0017c80001907983 */ /* 0x000f680000100a00 */
[----:B------:R-:W5:Y:S04]  /*28850*/  LDL.64 R58, [R1+0x2118] ;  /* 0x00211800013a7983 */ /* 0x000f680000100a00 */
[----:B------:R-:W-:Y:S04]  /*28860*/  LDGSTS.E [R3+0x29700], desc[UR14][R60.64], !P2 ;  /* 0x297000003c037fae */ /* 0x000fe8000d1a100e */
[----:B------:R-:W5:Y:S04]  /*28870*/  LDL.64 R152, [R1+0x17b0] ;  /* 0x0017b00001987983 */ /* 0x000f680000100a00 */
[----:B------:R-:W-:Y:S04]  /*28880*/  LDGSTS.E [R3+0x29780], desc[UR14][R160.64], !P2 ;  /* 0x29780000a0037fae */ /* 0x000fe8000d1a100e */
[----:B------:R-:W5:Y:S04]  /*28890*/  LDL.64 R60, [R1+0x17a8] ;  /* 0x0017a800013c7983 */ /* 0x000f680000100a00 */
[----:B------:R-:W5:Y:S04]  /*288a0*/  LDL.64 R160, [R1+0x1670] ;  /* 0x0016700001a07983 */ /* 0x000f680000100a00 */
        /* <DEDUP_REMOVED lines=10> */
[----:B----4-:R-:W-:Y:S04]  /*28950*/  LDGSTS.E [R3+0x2a680], desc[UR14][R162.64], !P1 ;  /* 0x2a680000a2037fae */ /* 0x010fe8000c9a100e */
[----:B------:R-:W-:Y:S04]  /*28960*/  LDGSTS.E [R3+0x2a700], desc[UR14][R148.64], !P1 ;  /* 0x2a70000094037fae */ /* 0x000fe8000c9a100e */
[----:B------:R-:W4:Y:S01]  /*28970*/  LDL.64 R162, [R1+0x1650] ;  /* 0x0016500001a27983 */ /* 0x000f220000100a00 */
[----:B------:R-:W-:-:S02]  /*28980*/  VIADD R5, R12, 0xffffff52 ;  /* 0xffffff520c057836 */ /* 0x000fc40000000000 */
[----:B------:R-:W1:Y:S01]  /*28990*/  LDC R12, c[0x0][0x3a0] ;  /* 0x0000e800ff0c7b82 */ /* 0x000e620000000800 */
[----:B------:R-:W4:Y:S04]  /*289a0*/  LDL.64 R148, [R1+0x2318] ;  /* 0x0023180001947983 */ /* 0x000f280000100a00 */
[----:B---3--:R-:W-:Y:S04]  /*289b0*/  LDGSTS.E [R3+0x2a780], desc[UR14][R62.64], !P1 ;  /* 0x2a7800003e037fae */ /* 0x008fe8000c9a100e */
[----:B------:R-:W3:Y:S01]  /*289c0*/  LDL.64 R62, [R1+0x1648] ;  /* 0x00164800013e7983 */ /* 0x000ee20000100a00 */
[----:B------:R-:W-:Y:S01]  /*289d0*/  ISETP.GE.U32.AND P3, PT, R5, 0x7ffffed3, PT ;  /* 0x7ffffed30500780c */ /* 0x000fe20003f66070 */
[----:B-1----:R-:W-:-:S02]  /*289e0*/  VIADD R5, R11, 0xffffff4e ;  /* 0xffffff4e0b057836 */ /* 0x002fc40000000000 */
[----:B------:R-:W1:Y:S03]  /*289f0*/  LDC R11, c[0x0][0x3a0] ;  /* 0x0000e800ff0b7b82 */ /* 0x000e660000000800 */
[----:B------:R-:W-:-:S07]  /*28a00*/  ISETP.GE.U32.AND P2, PT, R5, 0x7ffffecf, PT ;  /* 0x7ffffecf0500780c */ /* 0x000fce0003f46070 */
[----:B-----5:R-:W-:Y:S04]  /*28a10*/  LDGSTS.E [R3+0x2b400], desc[UR14][R58.64], !P3 ;  /* 0x2b4000003a037fae */ /* 0x020fe8000d9a100e */
        /* <DEDUP_REMOVED lines=23> */
[----:B----4-:R-:W-:Y:S04]  /*28b90*/  LDGSTS.E [R3+0x2c680], desc[UR14][R162.64], !P2 ;  /* 0x2c680000a2037fae */ /* 0x010fe8000d1a100e */
[----:B------:R-:W4:Y:S04]  /*28ba0*/  LDL.64 R164, [R1+0x13a8] ;  /* 0x0013a80001a47983 */ /* 0x000f280000100a00 */
[----:B------:R-:W4:Y:S01]  /*28bb0*/  LDL.64 R128, [R1+0x13a0] ;  /* 0x0013a00001807983 */ /* 0x000f220000100a00 */
[----:B------:R-:W-:-:S02]  /*28bc0*/  IADD3 R5, PT, PT, R10, -0xb6, RZ ;  /* 0xffffff4a0a057810 */ /* 0x000fc40007ffe0ff */
[----:B------:R-:W1:Y:S01]  /*28bd0*/  LDC R10, c[0x0][0x3a0] ;  /* 0x0000e800ff0a7b82 */ /* 0x000e620000000800 */
[----:B------:R-:W4:Y:S04]  /*28be0*/  LDL.64 R162, [R1+0x1390] ;  /* 0x0013900001a27983 */ /* 0x000f280000100a00 */
[----:B---3--:R-:W-:Y:S04]  /*28bf0*/  LDGSTS.E [R3+0x2c700], desc[UR14][R62.64], !P2 ;  /* 0x2c7000003e037fae */ /* 0x008fe8000d1a100e */
[----:B------:R-:W3:Y:S01]  /*28c00*/  LDL.64 R62, [R1+0x1398] ;  /* 0x00139800013e7983 */ /* 0x000ee20000100a00 */
[----:B------:R-:W-:Y:S01]  /*28c10*/  ISETP.GE.U32.AND P1, PT, R5, 0x7ffffecb, PT ;  /* 0x7ffffecb0500780c */ /* 0x000fe20003f26070 */
[----:B------:R-:W-:-:S02]  /*28c20*/  VIADD R5, R6, 0xffffff46 ;  /* 0xffffff4606057836 */ /* 0x000fc40000000000 */
[----:B------:R-:W1:Y:S03]  /*28c30*/  LDC R6, c[0x0][0x3a0] ;  /* 0x0000e800ff067b82 */ /* 0x000e660000000800 */
[----:B------:R-:W-:Y:S01]  /*28c40*/  ISETP.GE.U32.AND P3, PT, R5, 0x7ffffec7, PT ;  /* 0x7ffffec70500780c */ /* 0x000fe20003f66070 */
[----:B-----5:R-:W-:Y:S06]  /*28c50*/  LDGSTS.E [R3+0x2c780], desc[UR14][R58.64], !P2 ;  /* 0x2c7800003a037fae */ /* 0x020fec000d1a100e */
[----:B------:R-:W-:Y:S04]  /*28c60*/  LDGSTS.E [R3+0x2d400], desc[UR14][R148.64], !P1 ;  /* 0x2d40000094037fae */ /* 0x000fe8000c9a100e */
[----:B------:R-:W-:Y:S04]  /*28c70*/  LDGSTS.E [R3+0x2d480], desc[UR14][R134.64], !P1 ;  /* 0x2d48000086037fae */ /* 0x000fe8000c9a100e */
[----:B------:R-:W5:Y:S04]  /*28c80*/  LDL.64 R58, [R1+0x1388] ;  /* 0x00138800013a7983 */ /* 0x000f680000100a00 */
[----:B------:R-:W-:Y:S04]  /*28c90*/  LDGSTS.E [R3+0x2d500], desc[UR14][R114.64], !P1 ;  /* 0x2d50000072037fae */ /* 0x000fe8000c9a100e */
        /* <DEDUP_REMOVED lines=16> */
[----:B------:R-:W-:Y:S01]  /*28da0*/  LDGSTS.E [R3+0x2e480], desc[UR14][R160.64], !P3 ;  /* 0x2e480000a0037fae */ /* 0x000fe2000d9a100e */
[----:B------:R-:W-:-:S03]  /*28db0*/  ISETP.GE.U32.AND P2, PT, R5, 0x7ffffec3, PT ;  /* 0x7ffffec30500780c */ /* 0x000fc60003f46070 */
[----:B------:R-:W2:Y:S04]  /*28dc0*/  LDL.64 R202, [R1+0x2818] ;  /* 0x0028180001ca7983 */ /* 0x000ea80000100a00 */
[----:B------:R-:W-:Y:S04]  /*28dd0*/  LDGSTS.E [R3+0x2e500], desc[UR14][R124.64], !P3 ;  /* 0x2e5000007c037fae */ /* 0x000fe8000d9a100e */
[----:B------:R-:W2:Y:S04]  /*28de0*/  LDL.64 R160, [R1+0x12a8] ;  /* 0x0012a80001a07983 */ /* 0x000ea80000100a00 */
[----:B----4-:R-:W-:Y:S04]  /*28df0*/  LDGSTS.E [R3+0x2e580], desc[UR14][R164.64], !P3 ;  /* 0x2e580000a4037fae */ /* 0x010fe8000d9a100e */
[----:B------:R-:W-:Y:S04]  /*28e00*/  LDGSTS.E [R3+0x2e600], desc[UR14][R128.64], !P3 ;  /* 0x2e60000080037fae */ /* 0x000fe8000d9a100e */
[----:B------:R-:W4:Y:S04]  /*28e10*/  LDL.64 R124, [R1+0x11f0] ;  /* 0x0011f000017c7983 */ /* 0x000f280000100a00 */
[----:B------:R-:W4:Y:S04]  /*28e20*/  LDL.64 R164, [R1+0x2618] ;  /* 0x0026180001a47983 */ /* 0x000f280000100a00 */
[----:B------:R-:W4:Y:S04]  /*28e30*/  LDL.64 R128, [R1+0x11e8] ;  /* 0x0011e80001807983 */ /* 0x000f280000100a00 */
[----:B---3--:R-:W-:Y:S04]  /*28e40*/  LDGSTS.E [R3+0x2e680], desc[UR14][R62.64], !P3 ;  /* 0x2e6800003e037fae */ /* 0x008fe8000d9a100e */
[----:B------:R-:W-:Y:S04]  /*28e50*/  LDGSTS.E [R3+0x2e700], desc[UR14][R162.64], !P3 ;  /* 0x2e700000a2037fae */ /* 0x000fe8000d9a100e */
[----:B------:R-:W3:Y:S01]  /*28e60*/  LDL.64 R62, [R1+0x11f8] ;  /* 0x0011f800013e7983 */ /* 0x000ee20000100a00 */
[----:B------:R-:W-:-:S02]  /*28e70*/  IADD3 R5, PT, PT, R13, -0xc2, RZ ;  /* 0xffffff3e0d057810 */ /* 0x000fc40007ffe0ff */
[----:B------:R-:W1:Y:S01]  /*28e80*/  LDC R13, c[0x0][0x3a0] ;  /* 0x0000e800ff0d7b82 */ /* 0x000e620000000800 */
[----:B------:R-:W3:Y:S01]  /*28e90*/  LDL.64 R162, [R1+0x11e0] ;  /* 0x0011e00001a27983 */ /* 0x000ee20000100a00 */
[----:B------:R-:W-:-:S03]  /*28ea0*/  ISETP.GE.U32.AND P1, PT, R5, 0x7ffffebf, PT ;  /* 0x7ffffebf0500780c */ /* 0x000fc60003f26070 */
[----:B-----5:R-:W-:Y:S04]  /*28eb0*/  LDGSTS.E [R3+0x2e780], desc[UR14][R58.64], !P3 ;  /* 0x2e7800003a037fae */ /* 0x020fe8000d9a100e */
[----:B------:R-:W5:Y:S04]  /*28ec0*/  LDL.64 R58, [R1+0x11d8] ;  /* 0x0011d800013a7983 */ /* 0x000f680000100a00 */
[----:B------:R-:W-:Y:S04]  /*28ed0*/  LDGSTS.E [R3+0x2f400], desc[UR14][R134.64], !P2 ;  /* 0x2f40000086037fae */ /* 0x000fe8000d1a100e */
[----:B------:R-:W5:Y:S04]  /*28ee0*/  LDL.64 R134, [R1+0x2718] ;  /* 0x0027180001867983 */ /* 0x000f680000100a00 */
[----:B------:R-:W-:Y:S04]  /*28ef0*/  LDGSTS.E [R3+0x2f480], desc[UR14][R60.64], !P2 ;  /* 0x2f4800003c037fae */ /* 0x000fe8000d1a100e */
[----:B------:R-:W-:Y:S04]  /*28f00*/  LDGSTS.E [R3+0x2f500], desc[UR14][R114.64], !P2 ;  /* 0x2f50000072037fae */ /* 0x000fe8000d1a100e */
[----:B------:R-:W-:Y:S04]  /*28f10*/  LDGSTS.E [R3+0x2f580], desc[UR14][R144.64], !P2 ;  /* 0x2f58000090037fae */ /* 0x000fe8000d1a100e */
[----:B------:R-:W5:Y:S04]  /*28f20*/  LDL.64 R60, [R1+0x11c8] ;  /* 0x0011c800013c7983 */ /* 0x000f680000100a00 */
[----:B------:R-:W-:Y:S04]  /*28f30*/  LDGSTS.E [R3+0x2f600], desc[UR14][R152.64], !P2 ;  /* 0x2f60000098037fae */ /* 0x000fe8000d1a100e */
[----:B------:R-:W5:Y:S04]  /*28f40*/  LDL.64 R114, [R1+0x1110] ;  /* 0x0011100001727983 */ /* 0x000f680000100a00 */
[----:B------:R-:W5:Y:S04]  /*28f50*/  LDL.64 R144, [R1+0x1108] ;  /* 0x0011080001907983 */ /* 0x000f680000100a00 */
[----:B------:R-:W5:Y:S04]  /*28f60*/  LDL.64 R152, [R1+0x1100] ;  /* 0x0011000001987983 */ /* 0x000f680000100a00 */
[----:B--2---:R-:W-:Y:S04]  /*28f70*/  LDGSTS.E [R3+0x2f680], desc[UR14][R64.64], !P2 ;  /* 0x2f68000040037fae */ /* 0x004fe8000d1a100e */
[----:B------:R-:W-:Y:S04]  /*28f80*/  LDGSTS.E [R3+0x2f700], desc[UR14][R56.64], !P2 ;  /* 0x2f70000038037fae */ /* 0x000fe8000d1a100e */
[----:B------:R-:W2:Y:S04]  /*28f90*/  LDL.64 R64, [R1+0x1118] ;  /* 0x0011180001407983 */ /* 0x000ea80000100a00 */
[----:B------:R-:W2:Y:S04]  /*28fa0*/  LDL.64 R56, [R1+0x10f8] ;  /* 0x0010f80001387983 */ /* 0x000ea80000100a00 */
[----:B------:R-:W-:Y:S04]  /*28fb0*/  LDGSTS.E [R3+0x2f780], desc[UR14][R160.64], !P2 ;  /* 0x2f780000a0037fae */ /* 0x000fe8000d1a100e */
[----:B----4-:R-:W-:Y:S01]  /*28fc0*/  LDGSTS.E [R3+0x30400], desc[UR14][R164.64], !P1 ;  /* 0x30400000a4037fae */ /* 0x010fe2000c9a100e */
[----:B------:R-:W-:-:S02]  /*28fd0*/  VIADD R5, R12, 0xffffff3a ;  /* 0xffffff3a0c057836 */ /* 0x000fc40000000000 */
[----:B------:R-:W4:Y:S01]  /*28fe0*/  LDC R12, c[0x0][0x3a0] ;  /* 0x0000e800ff0c7b82 */ /* 0x000f220000000800 */
[----:B------:R-:W4:Y:S04]  /*28ff0*/  LDL.64 R160, [R1+0x1038] ;  /* 0x0010380001a07983 */ /* 0x000f280000100a00 */
[----:B------:R-:W4:Y:S04]  /*29000*/  LDL.64 R164, [R1+0x10f0] ;  /* 0x0010f00001a47983 */ /* 0x000f280000100a00 */
[----:B---3--:R-:W-:Y:S01]  /*29010*/  LDGSTS.E [R3+0x30480], desc[UR14][R62.64], !P1 ;  /* 0x304800003e037fae */ /* 0x008fe2000c9a100e */
[----:B------:R-:W-:-:S03]  /*29020*/  ISETP.GE.U32.AND P3, PT, R5, 0x7ffffebb, PT ;  /* 0x7ffffebb0500780c */ /* 0x000fc60003f66070 */
[----:B------:R-:W-:Y:S04]  /*29030*/  LDGSTS.E [R3+0x30500], desc[UR14][R124.64], !P1 ;  /* 0x305000007c037fae */ /* 0x000fe8000c9a100e */
[----:B------:R-:W-:Y:S04]  /*29040*/  LDGSTS.E [R3+0x30580], desc[UR14][R128.64], !P1 ;  /* 0x3058000080037fae */ /* 0x000fe8000c9a100e */
[----:B------:R-:W3:Y:S04]  /*29050*/  LDL.64 R62, [R1+0x10e8] ;  /* 0x0010e800013e7983 */ /* 0x000ee80000100a00 */
[----:B------:R-:W3:Y:S04]  /*29060*/  LDL.64 R124, [R1+0x1030] ;  /* 0x00103000017c7983 */ /* 0x000ee80000100a00 */
[----:B------:R-:W-:Y:S04]  /*29070*/  LDGSTS.E [R3+0x30600], desc[UR14][R162.64], !P1 ;  /* 0x30600000a2037fae */ /* 0x000fe8000c9a100e */
[----:B------:R-:W3:Y:S04]  /*29080*/  LDL.64 R128, [R1+0x1028] ;  /* 0x0010280001807983 */ /* 0x000ee80000100a00 */
[----:B-----5:R-:W-:Y:S04]  /*29090*/  LDGSTS.E [R3+0x30680], desc[UR14][R58.64], !P1 ;  /* 0x306800003a037fae */ /* 0x020fe8000c9a100e */
[----:B------:R-:W5:Y:S04]  /*290a0*/  LDL.64 R162, [R1+0x1020] ;  /* 0x0010200001a27983 */ /* 0x000f680000100a00 */
[----:B------:R-:W-:Y:S04]  /*290b0*/  LDGSTS.E [R3+0x30700], desc[UR14][R148.64], !P1 ;  /* 0x3070000094037fae */ /* 0x000fe8000c9a100e */
[----:B------:R-:W5:Y:S04]  /*290c0*/  LDL.64 R58, [R1+0x1018] ;  /* 0x00101800013a7983 */ /* 0x000f680000100a00 */
[----:B------:R-:W5:Y:S04]  /*290d0*/  LDL.64 R148, [R1+0x2918] ;  /* 0x0029180001947983 */ /* 0x000f680000100a00 */
[----:B------:R-:W-:Y:S04]  /*290e0*/  LDGSTS.E [R3+0x30780], desc[UR14][R60.64], !P1 ;  /* 0x307800003c037fae */ /* 0x000fe8000c9a100e */
[----:B------:R-:W-:Y:S04]  /*290f0*/  LDGSTS.E [R3+0x31400], desc[UR14][R134.64], !P3 ;  /* 0x3140000086037fae */ /* 0x000fe8000d9a100e */
[----:B------:R-:W5:Y:S04]  /*29100*/  LDL.64 R60, [R1+0x1010] ;  /* 0x00101000013c7983 */ /* 0x000f680000100a00 */
[----:B------:R-:W5:Y:S04]  /*29110*/  LDL.64 R134, [R1+0xf48] ;  /* 0x000f480001867983 */ /* 0x000f680000100a00 */
[----:B--2---:R-:W-:Y:S04]  /*29120*/  LDGSTS.E [R3+0x31480], desc[UR14][R64.64], !P3 ;  /* 0x3148000040037fae */ /* 0x004fe8000d9a100e */
[----:B------:R-:W-:Y:S04]  /*29130*/  LDGSTS.E [R3+0x31500], desc[UR14][R114.64], !P3 ;  /* 0x3150000072037fae */ /* 0x000fe8000d9a100e */
[----:B------:R-:W-:Y:S04]  /*29140*/  LDGSTS.E [R3+0x31580], desc[UR14][R144.64], !P3 ;  /* 0x3158000090037fae */ /* 0x000fe8000d9a100e */
[----:B------:R-:W2:Y:S04]  /*29150*/  LDL.64 R64, [R1+0x1008] ;  /* 0x0010080001407983 */ /* 0x000ea80000100a00 */
[----:B------:R-:W2:Y:S04]  /*29160*/  LDL.64 R114, [R1+0xf40] ;  /* 0x000f400001727983 */ /* 0x000ea80000100a00 */
[----:B------:R-:W-:Y:S04]  /*29170*/  LDGSTS.E [R3+0x31600], desc[UR14][R152.64], !P3 ;  /* 0x3160000098037fae */ /* 0x000fe8000d9a100e */
[----:B------:R-:W2:Y:S04]  /*29180*/  LDL.64 R144, [R1+0xf38] ;  /* 0x000f380001907983 */ /* 0x000ea80000100a00 */
[----:B------:R-:W-:Y:S04]  /*29190*/  LDGSTS.E [R3+0x31680], desc[UR14][R56.64], !P3 ;  /* 0x3168000038037fae */ /* 0x000fe8000d9a100e */
[----:B------:R-:W2:Y:S04]  /*291a0*/  LDL.64 R152, [R1+0xf30] ;  /* 0x000f300001987983 */ /* 0x000ea80000100a00 */
[----:B----4-:R-:W-:Y:S04]  /*291b0*/  LDGSTS.E [R3+0x31700], desc[UR14][R164.64], !P3 ;  /* 0x31700000a4037fae */ /* 0x010fe8000d9a100e */
[----:B------:R-:W4:Y:S04]  /*291c0*/  LDL.64 R56, [R1+0xf28] ;  /* 0x000f280001387983 */ /* 0x000f280000100a00 */
[----:B------:R-:W4:Y:S04]  /*291d0*/  LDL.64 R164, [R1+0xf20] ;  /* 0x000f200001a47983 */ /* 0x000f280000100a00 */
[----:B---3--:R-:W-:Y:S04]  /*291e0*/  LDGSTS.E [R3+0x31780], desc[UR14][R62.64], !P3 ;  /* 0x317800003e037fae */ /* 0x008fe8000d9a100e */
[----:B------:R-:W3:Y:S01]  /*291f0*/  LDL.64 R62, [R1+0xf18] ;  /* 0x000f1800013e7983 */ /* 0x000ee20000100a00 */
[----:B-1----:R-:W-:-:S02]  /*29200*/  VIADD R5, R11, 0xffffff36 ;  /* 0xffffff360b057836 */ /* 0x002fc40000000000 */
[----:B------:R-:W1:Y:S03]  /*29210*/  LDC R11, c[0x0][0x3a0] ;  /* 0x0000e800ff0b7b82 */ /* 0x000e660000000800 */
[----:B------:R-:W-:Y:S02]  /*29220*/  ISETP.GE.U32.AND P2, PT, R5, 0x7ffffeb7, PT ;  /* 0x7ffffeb70500780c */ /* 0x000fe40003f46070 */
[----:B------:R-:W-:-:S03]  /*29230*/  IADD3 R5, PT, PT, R10, -0xce, RZ ;  /* 0xffffff320a057810 */ /* 0x000fc60007ffe0ff */
[----:B------:R-:W1:Y:S01]  /*29240*/  LDC R10, c[0x0][0x3a0] ;  /* 0x0000e800ff0a7b82 */ /* 0x000e620000000800 */
[----:B------:R-:W-:-:S07]  /*29250*/  ISETP.GE.U32.AND P1, PT, R5, 0x7ffffeb3, PT ;  /* 0x7ffffeb30500780c */ /* 0x000fce0003f26070 */
[----:B------:R-:W-:Y:S04]  /*29260*/  LDGSTS.E [R3+0x32400], desc[UR14][R202.64], !P2 ;  /* 0x32400000ca037fae */ /* 0x000fe8000d1a100e */
[----:B------:R-:W-:Y:S04]  /*29270*/  LDGSTS.E [R3+0x32480], desc[UR14][R160.64], !P2 ;  /* 0x32480000a0037fae */ /* 0x000fe8000d1a100e */
[----:B------:R-:W-:Y:S04]  /*29280*/  LDGSTS.E [R3+0x32500], desc[UR14][R124.64], !P2 ;  /* 0x325000007c037fae */ /* 0x000fe8000d1a100e */
[----:B------:R-:W-:Y:S04]  /*29290*/  LDGSTS.E [R3+0x32580], desc[UR14][R128.64], !P2 ;  /* 0x3258000080037fae */ /* 0x000fe8000d1a100e */
[----:B-----5:R-:W-:Y:S04]  /*292a0*/  LDGSTS.E [R3+0x32600], desc[UR14][R162.64], !P2 ;  /* 0x32600000a2037fae */ /* 0x020fe8000d1a100e */
[----:B------:R-:W5:Y:S04]  /*292b0*/  LDL.64 R202, [R1+0x2a18] ;  /* 0x002a180001ca7983 */ /* 0x000f680000100a00 */
[----:B------:R-:W-:Y:S04]  /*292c0*/  LDGSTS.E [R3+0x32680], desc[UR14][R58.64], !P2 ;  /* 0x326800003a037fae */ /* 0x000fe8000d1a100e */
[----:B------:R-:W5:Y:S04]  /*292d0*/  LDL.64 R160, [R1+0xe68] ;  /* 0x000e680001a07983 */ /* 0x000f680000100a00 */
[----:B------:R-:W5:Y:S04]  /*292e0*/  LDL.64 R124, [R1+0xe58] ;  /* 0x000e5800017c7983 */ /* 0x000f680000100a00 */
[----:B------:R-:W5:Y:S04]  /*292f0*/  LDL.64 R58, [R1+0xe60] ;  /* 0x000e6000013a7983 */ /* 0x000f680000100a00 */
        /* <DEDUP_REMOVED lines=11> */
[----:B----4-:R-:W-:Y:S04]  /*293b0*/  LDGSTS.E [R3+0x33680], desc[UR14][R56.64], !P1 ;  /* 0x3368000038037fae */ /* 0x010fe8000c9a100e */
[----:B------:R-:W4:Y:S04]  /*293c0*/  LDL.64 R134, [R1+0x2b18] ;  /* 0x002b180001867983 */ /* 0x000f280000100a00 */
[----:B------:R-:W4:Y:S04]  /*293d0*/  LDL.64 R114, [R1+0xd80] ;  /* 0x000d800001727983 */ /* 0x000f280000100a00 */
[----:B------:R-:W4:Y:S04]  /*293e0*/  LDL.64 R56, [R1+0xd88] ;  /* 0x000d880001387983 */ /* 0x000f280000100a00 */
[----:B------:R-:W4:Y:S04]  /*293f0*/  LDL.64 R144, [R1+0xd78] ;  /* 0x000d780001907983 */ /* 0x000f280000100a00 */
[----:B------:R-:W-:Y:S04]  /*29400*/  LDGSTS.E [R3+0x33700], desc[UR14][R164.64], !P1 ;  /* 0x33700000a4037fae */ /* 0x000fe8000c9a100e */
[----:B------:R-:W4:Y:S01]  /*29410*/  LDL.64 R152, [R1+0xd70] ;  /* 0x000d700001987983 */ /* 0x000f220000100a00 */
[----:B------:R-:W-:-:S02]  /*29420*/  VIADD R5, R6, 0xffffff2e ;  /* 0xffffff2e06057836 */ /* 0x000fc40000000000 */
[----:B------:R-:W1:Y:S01]  /*29430*/  LDC R6, c[0x0][0x3a0] ;  /* 0x0000e800ff067b82 */ /* 0x000e620000000800 */
[----:B------:R-:W4:Y:S04]  /*29440*/  LDL.64 R148, [R1+0xc80] ;  /* 0x000c800001947983 */ /* 0x000f280000100a00 */
[----:B------:R-:W4:Y:S04]  /*29450*/  LDL.64 R164, [R1+0xd68] ;  /* 0x000d680001a47983 */ /* 0x000f280000100a00 */
[----:B---3--:R-:W-:Y:S04]  /*29460*/  LDGSTS.E [R3+0x33780], desc[UR14][R62.64], !P1 ;  /* 0x337800003e037fae */ /* 0x008fe8000c9a100e */
[----:B------:R-:W3:Y:S01]  /*29470*/  LDL.64 R62, [R1+0xd60] ;  /* 0x000d6000013e7983 */ /* 0x000ee20000100a00 */
[----:B------:R-:W-:Y:S01]  /*29480*/  ISETP.GE.U32.AND P3, PT, R5, 0x7ffffeaf, PT ;  /* 0x7ffffeaf0500780c */ /* 0x000fe20003f66070 */
[----:B------:R-:W-:-:S02]  /*29490*/  VIADD R5, R14, 0xffffff2a ;  /* 0xffffff2a0e057836 */ /* 0x000fc40000000000 */
[----:B------:R-:W1:Y:S03]  /*294a0*/  LDC R14, c[0x0][0x3a0] ;  /* 0x0000e800ff0e7b82 */ /* 0x000e660000000800 */
[----:B------:R-:W-:-:S07]  /*294b0*/  ISETP.GE.U32.AND P2, PT, R5, 0x7ffffeab, PT ;  /* 0x7ffffeab0500780c */ /* 0x000fce0003f46070 */
[----:B-----5:R-:W-:Y:S04]  /*294c0*/  LDGSTS.E [R3+0x34400], desc[UR14][R202.64], !P3 ;  /* 0x34400000ca037fae */ /* 0x020fe8000d9a100e */
[----:B------:R-:W-:Y:S04]  /*294d0*/  LDGSTS.E [R3+0x34480], desc[UR14][R160.64], !P3 ;  /* 0x34480000a0037fae */ /* 0x000fe8000d9a100e */
[----:B------:R-:W5:Y:S04]  /*294e0*/  LDL.64 R202, [R1+0x2d18] ;  /* 0x002d180001ca7983 */ /* 0x000f680000100a00 */
[----:B------:R-:W-:Y:S04]  /*294f0*/  LDGSTS.E [R3+0x34500], desc[UR14][R58.64], !P3 ;  /* 0x345000003a037fae */ /* 0x000fe8000d9a100e */
[----:B------:R-:W-:Y:S04]  /*29500*/  LDGSTS.E [R3+0x34580], desc[UR14][R124.64], !P3 ;  /* 0x345800007c037fae */ /* 0x000fe8000d9a100e */
[----:B------:R-:W-:Y:S04]  /*29510*/  LDGSTS.E [R3+0x34600], desc[UR14][R128.64], !P3 ;  /* 0x3460000080037fae */ /* 0x000fe8000d9a100e */
[----:B------:R-:W5:Y:S04]  /*29520*/  LDL.64 R58, [R1+0xd58] ;  /* 0x000d5800013a7983 */ /* 0x000f680000100a00 */
[----:B------:R-:W-:Y:S04]  /*29530*/  LDGSTS.E [R3+0x34680], desc[UR14][R162.64], !P3 ;  /* 0x34680000a2037fae */ /* 0x000fe8000d9a100e */
[----:B------:R-:W-:Y:S04]  /*29540*/  LDGSTS.E [R3+0x34700], desc[UR14][R60.64], !P3 ;  /* 0x347000003c037fae */ /* 0x000fe8000d9a100e */
[----:B------:R-:W5:Y:S04]  /*29550*/  LDL.64 R160, [R1+0x2c18] ;  /* 0x002c180001a07983 */ /* 0x000f680000100a00 */
[----:B------:R-:W5:Y:S04]  /*29560*/  LDL.64 R124, [R1+0xca0] ;  /* 0x000ca000017c7983 */ /* 0x000f680000100a00 */
[----:B------:R-:W5:Y:S04]  /*29570*/  LDL.64 R60, [R1+0xca8] ;  /* 0x000ca800013c7983 */ /* 0x000f680000100a00 */
[----:B------:R-:W5:Y:S04]  /*29580*/  LDL.64 R128, [R1+0xc98] ;  /* 0x000c980001807983 */ /* 0x000f680000100a00 */
[----:B------:R-:W5:Y:S04]  /*29590*/  LDL.64 R162, [R1+0xc90] ;  /* 0x000c900001a27983 */ /* 0x000f680000100a00 */
[----:B--2---:R-:W-:Y:S04]  /*295a0*/  LDGSTS.E [R3+0x34780], desc[UR14][R64.64], !P3 ;  /* 0x3478000040037fae */ /* 0x004fe8000d9a100e */
[----:B------:R-:W2:Y:S04]  /*295b0*/  LDL.64 R64, [R1+0xc88] ;  /* 0x000c880001407983 */ /* 0x000ea80000100a00 */
[----:B----4-:R-:W-:Y:S04]  /*295c0*/  LDGSTS.E [R3+0x35400], desc[UR14][R134.64], !P2 ;  /* 0x3540000086037fae */ /* 0x010fe8000d1a100e */
[----:B------:R-:W-:Y:S04]  /*295d0*/  LDGSTS.E [R3+0x35480], desc[UR14][R56.64], !P2 ;  /* 0x3548000038037fae */ /* 0x000fe8000d1a100e */
[----:B------:R-:W-:Y:S04]  /*295e0*/  LDGSTS.E [R3+0x35500], desc[UR14][R114.64], !P2 ;  /* 0x3550000072037fae */ /* 0x000fe8000d1a100e */
[----:B------:R-:W-:Y:S04]  /*295f0*/  LDGSTS.E [R3+0x35580], desc[UR14][R144.64], !P2 ;  /* 0x3558000090037fae */ /* 0x000fe8000d1a100e */
[----:B------:R-:W4:Y:S04]  /*29600*/  LDL.64 R56, [R1+0xc78] ;  /* 0x000c780001387983 */ /* 0x000f280000100a00 */
[----:B------:R-:W4:Y:S04]  /*29610*/  LDL.64 R114, [R1+0xbc8] ;  /* 0x000bc80001727983 */ /* 0x000f280000100a00 */
[----:B------:R-:W-:Y:S04]  /*29620*/  LDGSTS.E [R3+0x35600], desc[UR14][R152.64], !P2 ;  /* 0x3560000098037fae */ /* 0x000fe8000d1a100e */
[----:B------:R-:W4:Y:S04]  /*29630*/  LDL.64 R144, [R1+0xbc0] ;  /* 0x000bc00001907983 */ /* 0x000f280000100a00 */
[----:B------:R-:W-:Y:S04]  /*29640*/  LDGSTS.E [R3+0x35680], desc[UR14][R164.64], !P2 ;  /* 0x35680000a4037fae */ /* 0x000fe8000d1a100e */
[----:B------:R-:W4:Y:S01]  /*29650*/  LDL.64 R152, [R1+0xbb8] ;  /* 0x000bb80001987983 */ /* 0x000f220000100a00 */
[----:B------:R-:W-:-:S02]  /*29660*/  IADD3 R5, PT, PT, R13, -0xda, RZ ;  /* 0xffffff260d057810 */ /* 0x000fc40007ffe0ff */
        /* <DEDUP_REMOVED lines=11> */
[----:B------:R-:W5:Y:S04]  /*29720*/  LDL.64 R58, [R1+0xba0] ;  /* 0x000ba000013a7983 */ /* 0x000f680000100a00 */
        /* <DEDUP_REMOVED lines=13> */
[----:B----4-:R-:W-:Y:S04]  /*29800*/  LDGSTS.E [R3+0x36780], desc[UR14][R56.64], !P1 ;  /* 0x3678000038037fae */ /* 0x010fe8000c9a100e */
[----:B------:R-:W-:Y:S04]  /*29810*/  LDGSTS.E [R3+0x37400], desc[UR14][R202.64], !P3 ;  /* 0x37400000ca037fae */ /* 0x000fe8000d9a100e */
[----:B------:R-:W-:Y:S04]  /*29820*/  LDGSTS.E [R3+0x37480], desc[UR14][R114.64], !P3 ;  /* 0x3748000072037fae */ /* 0x000fe8000d9a100e */
[----:B------:R-:W4:Y:S04]  /*29830*/  LDL.64 R56, [R1+0xac0] ;  /* 0x000ac00001387983 */ /* 0x000f280000100a00 */
[----:B------:R-:W-:Y:S04]  /*29840*/  LDGSTS.E [R3+0x37500], desc[UR14][R144.64], !P3 ;  /* 0x3750000090037fae */ /* 0x000fe8000d9a100e */
[----:B------:R-:W-:Y:S04]  /*29850*/  LDGSTS.E [R3+0x37580], desc[UR14][R152.64], !P3 ;  /* 0x3758000098037fae */ /* 0x000fe8000d9a100e */
[----:B------:R-:W4:Y:S04]  /*29860*/  LDL.64 R114, [R1+0x32f8] ;  /* 0x0032f80001727983 */ /* 0x000f280000100a00 */
[----:B------:R-:W-:Y:S01]  /*29870*/  LDGSTS.E [R3+0x37600], desc[UR14][R164.64], !P3 ;  /* 0x37600000a4037fae */ /* 0x000fe2000d9a100e */
[----:B-1----:R-:W-:-:S02]  /*29880*/  VIADD R5, R11, 0xffffff1e ;  /* 0xffffff1e0b057836 */ /* 0x002fc40000000000 */
[----:B------:R-:W1:Y:S01]  /*29890*/  LDC R11, c[0x0][0x3a0] ;  /* 0x0000e800ff0b7b82 */ /* 0x000e620000000800 */
[----:B------:R-:W4:Y:S04]  /*298a0*/  LDL.64 R144, [R1+0x32e8] ;  /* 0x0032e80001907983 */ /* 0x000f280000100a00 */
[----:B------:R-:W4:Y:S04]  /*298b0*/  LDL.64 R152, [R1+0x32e0] ;  /* 0x0032e00001987983 */ /* 0x000f280000100a00 */
[----:B------:R-:W4:Y:S04]  /*298c0*/  LDL.64 R164, [R1+0x32d8] ;  /* 0x0032d80001a47983 */ /* 0x000f280000100a00 */
[----:B------:R-:W4:Y:S04]  /*298d0*/  LDL.64 R202, [R1+0x4030] ;  /* 0x0040300001ca7983 */ /* 0x000f280000100a00 */
[----:B---3--:R-:W-:Y:S04]  /*298e0*/  LDGSTS.E [R3+0x37680], desc[UR14][R62.64], !P3 ;  /* 0x376800003e037fae */ /* 0x008fe8000d9a100e */
[----:B------:R-:W3:Y:S01]  /*298f0*/  LDL.64 R62, [R1+0x32f0] ;  /* 0x0032f000013e7983 */ /* 0x000ee20000100a00 */
[----:B------:R-:W-:-:S02]  /*29900*/  ISETP.GE.U32.AND P2, PT, R5, 0x7ffffe9f, PT ;  /* 0x7ffffe9f0500780c */ /* 0x000fc40003f46070 */
[----:B------:R-:W-:Y:S02]  /*29910*/  IADD3 R5, PT, PT, R10, -0xe6, RZ ;  /* 0xffffff1a0a057810 */ /* 0x000fe40007ffe0ff */
[----:B------:R-:W1:Y:S02]  /*29920*/  LDC R10, c[0x0][0x3a0] ;  /* 0x0000e800ff0a7b82 */ /* 0x000e640000000800 */
[----:B------:R-:W-:Y:S01]  /*29930*/  ISETP.GE.U32.AND P1, PT, R5, 0x7ffffe9b, PT ;  /* 0x7ffffe9b0500780c */ /* 0x000fe20003f26070 */
[----:B-----5:R-:W-:Y:S04]  /*29940*/  LDGSTS.E [R3+0x37700], desc[UR14][R58.64], !P3 ;  /* 0x377000003a037fae */ /* 0x020fe8000d9a100e */
[----:B------:R-:W5:Y:S04]  /*29950*/  LDL.64 R58, [R1+0x32d0] ;  /* 0x0032d000013a7983 */ /* 0x000f680000100a00 */
[----:B------:R-:W-:Y:S04]  /*29960*/  LDGSTS.E [R3+0x37780], desc[UR14][R60.64], !P3 ;  /* 0x377800003c037fae */ /* 0x000fe8000d9a100e */
[----:B------:R-:W-:Y:S04]  /*29970*/  LDGSTS.E [R3+0x38400], desc[UR14][R134.64], !P2 ;  /* 0x3840000086037fae */ /* 0x000fe8000d1a100e */
[----:B------:R-:W-:Y:S04]  /*29980*/  LDGSTS.E [R3+0x38480], desc[UR14][R160.64], !P2 ;  /* 0x38480000a0037fae */ /* 0x000fe8000d1a100e */
[----:B------:R-:W5:Y:S04]  /*29990*/  LDL.64 R60, [R1+0x32c8] ;  /* 0x0032c800013c7983 */ /* 0x000f680000100a00 */
[----:B------:R-:W-:Y:S04]  /*299a0*/  LDGSTS.E [R3+0x38500], desc[UR14][R124.64], !P2 ;  /* 0x385000007c037fae */ /* 0x000fe8000d1a100e */
        /* <DEDUP_REMOVED lines=13> */
[----:B------:R-:W4:Y:S01]  /*29a80*/  LDL.64 R56, [R1+0x33a8] ;  /* 0x0033a80001387983 */ /* 0x000f220000100a00 */
[----:B------:R-:W-:-:S02]  /*29a90*/  VIADD R5, R6, 0xffffff16 ;  /* 0xffffff1606057836 */ /* 0x000fc40000000000 */
[----:B------:R-:W1:Y:S01]  /*29aa0*/  LDC R6, c[0x0][0x3a0] ;  /* 0x0000e800ff067b82 */ /* 0x000e620000000800 */
[----:B------:R-:W4:Y:S04]  /*29ab0*/  LDL.64 R98, [R1+0x35f8] ;  /* 0x0035f80001627983 */ /* 0x000f280000100a00 */
[----:B------:R-:W4:Y:S04]  /*29ac0*/  LDL.64 R114, [R1+0x34b8] ;  /* 0x0034b80001727983 */ /* 0x000f280000100a00 */
[----:B------:R-:W4:Y:S04]  /*29ad0*/  LDL.64 R148, [R1+0x4090] ;  /* 0x0040900001947983 */ /* 0x000f280000100a00 */
[----:B---3--:R-:W-:Y:S01]  /*29ae0*/  LDGSTS.E [R3+0x39500], desc[UR14][R62.64], !P1 ;  /* 0x395000003e037fae */ /* 0x008fe2000c9a100e */
[----:B------:R-:W-:-:S03]  /*29af0*/  ISETP.GE.U32.AND P3, PT, R5, 0x7ffffe97, PT ;  /* 0x7ffffe970500780c */ /* 0x000fc60003f66070 */
[----:B------:R-:W-:Y:S04]  /*29b00*/  LDGSTS.E [R3+0x39580], desc[UR14][R144.64], !P1 ;  /* 0x3958000090037fae */ /* 0x000fe8000c9a100e */
[----:B------:R-:W3:Y:S01]  /*29b10*/  LDL.64 R62, [R1+0x4050] ;  /* 0x00405000013e7983 */ /* 0x000ee20000100a00 */
[----:B------:R-:W-:Y:S02]  /*29b20*/  VIADD R5, R13, 0xffffff12 ;  /* 0xffffff120d057836 */ /* 0x000fe40000000000 */
[----:B------:R-:W1:Y:S01]  /*29b30*/  LDC R13, c[0x0][0x3a0] ;  /* 0x0000e800ff0d7b82 */ /* 0x000e620000000800 */
[----:B------:R-:W-:Y:S04]  /*29b40*/  LDGSTS.E [R3+0x39600], desc[UR14][R152.64], !P1 ;  /* 0x3960000098037fae */ /* 0x000fe8000c9a100e */
[----:B------:R-:W3:Y:S04]  /*29b50*/  LDL.64 R144, [R1+0x34b0] ;  /* 0x0034b00001907983 */ /* 0x000ee80000100a00 */
[----:B------:R-:W-:Y:S04]  /*29b60*/  LDGSTS.E [R3+0x39680], desc[UR14][R164.64], !P1 ;  /* 0x39680000a4037fae */ /* 0x000fe8000c9a100e */
[----:B------:R-:W3:Y:S01]  /*29b70*/  LDL.64 R152, [R1+0x34a8] ;  /* 0x0034a80001987983 */ /* 0x000ee20000100a00 */
[----:B------:R-:W-:-:S03]  /*29b80*/  ISETP.GE.U32.AND P2, PT, R5, 0x7ffffe93, PT ;  /* 0x7ffffe930500780c */ /* 0x000fc60003f46070 */
[----:B------:R-:W3:Y:S04]  /*29b90*/  LDL.64 R164, [R1+0x34a0] ;  /* 0x0034a00001a47983 */ /* 0x000ee80000100a00 */
[----:B-----5:R-:W-:Y:S04]  /*29ba0*/  LDGSTS.E [R3+0x39700], desc[UR14][R58.64], !P1 ;  /* 0x397000003a037fae */ /* 0x020fe8000c9a100e */
[----:B------:R-:W5:Y:S04]  /*29bb0*/  LDL.64 R58, [R1+0x3498] ;  /* 0x00349800013a7983 */ /* 0x000f680000100a00 */
[----:B------:R-:W-:Y:S04]  /*29bc0*/  LDGSTS.E [R3+0x39780], desc[UR14][R60.64], !P1 ;  /* 0x397800003c037fae */ /* 0x000fe8000c9a100e */
[----:B------:R-:W-:Y:S04]  /*29bd0*/  LDGSTS.E [R3+0x3a400], desc[UR14][R202.64], !P3 ;  /* 0x3a400000ca037fae */ /* 0x000fe8000d9a100e */
[----:B------:R-:W5:Y:S04]  /*29be0*/  LDL.64 R60, [R1+0x3490] ;  /* 0x00349000013c7983 */ /* 0x000f680000100a00 */
[----:B------:R-:W-:Y:S01]  /*29bf0*/  LDGSTS.E [R3+0x3a480], desc[UR14][R134.64], !P3 ;  /* 0x3a48000086037fae */ /* 0x000fe2000d9a100e */
[----:B-1----:R-:W-:-:S02]  /*29c00*/  IADD3 R5, PT, PT, R11, -0xf2, RZ ;  /* 0xffffff0e0b057810 */ /* 0x002fc40007ffe0ff */
[----:B------:R-:W1:Y:S01]  /*29c10*/  LDC R11, c[0x0][0x3a0] ;  /* 0x0000e800ff0b7b82 */ /* 0x000e620000000800 */
[----:B------:R-:W5:Y:S04]  /*29c20*/  LDL.64 R202, [R1+0x3660] ;  /* 0x0036600001ca7983 */ /* 0x000f680000100a00 */
[----:B------:R-:W5:Y:S04]  /*29c30*/  LDL.64 R134, [R1+0x3658] ;  /* 0x0036580001867983 */ /* 0x000f680000100a00 */
[----:B--2---:R-:W-:Y:S04]  /*29c40*/  LDGSTS.E [R3+0x3a500], desc[UR14][R64.64], !P3 ;  /* 0x3a50000040037fae */ /* 0x004fe8000d9a100e */
[----:B------:R-:W-:Y:S04]  /*29c50*/  LDGSTS.E [R3+0x3a580], desc[UR14][R160.64], !P3 ;  /* 0x3a580000a0037fae */ /* 0x000fe8000d9a100e */
[----:B------:R-:W-:Y:S04]  /*29c60*/  LDGSTS.E [R3+0x3a600], desc[UR14][R124.64], !P3 ;  /* 0x3a6000007c037fae */ /* 0x000fe8000d9a100e */
[----:B------:R-:W2:Y:S04]  /*29c70*/  LDL.64 R64, [R1+0x3488] ;  /* 0x0034880001407983 */ /* 0x000ea80000100a00 */
[----:B------:R-:W-:Y:S04]  /*29c80*/  LDGSTS.E [R3+0x3a680], desc[UR14][R128.64], !P3 ;  /* 0x3a68000080037fae */ /* 0x000fe8000d9a100e */
[----:B------:R-:W-:Y:S01]  /*29c90*/  LDGSTS.E [R3+0x3a700], desc[UR14][R162.64], !P3 ;  /* 0x3a700000a2037fae */ /* 0x000fe2000d9a100e */
[----:B------:R-:W-:-:S03]  /*29ca0*/  ISETP.GE.U32.AND P1, PT, R5, 0x7ffffe8f, PT ;  /* 0x7ffffe8f0500780c */ /* 0x000fc60003f26070 */
[----:B------:R-:W2:Y:S04]  /*29cb0*/  LDL.64 R160, [R1+0x3650] ;  /* 0x0036500001a07983 */ /* 0x000ea80000100a00 */
[----:B------:R-:W2:Y:S04]  /*29cc0*/  LDL.64 R128, [R1+0x3620] ;  /* 0x0036200001807983 */ /* 0x000ea80000100a00 */
[----:B----4-:R-:W-:Y:S04]  /*29cd0*/  LDGSTS.E [R3+0x3a780], desc[UR14][R56.64], !P3 ;  /* 0x3a78000038037fae */ /* 0x010fe8000d9a100e */
[----:B------:R-:W4:Y:S04]  /*29ce0*/  LDL.64 R162, [R1+0x3618] ;  /* 0x0036180001a27983 */ /* 0x000f280000100a00 */
[----:B------:R-:W4:Y:S04]  /*29cf0*/  LDL.64 R124, [R1+0x3638] ;  /* 0x00363800017c7983 */ /* 0x000f280000100a00 */
[----:B------:R-:W4:Y:S04]  /*29d00*/  LDL.64 R56, [R1+0x3610] ;  /* 0x0036100001387983 */ /* 0x000f280000100a00 */
        /* <DEDUP_REMOVED lines=10> */
[----:B-----5:R-:W-:Y:S04]  /*29db0*/  LDGSTS.E [R3+0x3b680], desc[UR14][R58.64], !P2 ;  /* 0x3b6800003a037fae */ /* 0x020fe8000d1a100e */
[----:B------:R-:W5:Y:S04]  /*29dc0*/  LDL.64 R58, [R1+0x3648] ;  /* 0x00364800013a7983 */ /* 0x000f680000100a00 */
[----:B------:R-:W-:Y:S04]  /*29dd0*/  LDGSTS.E [R3+0x3b700], desc[UR14][R60.64], !P2 ;  /* 0x3b7000003c037fae */ /* 0x000fe8000d1a100e */
[----:B------:R-:W5:Y:S04]  /*29de0*/  LDL.64 R60, [R1+0x3640] ;  /* 0x00364000013c7983 */ /* 0x000f680000100a00 */
[----:B--2---:R-:W-:Y:S04]  /*29df0*/  LDGSTS.E [R3+0x3b780], desc[UR14][R64.64], !P2 ;  /* 0x3b78000040037fae */ /* 0x004fe8000d1a100e */
[----:B------:R-:W-:Y:S04]  /*29e00*/  LDGSTS.E [R3+0x3c400], desc[UR14][R126.64], !P1 ;  /* 0x3c4000007e037fae */ /* 0x000fe8000c9a100e */
[----:B------:R-:W-:Y:S04]  /*29e10*/  LDGSTS.E [R3+0x3c480], desc[UR14][R130.64], !P1 ;  /* 0x3c48000082037fae */ /* 0x000fe8000c9a100e */
[----:B------:R-:W2:Y:S04]  /*29e20*/  LDL.64 R64, [R1+0x3688] ;  /* 0x0036880001407983 */ /* 0x000ea80000100a00 */
[----:B------:R-:W-:Y:S01]  /*29e30*/  LDGSTS.E [R3+0x3c500], desc[UR14][R128.64], !P1 ;  /* 0x3c50000080037fae */ /* 0x000fe2000c9a100e */
[----:B------:R-:W-:-:S02]  /*29e40*/  VIADD R5, R12, 0xffffff0a ;  /* 0xffffff0a0c057836 */ /* 0x000fc40000000000 */
[----:B------:R-:W1:Y:S01]  /*29e50*/  LDC R12, c[0x0][0x3a0] ;  /* 0x0000e800ff0c7b82 */ /* 0x000e620000000800 */
[----:B------:R-:W2:Y:S04]  /*29e60*/  LDL.64 R126, [R1+0x4a0] ;  /* 0x0004a000017e7983 */ /* 0x000ea80000100a00 */
[----:B----4-:R-:W-:Y:S04]  /*29e70*/  LDGSTS.E [R3+0x3c580], desc[UR14][R162.64], !P1 ;  /* 0x3c580000a2037fae */ /* 0x010fe8000c9a100e */
[----:B------:R-:W4:Y:S04]  /*29e80*/  LDL.64 R128, [R1+0x3680] ;  /* 0x0036800001807983 */ /* 0x000f280000100a00 */
[----:B------:R-:W-:Y:S04]  /*29e90*/  LDGSTS.E [R3+0x3c600], desc[UR14][R56.64], !P1 ;  /* 0x3c60000038037fae */ /* 0x000fe8000c9a100e */
[----:B------:R-:W4:Y:S04]  /*29ea0*/  LDL.64 R162, [R1+0x3678] ;  /* 0x0036780001a27983 */ /* 0x000f280000100a00 */
[----:B------:R-:W4:Y:S04]  /*29eb0*/  LDL.64 R130, [R1+0x498] ;  /* 0x0004980001827983 */ /* 0x000f280000100a00 */
[----:B------:R-:W4:Y:S04]  /*29ec0*/  LDL.64 R56, [R1+0x3670] ;  /* 0x0036700001387983 */ /* 0x000f280000100a00 */
[----:B---3--:R-:W-:Y:S01]  /*29ed0*/  LDGSTS.E [R3+0x3c680], desc[UR14][R62.64], !P1 ;  /* 0x3c6800003e037fae */ /* 0x008fe2000c9a100e */
[----:B------:R-:W-:-:S03]  /*29ee0*/  ISETP.GE.U32.AND P3, PT, R5, 0x7ffffe8b, PT ;  /* 0x7ffffe8b0500780c */ /* 0x000fc60003f66070 */
[----:B------:R-:W3:Y:S01]  /*29ef0*/  LDL.64 R62, [R1+0x3668] ;  /* 0x00366800013e7983 */ /* 0x000ee20000100a00 */
[----:B------:R-:W-:Y:S02]  /*29f00*/  VIADD R5, R10, 0xffffff06 ;  /* 0xffffff060a057836 */ /* 0x000fe40000000000 */
[----:B------:R-:W1:Y:S01]  /*29f10*/  LDC R10, c[0x0][0x3a0] ;  /* 0x0000e800ff0a7b82 */ /* 0x000e620000000800 */
[----:B------:R-:W-:Y:S02]  /*29f20*/  LDGSTS.E [R3+0x3c700], desc[UR14][R132.64], !P1 ;  /* 0x3c70000084037fae */ /* 0x000fe4000c9a100e */
[----:B------:R-:W-:Y:S02]  /*29f30*/  ISETP.GE.U32.AND P2, PT, R5, 0x7ffffe87, PT ;  /* 0x7ffffe870500780c */ /* 0x000fe40003f46070 */
        /* <DEDUP_REMOVED lines=8> */
[----:B------:R-:W3:Y:S04]  /*29fc0*/  LDL.64 R202, [R1+0x2b8] ;  /* 0x0002b80001ca7983 */ /* 0x000ee80000100a00 */
[----:B------:R-:W3:Y:S04]  /*29fd0*/  LDL.64 R134, [R1+0x2b0] ;  /* 0x0002b00001867983 */ /* 0x000ee80000100a00 */
[----:B-----5:R-:W-:Y:S04]  /*29fe0*/  LDGSTS.E [R3+0x3d600], desc[UR14][R58.64], !P3 ;  /* 0x3d6000003a037fae */ /* 0x020fe8000d9a100e */
[----:B------:R-:W5:Y:S04]  /*29ff0*/  LDL.64 R160, [R1+0x2a8] ;  /* 0x0002a80001a07983 */ /* 0x000f680000100a00 */
[----:B------:R-:W5:Y:S04]  /*2a000*/  LDL.64 R58, [R1+0x40a0] ;  /* 0x0040a000013a7983 */ /* 0x000f680000100a00 */
[----:B------:R-:W-:Y:S04]  /*2a010*/  LDGSTS.E [R3+0x3d680], desc[UR14][R60.64], !P3 ;  /* 0x3d6800003c037fae */ /* 0x000fe8000d9a100e */
[----:B------:R-:W-:Y:S04]  /*2a020*/  LDGSTS.E [R3+0x3d700], desc[UR14][R124.64], !P3 ;  /* 0x3d7000007c037fae */ /* 0x000fe8000d9a100e */
[----:B------:R-:W-:Y:S04]  /*2a030*/  LDGSTS.E [R3+0x3d780], desc[UR14][R114.64], !P3 ;  /* 0x3d78000072037fae */ /* 0x000fe8000d9a100e */
[----:B------:R-:W-:Y:S04]  /*2a040*/  LDGSTS.E [R3+0x3e400], desc[UR14][R144.64], !P2 ;  /* 0x3e40000090037fae */ /* 0x000fe8000d1a100e */
[----:B------:R-:W5:Y:S04]  /*2a050*/  LDL.64 R60, [R1+0x4c0] ;  /* 0x0004c000013c7983 */ /* 0x000f680000100a00 */
[----:B------:R-:W-:Y:S04]  /*2a060*/  LDGSTS.E [R3+0x3e480], desc[UR14][R152.64], !P2 ;  /* 0x3e48000098037fae */ /* 0x000fe8000d1a100e */
[----:B------:R-:W-:Y:S04]  /*2a070*/  LDGSTS.E [R3+0x3e500], desc[UR14][R164.64], !P2 ;  /* 0x3e500000a4037fae */ /* 0x000fe8000d1a100e */
[----:B------:R-:W5:Y:S04]  /*2a080*/  LDL.64 R124, [R1+0x2a0] ;  /* 0x0002a000017c7983 */ /* 0x000f680000100a00 */
[----:B------:R-:W5:Y:S01]  /*2a090*/  LDL.64 R114, [R1+0x298] ;  /* 0x0002980001727983 */ /* 0x000f620000100a00 */
[----:B-1----:R-:W-:-:S02]  /*2a0a0*/  IADD3 R5, PT, PT, R11, -0xfe, RZ ;  /* 0xffffff020b057810 */ /* 0x002fc40007ffe0ff */
[----:B------:R-:W1:Y:S01]  /*2a0b0*/  LDC R11, c[0x0][0x3a0] ;  /* 0x0000e800ff0b7b82 */ /* 0x000e620000000800 */
[----:B------:R-:W5:Y:S04]  /*2a0c0*/  LDL.64 R144, [R1+0x1730] ;  /* 0x0017300001907983 */ /* 0x000f680000100a00 */
[----:B------:R-:W5:Y:S04]  /*2a0d0*/  LDL.64 R152, [R1+0x1e0] ;  /* 0x0001e00001987983 */ /* 0x000f680000100a00 */
[----:B------:R-:W5:Y:S04]  /*2a0e0*/  LDL.64 R164, [R1+0x1d8] ;  /* 0x0001d80001a47983 */ /* 0x000f680000100a00 */
[----:B--2---:R-:W-:Y:S04]  /*2a0f0*/  LDGSTS.E [R3+0x3e580], desc[UR14][R64.64], !P2 ;  /* 0x3e58000040037fae */ /* 0x004fe8000d1a100e */
[----:B------:R-:W2:Y:S04]  /*2a100*/  LDL.64 R64, [R1+0x4a8] ;  /* 0x0004a80001407983 */ /* 0x000ea80000100a00 */
[----:B----4-:R-:W-:Y:S04]  /*2a110*/  LDGSTS.E [R3+0x3e600], desc[UR14][R128.64], !P2 ;  /* 0x3e60000080037fae */ /* 0x010fe8000d1a100e */
[----:B------:R-:W-:Y:S01]  /*2a120*/  LDGSTS.E [R3+0x3e680], desc[UR14][R162.64], !P2 ;  /* 0x3e680000a2037fae */ /* 0x000fe2000d1a100e */
[----:B------:R-:W-:-:S03]  /*2a130*/  ISETP.GE.U32.AND P1, PT, R5, 0x7ffffe83, PT ;  /* 0x7ffffe830500780c */ /* 0x000fc60003f26070 */
[----:B------:R-:W4:Y:S04]  /*2a140*/  LDL.64 R128, [R1+0x1d0] ;  /* 0x0001d00001807983 */ /* 0x000f280000100a00 */
[----:B------:R-:W-:Y:S01]  /*2a150*/  LDGSTS.E [R3+0x3e700], desc[UR14][R56.64], !P2 ;  /* 0x3e70000038037fae */ /* 0x000fe2000d1a100e */
[----:B------:R-:W-:Y:S02]  /*2a160*/  VIADD R5, R6, 0xffffff7d ;  /* 0xffffff7d06057836 */ /* 0x000fe40000000000 */
[----:B------:R-:W1:Y:S01]  /*2a170*/  LDC R6, c[0x0][0x3a0] ;  /* 0x0000e800ff067b82 */ /* 0x000e620000000800 */
[----:B------:R-:W4:Y:S04]  /*2a180*/  LDL.64 R162, [R1+0x1c8] ;  /* 0x0001c80001a27983 */ /* 0x000f280000100a00 */
[----:B------:R-:W4:Y:S04]  /*2a190*/  LDL.64 R56, [R1+0x1c0] ;  /* 0x0001c00001387983 */ /* 0x000f280000100a00 */
[----:B---3--:R-:W-:Y:S04]  /*2a1a0*/  LDGSTS.E [R3+0x3e780], desc[UR14][R62.64], !P2 ;  /* 0x3e7800003e037fae */ /* 0x008fe8000d1a100e */
[----:B------:R-:W3:Y:S01]  /*2a1b0*/  LDL.64 R62, [R1+0x290] ;  /* 0x00029000013e7983 */ /* 0x000ee20000100a00 */
[----:B------:R-:W-:-:S03]  /*2a1c0*/  ISETP.GE.U32.AND P3, PT, R5, 0x7ffffefe, PT ;  /* 0x7ffffefe0500780c */ /* 0x000fc60003f66070 */
[----:B-----5:R-:W-:Y:S04]  /*2a1d0*/  LDGSTS.E [R3+0x3f400], desc[UR14][R58.64], !P1 ;  /* 0x3f4000003a037fae */ /* 0x020fe8000c9a100e */
[----:B------:R-:W5:Y:S04]  /*2a1e0*/  LDL.64 R58, [R1+0x1b8] ;  /* 0x0001b800013a7983 */ /* 0x000f680000100a00 */
[----:B------:R-:W-:Y:S04]  /*2a1f0*/  LDGSTS.E [R3+0x3f480], desc[UR14][R60.64], !P1 ;  /* 0x3f4800003c037fae */ /* 0x000fe8000c9a100e */
[----:B------:R-:W-:Y:S04]  /*2a200*/  LDGSTS.E [R3+0x3f500], desc[UR14][R100.64], !P1 ;  /* 0x3f50000064037fae */ /* 0x000fe8000c9a100e */
[----:B------:R-:W-:Y:S04]  /*2a210*/  LDGSTS.E [R3+0x3f580], desc[UR14][R16.64], !P1 ;  /* 0x3f58000010037fae */ /* 0x000fe8000c9a100e */
[----:B------:R-:W5:Y:S01]  /*2a220*/  LDL.64 R60, [R1+0x1b0] ;  /* 0x0001b000013c7983 */ /* 0x000f620000100a00 */
[----:B------:R-:W-:-:S02]  /*2a230*/  VIADD R5, R13, 0xffffff79 ;  /* 0xffffff790d057836 */ /* 0x000fc40000000000 */
[----:B------:R-:W1:Y:S01]  /*2a240*/  LDC R13, c[0x0][0x3a0] ;  /* 0x0000e800ff0d7b82 */ /* 0x000e620000000800 */
[----:B------:R-:W5:Y:S04]  /*2a250*/  LDL.64 R100, [R1+0x1418] ;  /* 0x0014180001647983 */ /* 0x000f680000100a00 */
[----:B------:R-:W5:Y:S04]  /*2a260*/  LDL.64 R16, [R1+0x40a8] ;  /* 0x0040a80001107983 */ /* 0x000f680000100a00 */
[----:B--2---:R-:W-:Y:S04]  /*2a270*/  LDGSTS.E [R3+0x3f600], desc[UR14][R64.64], !P1 ;  /* 0x3f60000040037fae */ /* 0x004fe8000c9a100e */
[----:B------:R-:W-:Y:S04]  /*2a280*/  LDGSTS.E [R3+0x3f680], desc[UR14][R126.64], !P1 ;  /* 0x3f6800007e037fae */ /* 0x000fe8000c9a100e */
        /* <DEDUP_REMOVED lines=11> */
[----:B------:R-:W2:Y:S04]  /*2a340*/  LDL.64 R202, [R1+0x1ce8] ;  /* 0x001ce80001ca7983 */ /* 0x000ea80000100a00 */
[----:B------:R-:W2:Y:S04]  /*2a350*/  LDL.64 R134, [R1] ;  /* 0x0000000001867983 */ /* 0x000ea80000100a00 */
        /* <DEDUP_REMOVED lines=8> */
[----:B---3--:R-:W-:Y:S01]  /*2a3e0*/  LDGSTS.E [R2+0x20b80], desc[UR14][R62.64], !P3 ;  /* 0x20b800003e027fae */ /* 0x008fe2000d9a100e */
[----:B------:R-:W-:-:S02]  /*2a3f0*/  IADD3 R5, PT, PT, R10, -0x8b, RZ ;  /* 0xffffff750a057810 */ /* 0x000fc40007ffe0ff */
[----:B------:R-:W3:Y:S01]  /*2a400*/  LDC R10, c[0x0][0x3a0] ;  /* 0x0000e800ff0a7b82 */ /* 0x000ee20000000800 */
[----:B------:R-:W-:Y:S04]  /*2a410*/  LDGSTS.E [R2+0x21800], desc[UR14][R144.64], !P2 ;  /* 0x2180000090027fae */ /* 0x000fe8000d1a100e */
[----:B------:R-:W3:Y:S01]  /*2a420*/  LDL.64 R62, [R1+0x1cc8] ;  /* 0x001cc800013e7983 */ /* 0x000ee20000100a00 */
[----:B------:R-:W-:Y:S01]  /*2a430*/  ISETP.GE.U32.AND P1, PT, R5, 0x7ffffef6, PT ;  /* 0x7ffffef60500780c */ /* 0x000fe20003f26070 */
[----:B------:R-:W-:Y:S02]  /*2a440*/  VIADD R5, R12, 0xffffff71 ;  /* 0xffffff710c057836 */ /* 0x000fe40000000000 */
[----:B------:R-:W-:Y:S01]  /*2a450*/  LDGSTS.E [R2+0x21880], desc[UR14][R152.64], !P2 ;  /* 0x2188000098027fae */ /* 0x000fe2000d1a100e */
[----:B------:R-:W2:Y:S03]  /*2a460*/  LDC R12, c[0x0][0x3a0] ;  /* 0x0000e800ff0c7b82 */ /* 0x000ea60000000800 */
[----:B------:R-:W-:Y:S01]  /*2a470*/  LDGSTS.E [R2+0x21900], desc[UR14][R164.64], !P2 ;  /* 0x21900000a4027fae */ /* 0x000fe2000d1a100e */
[----:B------:R-:W-:-:S03]  /*2a480*/  ISETP.GE.U32.AND P3, PT, R5, 0x7ffffef2, PT ;  /* 0x7ffffef20500780c */ /* 0x000fc60003f66070 */
[----:B----4-:R-:W-:Y:S04]  /*2a490*/  LDGSTS.E [R2+0x21980], desc[UR14][R128.64], !P2 ;  /* 0x2198000080027fae */ /* 0x010fe8000d1a100e */
[----:B------:R-:W-:Y:S04]  /*2a4a0*/  LDGSTS.E [R2+0x21a00], desc[UR14][R162.64], !P2 ;  /* 0x21a00000a2027fae */ /* 0x000fe8000d1a100e */
[----:B------:R-:W-:Y:S04]  /*2a4b0*/  LDGSTS.E [R2+0x21a80], desc[UR14][R56.64], !P2 ;  /* 0x21a8000038027fae */ /* 0x000fe8000d1a100e */
[----:B------:R-:W4:Y:S04]  /*2a4c0*/  LDL.64 R144, [R1+0x100] ;  /* 0x0001000001907983 */ /* 0x000f280000100a00 */
[----:B------:R-:W4:Y:S04]  /*2a4d0*/  LDL.64 R152, [R1+0x108] ;  /* 0x0001080001987983 */ /* 0x000f280000100a00 */
[----:B------:R-:W4:Y:S04]  /*2a4e0*/  LDL.64 R164, [R1+0x110] ;  /* 0x0001100001a47983 */ /* 0x000f280000100a00 */
[----:B------:R-:W4:Y:S01]  /*2a4f0*/  LDL.64 R128, [R1+0x138] ;  /* 0x0001380001807983 */ /* 0x000f220000100a00 */
[----:B-1----:R-:W-:-:S02]  /*2a500*/  VIADD R5, R11, 0xffffff6d ;  /* 0xffffff6d0b057836 */ /* 0x002fc40000000000 */
[----:B------:R-:W1:Y:S01]  /*2a510*/  LDC R11, c[0x0][0x3a0] ;  /* 0x0000e800ff0b7b82 */ /* 0x000e620000000800 */
[----:B------:R-:W4:Y:S04]  /*2a520*/  LDL.64 R162, [R1+0x300] ;  /* 0x0003000001a27983 */ /* 0x000f280000100a00 */
[----:B------:R-:W4:Y:S04]  /*2a530*/  LDL.64 R56, [R1+0x308] ;  /* 0x0003080001387983 */ /* 0x000f280000100a00 */
[----:B-----5:R-:W-:Y:S04]  /*2a540*/  LDGSTS.E [R2+0x21b00], desc[UR14][R58.64], !P2 ;  /* 0x21b000003a027fae */ /* 0x020fe8000d1a100e */
[----:B------:R-:W5:Y:S04]  /*2a550*/  LDL.64 R58, [R1+0x38] ;  /* 0x00003800013a7983 */ /* 0x000f680000100a00 */
[----:B------:R-:W-:Y:S04]  /*2a560*/  LDGSTS.E [R2+0x21b80], desc[UR14][R60.64], !P2 ;  /* 0x21b800003c027fae */ /* 0x000fe8000d1a100e */
[----:B------:R-:W4:Y:S04]  /*2a570*/  LDL.64 R60, [R1+0x20] ;  /* 0x00002000013c7983 */ /* 0x000f280000100a00 */
        /* <DEDUP_REMOVED lines=9> */
[----:B---3--:R-:W-:Y:S01]  /*2a610*/  LDGSTS.E [R2+0x23800], desc[UR14][R62.64], !P3 ;  /* 0x238000003e027fae */ /* 0x008fe2000d9a100e */
[----:B------:R-:W-:-:S03]  /*2a620*/  ISETP.GE.U32.AND P2, PT, R5, 0x7ffffeee, PT ;  /* 0x7ffffeee0500780c */ /* 0x000fc60003f46070 */
[----:B------:R-:W3:Y:S01]  /*2a630*/  LDL.64 R62, [R1+0x2f8] ;  /* 0x0002f800013e7983 */ /* 0x000ee20000100a00 */
[----:B------:R-:W-:Y:S02]  /*2a640*/  IADD3 R5, PT, PT, R10, -0x97, RZ ;  /* 0xffffff690a057810 */ /* 0x000fe40007ffe0ff */
[----:B------:R-:W1:Y:S01]  /*2a650*/  LDC R10, c[0x0][0x3a0] ;  /* 0x0000e800ff0a7b82 */ /* 0x000e620000000800 */
[----:B------:R-:W-:Y:S01]  /*2a660*/  LDGSTS.E [R2+0x23880], desc[UR14][R82.64], !P3 ;  /* 0x2388000052027fae */ /* 0x000fe2000d9a100e */
[----:B------:R-:W-:-:S03]  /*2a670*/  ISETP.GE.U32.AND P1, PT, R5, 0x7ffffeea, PT ;  /* 0x7ffffeea0500780c */ /* 0x000fc60003f26070 */
        /* <DEDUP_REMOVED lines=15> */
[----:B----4-:R-:W-:Y:S04]  /*2a770*/  LDGSTS.E [R2+0x24a80], desc[UR14][R60.64], !P2 ;  /* 0x24a800003c027fae */ /* 0x010fe8000d1a100e */
[----:B------:R-:W4:Y:S04]  /*2a780*/  LDL.64 R114, [R1+0x1490] ;  /* 0x0014900001727983 */ /* 0x000f280000100a00 */
[----:B------:R-:W4:Y:S04]  /*2a790*/  LDL.64 R60, [R1+0x1440] ;  /* 0x00144000013c7983 */ /* 0x000f280000100a00 */
[----:B--2---:R-:W-:Y:S04]  /*2a7a0*/  LDGSTS.E [R2+0x24b00], desc[UR14][R64.64], !P2 ;  /* 0x24b0000040027fae */ /* 0x004fe8000d1a100e */
[----:B-----5:R-:W-:Y:S04]  /*2a7b0*/  LDGSTS.E [R2+0x24b80], desc[UR14][R58.64], !P2 ;  /* 0x24b800003a027fae */ /* 0x020fe8000d1a100e */
[----:B------:R-:W-:Y:S04]  /*2a7c0*/  LDGSTS.E [R2+0x25800], desc[UR14][R148.64], !P1 ;  /* 0x2580000094027fae */ /* 0x000fe8000c9a100e */
[----:B------:R-:W2:Y:S04]  /*2a7d0*/  LDL.64 R64, [R1+0x1458] ;  /* 0x0014580001407983 */ /* 0x000ea80000100a00 */
[----:B------:R-:W-:Y:S04]  /*2a7e0*/  LDGSTS.E [R2+0x25880], desc[UR14][R144.64], !P1 ;  /* 0x2588000090027fae */ /* 0x000fe8000c9a100e */
[----:B------:R-:W-:Y:S04]  /*2a7f0*/  LDGSTS.E [R2+0x25900], desc[UR14][R152.64], !P1 ;  /* 0x2590000098027fae */ /* 0x000fe8000c9a100e */
[----:B------:R-:W-:Y:S04]  /*2a800*/  LDGSTS.E [R2+0x25980], desc[UR14][R164.64], !P1 ;  /* 0x25980000a4027fae */ /* 0x000fe8000c9a100e */
[----:B------:R-:W5:Y:S04]  /*2a810*/  LDL.64 R58, [R1+0x14a8] ;  /* 0x0014a800013a7983 */ /* 0x000f680000100a00 */
[----:B------:R-:W-:Y:S04]  /*2a820*/  LDGSTS.E [R2+0x25a00], desc[UR14][R128.64], !P1 ;  /* 0x25a0000080027fae */ /* 0x000fe8000c9a100e */
[----:B------:R-:W5:Y:S01]  /*2a830*/  LDL.64 R144, [R1+0x1d58] ;  /* 0x001d580001907983 */ /* 0x000f620000100a00 */
        /* <DEDUP_REMOVED lines=14> */
[----:B------:R-:W3:Y:S04]  /*2a920*/  LDL.64 R162, [R1+0x16d8] ;  /* 0x0016d80001a27983 */ /* 0x000ee80000100a00 */
[----:B------:R-:W3:Y:S04]  /*2a930*/  LDL.64 R56, [R1+0x1710] ;  /* 0x0017100001387983 */ /* 0x000ee80000100a00 */
[----:B------:R-:W-:Y:S04]  /*2a940*/  LDGSTS.E [R2+0x26800], desc[UR14][R202.64], !P3 ;  /* 0x26800000ca027fae */ /* 0x000fe8000d9a100e */
[----:B------:R-:W-:Y:S01]  /*2a950*/  LDGSTS.E [R2+0x26880], desc[UR14][R134.64], !P3 ;  /* 0x2688000086027fae */ /* 0x000fe2000d9a100e */
[----:B------:R-:W-:-:S02]  /*2a960*/  IADD3 R5, PT, PT, R13, -0xa3, RZ ;  /* 0xffffff5d0d057810 */ /* 0x000fc40007ffe0ff */
[----:B------:R-:W1:Y:S01]  /*2a970*/  LDC R13, c[0x0][0x3a0] ;  /* 0x0000e800ff0d7b82 */ /* 0x000e620000000800 */
[----:B------:R-:W3:Y:S04]  /*2a980*/  LDL.64 R202, [R1+0x2058] ;  /* 0x0020580001ca7983 */ /* 0x000ee80000100a00 */
[----:B------:R-:W-:Y:S04]  /*2a990*/  LDGSTS.E [R2+0x26900], desc[UR14][R160.64], !P3 ;  /* 0x26900000a0027fae */ /* 0x000fe8000d9a100e */
[----:B------:R-:W-:Y:S04]  /*2a9a0*/  LDGSTS.E [R2+0x26980], desc[UR14][R124.64], !P3 ;  /* 0x269800007c027fae */ /* 0x000fe8000d9a100e */
[----:B------:R-:W3:Y:S04]  /*2a9b0*/  LDL.64 R134, [R1+0x1720] ;  /* 0x0017200001867983 */ /* 0x000ee80000100a00 */
[----:B------:R-:W3:Y:S04]  /*2a9c0*/  LDL.64 R160, [R1+0x1920] ;  /* 0x0019200001a07983 */ /* 0x000ee80000100a00 */
[----:B------:R-:W3:Y:S04]  /*2a9d0*/  LDL.64 R124, [R1+0x1930] ;  /* 0x00193000017c7983 */ /* 0x000ee80000100a00 */
[----:B----4-:R-:W-:Y:S04]  /*2a9e0*/  LDGSTS.E [R2+0x26a00], desc[UR14][R60.64], !P3 ;  /* 0x26a000003c027fae */ /* 0x010fe8000d9a100e */
[----:B------:R-:W4:Y:S04]  /*2a9f0*/  LDL.64 R60, [R1+0x1e58] ;  /* 0x001e5800013c7983 */ /* 0x000f280000100a00 */
[----:B--2---:R-:W-:Y:S04]  /*2aa00*/  LDGSTS.E [R2+0x26a80], desc[UR14][R64.64], !P3 ;  /* 0x26a8000040027fae */ /* 0x004fe8000d9a100e */
[----:B------:R-:W-:Y:S04]  /*2aa10*/  LDGSTS.E [R2+0x26b00], desc[UR14][R114.64], !P3 ;  /* 0x26b0000072027fae */ /* 0x000fe8000d9a100e */
[----:B------:R-:W2:Y:S04]  /*2aa20*/  LDL.64 R64, [R1+0x1918] ;  /* 0x0019180001407983 */ /* 0x000ea80000100a00 */
[----:B-----5:R-:W-:Y:S04]  /*2aa30*/  LDGSTS.E [R2+0x26b80], desc[UR14][R58.64], !P3 ;  /* 0x26b800003a027fae */ /* 0x020fe8000d9a100e */
[----:B------:R-:W5:Y:S04]  /*2aa40*/  LDL.64 R114, [R1+0x1938] ;  /* 0x0019380001727983 */ /* 0x000f680000100a00 */
[----:B------:R-:W-:Y:S04]  /*2aa50*/  LDGSTS.E [R2+0x27800], desc[UR14][R144.64], !P2 ;  /* 0x2780000090027fae */ /* 0x000fe8000d1a100e */
[----:B------:R-:W5:Y:S01]  /*2aa60*/  LDL.64 R58, [R1+0x1958] ;  /* 0x00195800013a7983 */ /* 0x000f620000100a00 */
[----:B------:R-:W-:-:S03]  /*2aa70*/  ISETP.GE.U32.AND P1, PT, R5, 0x7ffffede, PT ;  /* 0x7ffffede0500780c */ /* 0x000fc60003f26070 */
[----:B------:R-:W5:Y:S04]  /*2aa80*/  LDL.64 R144, [R1+0x1f58] ;  /* 0x001f580001907983 */ /* 0x000f680000100a00 */
        /* <DEDUP_REMOVED lines=12> */
[----:B------:R-:W-:Y:S04]  /*2ab50*/  LDGSTS.E [R2+0x27b80], desc[UR14][R134.64], !P2 ;  /* 0x27b8000086027fae */ /* 0x000fe8000d1a100e */
[----:B------:R-:W3:Y:S04]  /*2ab60*/  LDL.64 R134, [R1+0x18e8] ;  /* 0x0018e80001867983 */ /* 0x000ee80000100a00 */
[----:B----4-:R-:W-:Y:S04]  /*2ab70*/  LDGSTS.E [R2+0x28800], desc[UR14][R60.64], !P1 ;  /* 0x288000003c027fae */ /* 0x010fe8000c9a100e */
[----:B------:R-:W4:Y:S04]  /*2ab80*/  LDL.64 R60, [R1+0x1a18] ;  /* 0x001a1800013c7983 */ /* 0x000f280000100a00 */
[----:B--2---:R-:W-:Y:S04]  /*2ab90*/  LDGSTS.E [R2+0x28880], desc[UR14][R64.64], !P1 ;  /* 0x2888000040027fae */ /* 0x004fe8000c9a100e */
[----:B------:R-:W-:Y:S04]  /*2aba0*/  LDGSTS.E [R2+0x28900], desc[UR14][R160.64], !P1 ;  /* 0x28900000a0027fae */ /* 0x000fe8000c9a100e */
[----:B------:R-:W-:Y:S04]  /*2abb0*/  LDGSTS.E [R2+0x28980], desc[UR14][R124.64], !P1 ;  /* 0x289800007c027fae */ /* 0x000fe8000c9a100e */
[----:B------:R-:W2:Y:S04]  /*2abc0*/  LDL.64 R64, [R1+0x1a10] ;  /* 0x001a100001407983 */ /* 0x000ea80000100a00 */
[----:B-----5:R-:W-:Y:S04]  /*2abd0*/  LDGSTS.E [R2+0x28a00], desc[UR14][R114.64], !P1 ;  /* 0x28a0000072027fae */ /* 0x020fe8000c9a100e */
[----:B------:R-:W5:Y:S04]  /*2abe0*/  LDL.64 R160, [R1+0x18e0] ;  /* 0x0018e00001a07983 */ /* 0x000f680000100a00 */
[----:B------:R-:W-:Y:S04]  /*2abf0*/  LDGSTS.E [R2+0x28a80], desc[UR14][R58.64], !P1 ;  /* 0x28a800003a027fae */ /* 0x000fe8000c9a100e */
[----:B------:R-:W5:Y:S04]  /*2ac00*/  LDL.64 R124, [R1+0x18d8] ;  /* 0x0018d800017c7983 */ /* 0x000f680000100a00 */
[----:B------:R-:W5:Y:S04]  /*2ac10*/  LDL.64 R114, [R1+0x18d0] ;  /* 0x0018d00001727983 */ /* 0x000f680000100a00 */
[----:B------:R-:W-:Y:S04]  /*2ac20*/  LDGSTS.E [R2+0x28b00], desc[UR14][R148.64], !P1 ;  /* 0x28b0000094027fae */ /* 0x000fe8000c9a100e */
[----:B------:R-:W5:Y:S01]  /*2ac30*/  LDL.64 R58, [R1+0x18c8] ;  /* 0x0018c800013a7983 */ /* 0x000f620000100a00 */
[----:B------:R-:W-:-:S02]  /*2ac40*/  VIADD R5, R12, 0xffffff59 ;  /* 0xffffff590c057836 */ /* 0x000fc40000000000 */
[----:B------:R-:W1:Y:S01]  /*2ac50*/  LDC R12, c[0x0][0x3a0] ;  /* 0x0000e800ff0c7b82 */ /* 0x000e620000000800 */
[----:B------:R-:W5:Y:S04]  /*2ac60*/  LDL.64 R148, [R1+0x2158] ;  /* 0x0021580001947983 */ /* 0x000f680000100a00 */
[----:B---3--:R-:W-:Y:S04]  /*2ac70*/  LDGSTS.E [R2+0x28b80], desc[UR14][R62.64], !P1 ;  /* 0x28b800003e027fae */ /* 0x008fe8000c9a100e */
[----:B------:R-:W3:Y:S01]  /*2ac80*/  LDL.64 R62, [R1+0x18c0] ;  /* 0x0018c000013e7983 */ /* 0x000ee20000100a00 */
[----:B------:R-:W-:Y:S01]  /*2ac90*/  ISETP.GE.U32.AND P3, PT, R5, 0x7ffffeda, PT ;  /* 0x7ffffeda0500780c */ /* 0x000fe20003f66070 */
[----:B-1----:R-:W-:-:S02]  /*2aca0*/  VIADD R5, R11, 0xffffff55 ;  /* 0xffffff550b057836 */ /* 0x002fc40000000000 */
[----:B------:R-:W1:Y:S03]  /*2acb0*/  LDC R11, c[0x0][0x3a0] ;  /* 0x0000e800ff0b7b82 */ /* 0x000e660000000800 */
[----:B------:R-:W-:-:S07]  /*2acc0*/  ISETP.GE.U32.AND P2, PT, R5, 0x7ffffed6, PT ;  /* 0x7ffffed60500780c */ /* 0x000fce0003f46070 */
[----:B------:R-:W-:Y:S04]  /*2acd0*/  LDGSTS.E [R2+0x29800], desc[UR14][R144.64], !P3 ;  /* 0x2980000090027fae */ /* 0x000fe8000d9a100e */
        /* <DEDUP_REMOVED lines=21> */
[----:B------:R-:W-:Y:S04]  /*2ae30*/  LDGSTS.E [R2+0x2aa00], desc[UR14][R114.64], !P2 ;  /* 0x2aa0000072027fae */ /* 0x000fe8000d1a100e */
[----:B------:R-:W5:Y:S04]  /*2ae40*/  LDL.64 R160, [R1+0x1620] ;  /* 0x0016200001a07983 */ /* 0x000f680000100a00 */
[----:B------:R-:W-:Y:S04]  /*2ae50*/  LDGSTS.E [R2+0x2aa80], desc[UR14][R58.64], !P2 ;  /* 0x2aa800003a027fae */ /* 0x000fe8000d1a100e */
[----:B------:R-:W5:Y:S01]  /*2ae60*/  LDL.64 R124, [R1+0x1600] ;  /* 0x00160000017c7983 */ /* 0x000f620000100a00 */
[----:B------:R-:W-:-:S02]  /*2ae70*/  IADD3 R5, PT, PT, R10, -0xaf, RZ ;  /* 0xffffff510a057810 */ /* 0x000fc40007ffe0ff */
[----:B------:R-:W1:Y:S01]  /*2ae80*/  LDC R10, c[0x0][0x3a0] ;  /* 0x0000e800ff0a7b82 */ /* 0x000e620000000800 */
[----:B------:R-:W5:Y:S04]  /*2ae90*/  LDL.64 R114, [R1+0x15d8] ;  /* 0x0015d80001727983 */ /* 0x000f680000100a00 */
[----:B------:R-:W5:Y:S04]  /*2aea0*/  LDL.64 R58, [R1+0x15f8] ;  /* 0x0015f800013a7983 */ /* 0x000f680000100a00 */
[----:B---3--:R-:W-:Y:S04]  /*2aeb0*/  LDGSTS.E [R2+0x2ab00], desc[UR14][R62.64], !P2 ;  /* 0x2ab000003e027fae */ /* 0x008fe8000d1a100e */
[----:B------:R-:W3:Y:S01]  /*2aec0*/  LDL.64 R62, [R1+0x15e0] ;  /* 0x0015e000013e7983 */ /* 0x000ee20000100a00 */
[----:B------:R-:W-:Y:S01]  /*2aed0*/  ISETP.GE.U32.AND P1, PT, R5, 0x7ffffed2, PT ;  /* 0x7ffffed20500780c */ /* 0x000fe20003f26070 */
[----:B------:R-:W-:-:S02]  /*2aee0*/  VIADD R5, R6, 0xffffff4d ;  /* 0xffffff4d06057836 */ /* 0x000fc40000000000 */
[----:B------:R-:W1:Y:S03]  /*2aef0*/  LDC R6, c[0x0][0x3a0] ;  /* 0x0000e800ff067b82 */ /* 0x000e660000000800 */
        /* <DEDUP_REMOVED lines=12> */
[----:B------:R-:W3:Y:S01]  /*2afc0*/  LDL.64 R162, [R1+0x1498] ;  /* 0x0014980001a27983 */ /* 0x000ee20000100a00 */
[----:B------:R-:W-:-:S02]  /*2afd0*/  VIADD R5, R14, 0xffffff49 ;  /* 0xffffff490e057836 */ /* 0x000fc40000000000 */
[----:B------:R-:W1:Y:S01]  /*2afe0*/  LDC R14, c[0x0][0x3a0] ;  /* 0x0000e800ff0e7b82 */ /* 0x000e620000000800 */
[----:B------:R-:W3:Y:S04]  /*2aff0*/  LDL.64 R148, [R1+0x1358] ;  /* 0x0013580001947983 */ /* 0x000ee80000100a00 */
[----:B------:R-:W3:Y:S04]  /*2b000*/  LDL.64 R56, [R1+0x1488] ;  /* 0x0014880001387983 */ /* 0x000ee80000100a00 */
[----:B----4-:R-:W-:Y:S04]  /*2b010*/  LDGSTS.E [R2+0x2bb00], desc[UR14][R60.64], !P1 ;  /* 0x2bb000003c027fae */ /* 0x010fe8000c9a100e */
[----:B------:R-:W4:Y:S04]  /*2b020*/  LDL.64 R60, [R1+0x1480] ;  /* 0x00148000013c7983 */ /* 0x000f280000100a00 */
[----:B--2---:R-:W-:Y:S04]  /*2b030*/  LDGSTS.E [R2+0x2bb80], desc[UR14][R64.64], !P1 ;  /* 0x2bb8000040027fae */ /* 0x004fe8000c9a100e */
[----:B-----5:R-:W-:Y:S04]  /*2b040*/  LDGSTS.E [R2+0x2c800], desc[UR14][R202.64], !P3 ;  /* 0x2c800000ca027fae */ /* 0x020fe8000d9a100e */
[----:B------:R-:W2:Y:S04]  /*2b050*/  LDL.64 R64, [R1+0x1478] ;  /* 0x0014780001407983 */ /* 0x000ea80000100a00 */
[----:B------:R-:W-:Y:S01]  /*2b060*/  LDGSTS.E [R2+0x2c880], desc[UR14][R134.64], !P3 ;  /* 0x2c88000086027fae */ /* 0x000fe2000d9a100e */
[----:B------:R-:W-:-:S03]  /*2b070*/  ISETP.GE.U32.AND P2, PT, R5, 0x7ffffeca, PT ;  /* 0x7ffffeca0500780c */ /* 0x000fc60003f46070 */
[----:B------:R-:W5:Y:S04]  /*2b080*/  LDL.64 R202, [R1+0x2658] ;  /* 0x0026580001ca7983 */ /* 0x000f680000100a00 */
[----:B------:R-:W-:Y:S04]  /*2b090*/  LDGSTS.E [R2+0x2c900], desc[UR14][R160.64], !P3 ;  /* 0x2c900000a0027fae */ /* 0x000fe8000d9a100e */
[----:B------:R-:W5:Y:S04]  /*2b0a0*/  LDL.64 R134, [R1+0x1470] ;  /* 0x0014700001867983 */ /* 0x000f680000100a00 */
[----:B------:R-:W-:Y:S01]  /*2b0b0*/  LDGSTS.E [R2+0x2c980], desc[UR14][R124.64], !P3 ;  /* 0x2c9800007c027fae */ /* 0x000fe2000d9a100e */
[----:B------:R-:W-:-:S02]  /*2b0c0*/  IADD3 R5, PT, PT, R13, -0xbb, RZ ;  /* 0xffffff450d057810 */ /* 0x000fc40007ffe0ff */
[----:B------:R-:W1:Y:S01]  /*2b0d0*/  LDC R13, c[0x0][0x3a0] ;  /* 0x0000e800ff0d7b82 */ /* 0x000e620000000800 */
[----:B------:R-:W5:Y:S04]  /*2b0e0*/  LDL.64 R160, [R1+0x1378] ;  /* 0x0013780001a07983 */ /* 0x000f680000100a00 */
[----:B------:R-:W-:Y:S04]  /*2b0f0*/  LDGSTS.E [R2+0x2ca00], desc[UR14][R58.64], !P3 ;  /* 0x2ca000003a027fae */ /* 0x000fe8000d9a100e */
[----:B------:R-:W5:Y:S04]  /*2b100*/  LDL.64 R124, [R1+0x1370] ;  /* 0x00137000017c7983 */ /* 0x000f680000100a00 */
[----:B------:R-:W5:Y:S04]  /*2b110*/  LDL.64 R58, [R1+0x2458] ;  /* 0x00245800013a7983 */ /* 0x000f680000100a00 */
[----:B---3--:R-:W-:Y:S01]  /*2b120*/  LDGSTS.E [R2+0x2ca80], desc[UR14][R62.64], !P3 ;  /* 0x2ca800003e027fae */ /* 0x008fe2000d9a100e */
[----:B------:R-:W-:-:S03]  /*2b130*/  ISETP.GE.U32.AND P1, PT, R5, 0x7ffffec6, PT ;  /* 0x7ffffec60500780c */ /* 0x000fc60003f26070 */
[----:B------:R-:W-:Y:S04]  /*2b140*/  LDGSTS.E [R2+0x2cb00], desc[UR14][R114.64], !P3 ;  /* 0x2cb0000072027fae */ /* 0x000fe8000d9a100e */
[----:B------:R-:W3:Y:S04]  /*2b150*/  LDL.64 R62, [R1+0x1380] ;  /* 0x00138000013e7983 */ /* 0x000ee80000100a00 */
[----:B------:R-:W3:Y:S04]  /*2b160*/  LDL.64 R114, [R1+0x1368] ;  /* 0x0013680001727983 */ /* 0x000ee80000100a00 */
        /* <DEDUP_REMOVED lines=15> */
[----:B------:R-:W2:Y:S04]  /*2b260*/  LDL.64 R64, [R1+0x1280] ;  /* 0x0012800001407983 */ /* 0x000ea80000100a00 */
[----:B-----5:R-:W-:Y:S01]  /*2b270*/  LDGSTS.E [R2+0x2db80], desc[UR14][R134.64], !P2 ;  /* 0x2db8000086027fae */ /* 0x020fe2000d1a100e */
[----:B------:R-:W-:-:S02]  /*2b280*/  VIADD R5, R12, 0xffffff41 ;  /* 0xffffff410c057836 */ /* 0x000fc40000000000 */
[----:B------:R-:W5:Y:S01]  /*2b290*/  LDC R12, c[0x0][0x3a0] ;  /* 0x0000e800ff0c7b82 */ /* 0x000f620000000800 */
[----:B------:R-:W5:Y:S04]  /*2b2a0*/  LDL.64 R134, [R1+0x11c0] ;  /* 0x0011c00001867983 */ /* 0x000f680000100a00 */
[----:B------:R-:W-:Y:S04]  /*2b2b0*/  LDGSTS.E [R2+0x2e800], desc[UR14][R58.64], !P1 ;  /* 0x2e8000003a027fae */ /* 0x000fe8000c9a100e */
[----:B------:R-:W5:Y:S04]  /*2b2c0*/  LDL.64 R58, [R1+0x1278] ;  /* 0x00127800013a7983 */ /* 0x000f680000100a00 */
[----:B---3--:R-:W-:Y:S01]  /*2b2d0*/  LDGSTS.E [R2+0x2e880], desc[UR14][R62.64], !P1 ;  /* 0x2e8800003e027fae */ /* 0x008fe2000c9a100e */
[----:B------:R-:W-:-:S03]  /*2b2e0*/  ISETP.GE.U32.AND P3, PT, R5, 0x7ffffec2, PT ;  /* 0x7ffffec20500780c */ /* 0x000fc60003f66070 */
[----:B------:R-:W-:Y:S04]  /*2b2f0*/  LDGSTS.E [R2+0x2e900], desc[UR14][R160.64], !P1 ;  /* 0x2e900000a0027fae */ /* 0x000fe8000c9a100e */
[----:B------:R-:W-:Y:S04]  /*2b300*/  LDGSTS.E [R2+0x2e980], desc[UR14][R124.64], !P1 ;  /* 0x2e9800007c027fae */ /* 0x000fe8000c9a100e */
[----:B------:R-:W3:Y:S04]  /*2b310*/  LDL.64 R62, [R1+0x1270] ;  /* 0x00127000013e7983 */ /* 0x000ee80000100a00 */
        /* <DEDUP_REMOVED lines=19> */
[----:B------:R-:W4:Y:S04]  /*2b450*/  LDL.64 R56, [R1+0x10c8] ;  /* 0x0010c80001387983 */ /* 0x000f280000100a00 */
[----:B--2---:R-:W-:Y:S04]  /*2b460*/  LDGSTS.E [R2+0x2fa80], desc[UR14][R64.64], !P3 ;  /* 0x2fa8000040027fae */ /* 0x004fe8000d9a100e */
[----:B------:R-:W2:Y:S04]  /*2b470*/  LDL.64 R64, [R1+0x10c0] ;  /* 0x0010c00001407983 */ /* 0x000ea80000100a00 */
[----:B-----5:R-:W-:Y:S04]  /*2b480*/  LDGSTS.E [R2+0x2fb00], desc[UR14][R58.64], !P3 ;  /* 0x2fb000003a027fae */ /* 0x020fe8000d9a100e */
[----:B------:R-:W5:Y:S04]  /*2b490*/  LDL.64 R58, [R1+0x10b8] ;  /* 0x0010b800013a7983 */ /* 0x000f680000100a00 */
        /* <DEDUP_REMOVED lines=16> */
[----:B------:R-:W-:Y:S04]  /*2b5a0*/  LDGSTS.E [R2+0x30b00], desc[UR14][R152.64], !P2 ;  /* 0x30b0000098027fae */ /* 0x000fe8000d1a100e */
[----:B------:R-:W3:Y:S04]  /*2b5b0*/  LDL.64 R160, [R1+0xff8] ;  /* 0x000ff80001a07983 */ /* 0x000ee80000100a00 */
[----:B------:R-:W3:Y:S04]  /*2b5c0*/  LDL.64 R124, [R1+0xff0] ;  /* 0x000ff000017c7983 */ /* 0x000ee80000100a00 */
[----:B------:R-:W3:Y:S04]  /*2b5d0*/  LDL.64 R114, [R1+0xfe8] ;  /* 0x000fe80001727983 */ /* 0x000ee80000100a00 */
[----:B------:R-:W3:Y:S04]  /*2b5e0*/  LDL.64 R144, [R1+0xfe0] ;  /* 0x000fe00001907983 */ /* 0x000ee80000100a00 */
[----:B----4-:R-:W-:Y:S04]  /*2b5f0*/  LDGSTS.E [R2+0x30b80], desc[UR14][R60.64], !P2 ;  /* 0x30b800003c027fae */ /* 0x010fe8000d1a100e */
[----:B------:R-:W-:Y:S04]  /*2b600*/  LDGSTS.E [R2+0x31800], desc[UR14][R148.64], !P1 ;  /* 0x3180000094027fae */ /* 0x000fe8000c9a100e */
[----:B------:R-:W-:Y:S04]  /*2b610*/  LDGSTS.E [R2+0x31880], desc[UR14][R164.64], !P1 ;  /* 0x31880000a4027fae */ /* 0x000fe8000c9a100e */
[----:B------:R-:W-:Y:S04]  /*2b620*/  LDGSTS.E [R2+0x31900], desc[UR14][R128.64], !P1 ;  /* 0x3190000080027fae */ /* 0x000fe8000c9a100e */
[----:B------:R-:W4:Y:S04]  /*2b630*/  LDL.64 R152, [R1+0xfd8] ;  /* 0x000fd80001987983 */ /* 0x000f280000100a00 */
[----:B------:R-:W-:Y:S04]  /*2b640*/  LDGSTS.E [R2+0x31980], desc[UR14][R162.64], !P1 ;  /* 0x31980000a2027fae */ /* 0x000fe8000c9a100e */
[----:B------:R-:W4:Y:S04]  /*2b650*/  LDL.64 R60, [R1+0xfd0] ;  /* 0x000fd000013c7983 */ /* 0x000f280000100a00 */
[----:B------:R-:W-:Y:S04]  /*2b660*/  LDGSTS.E [R2+0x31a00], desc[UR14][R56.64], !P1 ;  /* 0x31a0000038027fae */ /* 0x000fe8000c9a100e */
[----:B------:R-:W4:Y:S04]  /*2b670*/  LDL.64 R164, [R1+0x2958] ;  /* 0x0029580001a47983 */ /* 0x000f280000100a00 */
[----:B------:R-:W4:Y:S04]  /*2b680*/  LDL.64 R128, [R1+0xf08] ;  /* 0x000f080001807983 */ /* 0x000f280000100a00 */
[----:B------:R-:W4:Y:S04]  /*2b690*/  LDL.64 R162, [R1+0xf00] ;  /* 0x000f000001a27983 */ /* 0x000f280000100a00 */
[----:B------:R-:W4:Y:S01]  /*2b6a0*/  LDL.64 R56, [R1+0xef8] ;  /* 0x000ef80001387983 */ /* 0x000f220000100a00 */
[----:B------:R-:W-:-:S02]  /*2b6b0*/  VIADD R5, R6, 0xffffff35 ;  /* 0xffffff3506057836 */ /* 0x000fc40000000000 */
[----:B------:R-:W1:Y:S01]  /*2b6c0*/  LDC R6, c[0x0][0x3a0] ;  /* 0x0000e800ff067b82 */ /* 0x000e620000000800 */
[----:B------:R-:W4:Y:S04]  /*2b6d0*/  LDL.64 R148, [R1+0x2d58] ;  /* 0x002d580001947983 */ /* 0x000f280000100a00 */
[----:B--2---:R-:W-:Y:S04]  /*2b6e0*/  LDGSTS.E [R2+0x31a80], desc[UR14][R64.64], !P1 ;  /* 0x31a8000040027fae */ /* 0x004fe8000c9a100e */
[----:B------:R-:W2:Y:S04]  /*2b6f0*/  LDL.64 R64, [R1+0xf10] ;  /* 0x000f100001407983 */ /* 0x000ea80000100a00 */
[----:B-----5:R-:W-:Y:S01]  /*2b700*/  LDGSTS.E [R2+0x31b00], desc[UR14][R58.64], !P1 ;  /* 0x31b000003a027fae */ /* 0x020fe2000c9a100e */
[----:B------:R-:W-:-:S03]  /*2b710*/  ISETP.GE.U32.AND P3, PT, R5, 0x7ffffeb6, PT ;  /* 0x7ffffeb60500780c */ /* 0x000fc60003f66070 */
[----:B------:R-:W5:Y:S04]  /*2b720*/  LDL.64 R58, [R1+0xee8] ;  /* 0x000ee800013a7983 */ /* 0x000f680000100a00 */
[----:B---3--:R-:W-:Y:S04]  /*2b730*/  LDGSTS.E [R2+0x31b80], desc[UR14][R62.64], !P1 ;  /* 0x31b800003e027fae */ /* 0x008fe8000c9a100e */
[----:B------:R-:W3:Y:S01]  /*2b740*/  LDL.64 R62, [R1+0xef0] ;  /* 0x000ef000013e7983 */ /* 0x000ee20000100a00 */
[----:B------:R-:W-:Y:S02]  /*2b750*/  VIADD R5, R14, 0xffffff31 ;  /* 0xffffff310e057836 */ /* 0x000fe40000000000 */
[----:B------:R-:W1:Y:S03]  /*2b760*/  LDC R14, c[0x0][0x3a0] ;  /* 0x0000e800ff0e7b82 */ /* 0x000e660000000800 */
[----:B------:R-:W-:Y:S01]  /*2b770*/  ISETP.GE.U32.AND P2, PT, R5, 0x7ffffeb2, PT ;  /* 0x7ffffeb20500780c */ /* 0x000fe20003f46070 */
[----:B------:R-:W-:Y:S04]  /*2b780*/  LDGSTS.E [R2+0x32800], desc[UR14][R202.64], !P3 ;  /* 0x32800000ca027fae */ /* 0x000fe8000d9a100e */
        /* <DEDUP_REMOVED lines=10> */
[----:B----4-:R-:W-:Y:S04]  /*2b830*/  LDGSTS.E [R2+0x32b00], desc[UR14][R152.64], !P3 ;  /* 0x32b0000098027fae */ /* 0x010fe8000d9a100e */
[----:B------:R-:W-:Y:S04]  /*2b840*/  LDGSTS.E [R2+0x32b80], desc[UR14][R60.64], !P3 ;  /* 0x32b800003c027fae */ /* 0x000fe8000d9a100e */
[----:B------:R-:W4:Y:S04]  /*2b850*/  LDL.64 R144, [R1+0xe08] ;  /* 0x000e080001907983 */ /* 0x000f280000100a00 */
[----:B------:R-:W4:Y:S04]  /*2b860*/  LDL.64 R152, [R1+0xe18] ;  /* 0x000e180001987983 */ /* 0x000f280000100a00 */
[----:B------:R-:W4:Y:S04]  /*2b870*/  LDL.64 R60, [R1+0xe10] ;  /* 0x000e1000013c7983 */ /* 0x000f280000100a00 */
[----:B------:R-:W-:Y:S04]  /*2b880*/  LDGSTS.E [R2+0x33800], desc[UR14][R164.64], !P2 ;  /* 0x33800000a4027fae */ /* 0x000fe8000d1a100e */
[----:B------:R-:W4:Y:S04]  /*2b890*/  LDL.64 R164, [R1+0xd50] ;  /* 0x000d500001a47983 */ /* 0x000f280000100a00 */
[----:B--2---:R-:W-:Y:S04]  /*2b8a0*/  LDGSTS.E [R2+0x33880], desc[UR14][R64.64], !P2 ;  /* 0x3388000040027fae */ /* 0x004fe8000d1a100e */
[----:B------:R-:W-:Y:S04]  /*2b8b0*/  LDGSTS.E [R2+0x33900], desc[UR14][R128.64], !P2 ;  /* 0x3390000080027fae */ /* 0x000fe8000d1a100e */
[----:B------:R-:W-:Y:S04]  /*2b8c0*/  LDGSTS.E [R2+0x33980], desc[UR14][R162.64], !P2 ;  /* 0x33980000a2027fae */ /* 0x000fe8000d1a100e */
[----:B------:R-:W2:Y:S04]  /*2b8d0*/  LDL.64 R64, [R1+0xe00] ;  /* 0x000e000001407983 */ /* 0x000ea80000100a00 */
[----:B------:R-:W-:Y:S04]  /*2b8e0*/  LDGSTS.E [R2+0x33a00], desc[UR14][R56.64], !P2 ;  /* 0x33a0000038027fae */ /* 0x000fe8000d1a100e */
[----:B------:R-:W2:Y:S04]  /*2b8f0*/  LDL.64 R128, [R1+0xd48] ;  /* 0x000d480001807983 */ /* 0x000ea80000100a00 */
[----:B------:R-:W2:Y:S01]  /*2b900*/  LDL.64 R162, [R1+0xd40] ;  /* 0x000d400001a27983 */ /* 0x000ea20000100a00 */
[----:B------:R-:W-:-:S02]  /*2b910*/  IADD3 R5, PT, PT, R13, -0xd3, RZ ;  /* 0xffffff2d0d057810 */ /* 0x000fc40007ffe0ff */
[----:B------:R-:W1:Y:S01]  /*2b920*/  LDC R13, c[0x0][0x3a0] ;  /* 0x0000e800ff0d7b82 */ /* 0x000e620000000800 */
[----:B------:R-:W2:Y:S04]  /*2b930*/  LDL.64 R56, [R1+0xd38] ;  /* 0x000d380001387983 */ /* 0x000ea80000100a00 */
[----:B---3--:R-:W-:Y:S01]  /*2b940*/  LDGSTS.E [R2+0x33a80], desc[UR14][R62.64], !P2 ;  /* 0x33a800003e027fae */ /* 0x008fe2000d1a100e */
[----:B------:R-:W-:-:S03]  /*2b950*/  ISETP.GE.U32.AND P1, PT, R5, 0x7ffffeae, PT ;  /* 0x7ffffeae0500780c */ /* 0x000fc60003f26070 */
[----:B------:R-:W3:Y:S01]  /*2b960*/  LDL.64 R62, [R1+0x2b58] ;  /* 0x002b5800013e7983 */ /* 0x000ee20000100a00 */
[----:B------:R-:W-:Y:S02]  /*2b970*/  VIADD R5, R12, 0xffffff29 ;  /* 0xffffff290c057836 */ /* 0x000fe40000000000 */
[----:B------:R-:W1:Y:S01]  /*2b980*/  LDC R12, c[0x0][0x3a0] ;  /* 0x0000e800ff0c7b82 */ /* 0x000e620000000800 */
[----:B-----5:R-:W-:Y:S02]  /*2b990*/  LDGSTS.E [R2+0x33b00], desc[UR14][R58.64], !P2 ;  /* 0x33b000003a027fae */ /* 0x020fe4000d1a100e */
[----:B------:R-:W-:Y:S02]  /*2b9a0*/  ISETP.GE.U32.AND P3, PT, R5, 0x7ffffeaa, PT ;  /* 0x7ffffeaa0500780c */ /* 0x000fe40003f66070 */
[----:B------:R-:W5:Y:S04]  /*2b9b0*/  LDL.64 R58, [R1+0xd30] ;  /* 0x000d3000013a7983 */ /* 0x000f680000100a00 */
[----:B------:R-:W-:Y:S04]  /*2b9c0*/  LDGSTS.E [R2+0x33b80], desc[UR14][R202.64], !P2 ;  /* 0x33b80000ca027fae */ /* 0x000fe8000d1a100e */
[----:B------:R-:W-:Y:S04]  /*2b9d0*/  LDGSTS.E [R2+0x34800], desc[UR14][R134.64], !P1 ;  /* 0x3480000086027fae */ /* 0x000fe8000c9a100e */
[----:B------:R-:W5:Y:S04]  /*2b9e0*/  LDL.64 R202, [R1+0xb90] ;  /* 0x000b900001ca7983 */ /* 0x000f680000100a00 */
[----:B------:R-:W-:Y:S04]  /*2b9f0*/  LDGSTS.E [R2+0x34880], desc[UR14][R160.64], !P1 ;  /* 0x34880000a0027fae */ /* 0x000fe8000c9a100e */
[----:B------:R-:W5:Y:S04]  /*2ba00*/  LDL.64 R134, [R1+0x2c58] ;  /* 0x002c580001867983 */ /* 0x000f680000100a00 */
[----:B------:R-:W-:Y:S04]  /*2ba10*/  LDGSTS.E [R2+0x34900], desc[UR14][R124.64], !P1 ;  /* 0x349000007c027fae */ /* 0x000fe8000c9a100e */
[----:B------:R-:W-:Y:S04]  /*2ba20*/  LDGSTS.E [R2+0x34980], desc[UR14][R114.64], !P1 ;  /* 0x3498000072027fae */ /* 0x000fe8000c9a100e */
[----:B------:R-:W5:Y:S04]  /*2ba30*/  LDL.64 R160, [R1+0xc70] ;  /* 0x000c700001a07983 */ /* 0x000f680000100a00 */
[----:B------:R-:W5:Y:S04]  /*2ba40*/  LDL.64 R124, [R1+0xc68] ;  /* 0x000c6800017c7983 */ /* 0x000f680000100a00 */
[----:B------:R-:W5:Y:S04]  /*2ba50*/  LDL.64 R114, [R1+0xc60] ;  /* 0x000c600001727983 */ /* 0x000f680000100a00 */
[----:B----4-:R-:W-:Y:S04]  /*2ba60*/  LDGSTS.E [R2+0x34a00], desc[UR14][R152.64], !P1 ;  /* 0x34a0000098027fae */ /* 0x010fe8000c9a100e */
[----:B------:R-:W-:Y:S04]  /*2ba70*/  LDGSTS.E [R2+0x34a80], desc[UR14][R60.64], !P1 ;  /* 0x34a800003c027fae */ /* 0x000fe8000c9a100e */
[----:B------:R-:W-:Y:S04]  /*2ba80*/  LDGSTS.E [R2+0x34b00], desc[UR14][R144.64], !P1 ;  /* 0x34b0000090027fae */ /* 0x000fe8000c9a100e */
        /* <DEDUP_REMOVED lines=11> */
[----:B------:R-:W3:Y:S01]  /*2bb40*/  LDL.64 R128, [R1+0xb78] ;  /* 0x000b780001807983 */ /* 0x000ee20000100a00 */
[----:B-1----:R-:W-:-:S02]  /*2bb50*/  VIADD R5, R11, 0xffffff25 ;  /* 0xffffff250b057836 */ /* 0x002fc40000000000 */
[----:B------:R-:W1:Y:S01]  /*2bb60*/  LDC R11, c[0x0][0x3a0] ;  /* 0x0000e800ff0b7b82 */ /* 0x000e620000000800 */
[----:B------:R-:W-:Y:S04]  /*2bb70*/  LDGSTS.E [R2+0x35a00], desc[UR14][R56.64], !P3 ;  /* 0x35a0000038027fae */ /* 0x000fe8000d9a100e */
[----:B------:R-:W3:Y:S01]  /*2bb80*/  LDL.64 R162, [R1+0xb70] ;  /* 0x000b700001a27983 */ /* 0x000ee20000100a00 */
[----:B------:R-:W-:-:S03]  /*2bb90*/  ISETP.GE.U32.AND P2, PT, R5, 0x7ffffea6, PT ;  /* 0x7ffffea60500780c */ /* 0x000fc60003f46070 */
[----:B-----5:R-:W-:Y:S01]  /*2bba0*/  LDGSTS.E [R2+0x35a80], desc[UR14][R58.64], !P3 ;  /* 0x35a800003a027fae */ /* 0x020fe2000d9a100e */
[----:B------:R-:W-:Y:S02]  /*2bbb0*/  IADD3 R5, PT, PT, R10, -0xdf, RZ ;  /* 0xffffff210a057810 */ /* 0x000fe40007ffe0ff */
[----:B------:R-:W5:Y:S01]  /*2bbc0*/  LDC R10, c[0x0][0x3a0] ;  /* 0x0000e800ff0a7b82 */ /* 0x000f620000000800 */
[----:B------:R-:W-:Y:S04]  /*2bbd0*/  LDGSTS.E [R2+0x35b00], desc[UR14][R132.64], !P3 ;  /* 0x35b0000084027fae */ /* 0x000fe8000d9a100e */
[----:B------:R-:W-:Y:S04]  /*2bbe0*/  LDGSTS.E [R2+0x35b80], desc[UR14][R98.64], !P3 ;  /* 0x35b8000062027fae */ /* 0x000fe8000d9a100e */
[----:B------:R-:W5:Y:S01]  /*2bbf0*/  LDL.64 R56, [R1+0xb68] ;  /* 0x000b680001387983 */ /* 0x000f620000100a00 */
[----:B------:R-:W-:-:S03]  /*2bc00*/  ISETP.GE.U32.AND P1, PT, R5, 0x7ffffea2, PT ;  /* 0x7ffffea20500780c */ /* 0x000fc60003f26070 */
[----:B------:R-:W5:Y:S04]  /*2bc10*/  LDL.64 R58, [R1+0xb60] ;  /* 0x000b6000013a7983 */ /* 0x000f680000100a00 */
[----:B------:R-:W-:Y:S04]  /*2bc20*/  LDGSTS.E [R2+0x36800], desc[UR14][R134.64], !P2 ;  /* 0x3680000086027fae */ /* 0x000fe8000d1a100e */
[----:B------:R-:W5:Y:S04]  /*2bc30*/  LDL.64 R132, [R1+0x36b8] ;  /* 0x0036b80001847983 */ /* 0x000f680000100a00 */
[----:B------:R-:W5:Y:S04]  /*2bc40*/  LDL.64 R98, [R1+0x36a0] ;  /* 0x0036a00001627983 */ /* 0x000f680000100a00 */
[----:B------:R-:W-:Y:S04]  /*2bc50*/  LDGSTS.E [R2+0x36880], desc[UR14][R160.64], !P2 ;  /* 0x36880000a0027fae */ /* 0x000fe8000d1a100e */
        /* <DEDUP_REMOVED lines=24> */
[----:B------:R-:W3:Y:S01]  /*2bde0*/  LDL.64 R162, [R1+0x4018] ;  /* 0x0040180001a27983 */ /* 0x000ee20000100a00 */
[----:B------:R-:W-:-:S03]  /*2bdf0*/  ISETP.GE.U32.AND P3, PT, R5, 0x7ffffe9e, PT ;  /* 0x7ffffe9e0500780c */ /* 0x000fc60003f66070 */
[----:B-----5:R-:W-:Y:S04]  /*2be00*/  LDGSTS.E [R2+0x37b00], desc[UR14][R56.64], !P1 ;  /* 0x37b0000038027fae */ /* 0x020fe8000c9a100e */
[----:B------:R-:W5:Y:S04]  /*2be10*/  LDL.64 R164, [R1+0x3320] ;  /* 0x0033200001a47983 */ /* 0x000f680000100a00 */
[----:B------:R-:W-:Y:S04]  /*2be20*/  LDGSTS.E [R2+0x37b80], desc[UR14][R58.64], !P1 ;  /* 0x37b800003a027fae */ /* 0x000fe8000c9a100e */
[----:B------:R-:W5:Y:S01]  /*2be30*/  LDL.64 R128, [R1+0x3318] ;  /* 0x0033180001807983 */ /* 0x000f620000100a00 */
[----:B------:R-:W-:-:S02]  /*2be40*/  VIADD R5, R13, 0xffffff19 ;  /* 0xffffff190d057836 */ /* 0x000fc40000000000 */
[----:B------:R-:W1:Y:S01]  /*2be50*/  LDC R13, c[0x0][0x3a0] ;  /* 0x0000e800ff0d7b82 */ /* 0x000e620000000800 */
[----:B------:R-:W5:Y:S04]  /*2be60*/  LDL.64 R56, [R1+0x3310] ;  /* 0x0033100001387983 */ /* 0x000f680000100a00 */
[----:B------:R-:W-:Y:S04]  /*2be70*/  LDGSTS.E [R2+0x38800], desc[UR14][R134.64], !P3 ;  /* 0x3880000086027fae */ /* 0x000fe8000d9a100e */
[----:B------:R-:W5:Y:S04]  /*2be80*/  LDL.64 R58, [R1+0x3308] ;  /* 0x00330800013a7983 */ /* 0x000f680000100a00 */
[----:B------:R-:W-:Y:S04]  /*2be90*/  LDGSTS.E [R2+0x38880], desc[UR14][R160.64], !P3 ;  /* 0x38880000a0027fae */ /* 0x000fe8000d9a100e */
[----:B------:R-:W-:Y:S04]  /*2bea0*/  LDGSTS.E [R2+0x38900], desc[UR14][R124.64], !P3 ;  /* 0x389000007c027fae */ /* 0x000fe8000d9a100e */
[----:B------:R-:W5:Y:S04]  /*2beb0*/  LDL.64 R202, [R1+0x3300] ;  /* 0x0033000001ca7983 */ /* 0x000f680000100a00 */
[----:B------:R-:W5:Y:S04]  /*2bec0*/  LDL.64 R134, [R1+0x4038] ;  /* 0x0040380001867983 */ /* 0x000f680000100a00 */
[----:B----4-:R-:W-:Y:S04]  /*2bed0*/  LDGSTS.E [R2+0x38980], desc[UR14][R114.64], !P3 ;  /* 0x3898000072027fae */ /* 0x010fe8000d9a100e */
[----:B------:R-:W4:Y:S04]  /*2bee0*/  LDL.64 R160, [R1+0x3410] ;  /* 0x0034100001a07983 */ /* 0x000f280000100a00 */
[----:B------:R-:W-:Y:S01]  /*2bef0*/  LDGSTS.E [R2+0x38a00], desc[UR14][R60.64], !P3 ;  /* 0x38a000003c027fae */ /* 0x000fe2000d9a100e */
[----:B------:R-:W-:-:S03]  /*2bf00*/  ISETP.GE.U32.AND P2, PT, R5, 0x7ffffe9a, PT ;  /* 0x7ffffe9a0500780c */ /* 0x000fc60003f46070 */
[----:B------:R-:W4:Y:S04]  /*2bf10*/  LDL.64 R124, [R1+0x33f8] ;  /* 0x0033f800017c7983 */ /* 0x000f280000100a00 */
[----:B------:R-:W4:Y:S04]  /*2bf20*/  LDL.64 R114, [R1+0x33f0] ;  /* 0x0033f00001727983 */ /* 0x000f280000100a00 */
[----:B------:R-:W4:Y:S04]  /*2bf30*/  LDL.64 R60, [R1+0x3408] ;  /* 0x00340800013c7983 */ /* 0x000f280000100a00 */
[----:B--2---:R-:W-:Y:S04]  /*2bf40*/  LDGSTS.E [R2+0x38a80], desc[UR14][R64.64], !P3 ;  /* 0x38a8000040027fae */ /* 0x004fe8000d9a100e */
[----:B------:R-:W-:Y:S04]  /*2bf50*/  LDGSTS.E [R2+0x38b00], desc[UR14][R152.64], !P3 ;  /* 0x38b0000098027fae */ /* 0x000fe8000d9a100e */
[----:B------:R-:W2:Y:S04]  /*2bf60*/  LDL.64 R64, [R1+0x3400] ;  /* 0x0034000001407983 */ /* 0x000ea80000100a00 */
[----:B------:R-:W2:Y:S04]  /*2bf70*/  LDL.64 R152, [R1+0x33e8] ;  /* 0x0033e80001987983 */ /* 0x000ea80000100a00 */
[----:B---3--:R-:W-:Y:S04]  /*2bf80*/  LDGSTS.E [R2+0x38b80], desc[UR14][R62.64], !P3 ;  /* 0x38b800003e027fae */ /* 0x008fe8000d9a100e */
[----:B------:R-:W3:Y:S04]  /*2bf90*/  LDL.64 R62, [R1+0x33e0] ;  /* 0x0033e000013e7983 */ /* 0x000ee80000100a00 */
[----:B------:R-:W-:Y:S01]  /*2bfa0*/  LDGSTS.E [R2+0x39800], desc[UR14][R162.64], !P2 ;  /* 0x39800000a2027fae */ /* 0x000fe2000d1a100e */
[----:B------:R-:W-:-:S02]  /*2bfb0*/  IADD3 R5, PT, PT, R12, -0xeb, RZ ;  /* 0xffffff150c057810 */ /* 0x000fc40007ffe0ff */
[----:B------:R-:W1:Y:S01]  /*2bfc0*/  LDC R12, c[0x0][0x3a0] ;  /* 0x0000e800ff0c7b82 */ /* 0x000e620000000800 */
[----:B------:R-:W-:Y:S04]  /*2bfd0*/  LDGSTS.E [R2+0x39880], desc[UR14][R148.64], !P2 ;  /* 0x3988000094027fae */ /* 0x000fe8000d1a100e */
[----:B------:R-:W3:Y:S01]  /*2bfe0*/  LDL.64 R162, [R1+0x4058] ;  /* 0x0040580001a27983 */ /* 0x000ee20000100a00 */
[----:B------:R-:W-:-:S03]  /*2bff0*/  ISETP.GE.U32.AND P1, PT, R5, 0x7ffffe96, PT ;  /* 0x7ffffe960500780c */ /* 0x000fc60003f26070 */
[----:B------:R-:W-:Y:S04]  /*2c000*/  LDGSTS.E [R2+0x39900], desc[UR14][R144.64], !P2 ;  /* 0x3990000090027fae */ /* 0x000fe8000d1a100e */
[----:B-----5:R-:W-:Y:S04]  /*2c010*/  LDGSTS.E [R2+0x39980], desc[UR14][R164.64], !P2 ;  /* 0x39980000a4027fae */ /* 0x020fe8000d1a100e */
[----:B------:R-:W-:Y:S04]  /*2c020*/  LDGSTS.E [R2+0x39a00], desc[UR14][R128.64], !P2 ;  /* 0x39a0000080027fae */ /* 0x000fe8000d1a100e */
[----:B------:R-:W-:Y:S01]  /*2c030*/  LDGSTS.E [R2+0x39a80], desc[UR14][R56.64], !P2 ;  /* 0x39a8000038027fae */ /* 0x000fe2000d1a100e */
[----:B------:R-:W-:-:S02]  /*2c040*/  VIADD R5, R10, 0xffffff11 ;  /* 0xffffff110a057836 */ /* 0x000fc40000000000 */
[----:B------:R-:W5:Y:S01]  /*2c050*/  LDC R10, c[0x0][0x3a0] ;  /* 0x0000e800ff0a7b82 */ /* 0x000f620000000800 */
[----:B------:R-:W-:Y:S04]  /*2c060*/  LDGSTS.E [R2+0x39b00], desc[UR14][R58.64], !P2 ;  /* 0x39b000003a027fae */ /* 0x000fe8000d1a100e */
[----:B------:R-:W5:Y:S04]  /*2c070*/  LDL.64 R144, [R1+0x34f0] ;  /* 0x0034f00001907983 */ /* 0x000f680000100a00 */
[----:B------:R-:W-:Y:S04]  /*2c080*/  LDGSTS.E [R2+0x39b80], desc[UR14][R202.64], !P2 ;  /* 0x39b80000ca027fae */ /* 0x000fe8000d1a100e */
[----:B------:R-:W-:Y:S04]  /*2c090*/  LDGSTS.E [R2+0x3a800], desc[UR14][R134.64], !P1 ;  /* 0x3a80000086027fae */ /* 0x000fe8000c9a100e */
[----:B------:R-:W5:Y:S04]  /*2c0a0*/  LDL.64 R164, [R1+0x34e8] ;  /* 0x0034e80001a47983 */ /* 0x000f680000100a00 */
[----:B----4-:R-:W-:Y:S04]  /*2c0b0*/  LDGSTS.E [R2+0x3a880], desc[UR14][R160.64], !P1 ;  /* 0x3a880000a0027fae */ /* 0x010fe8000c9a100e */
[----:B------:R-:W4:Y:S01]  /*2c0c0*/  LDL.64 R128, [R1+0x34e0] ;  /* 0x0034e00001807983 */ /* 0x000f220000100a00 */
[----:B------:R-:W-:-:S03]  /*2c0d0*/  ISETP.GE.U32.AND P3, PT, R5, 0x7ffffe92, PT ;  /* 0x7ffffe920500780c */ /* 0x000fc60003f66070 */
[----:B------:R-:W4:Y:S04]  /*2c0e0*/  LDL.64 R56, [R1+0x34d8] ;  /* 0x0034d80001387983 */ /* 0x000f280000100a00 */
[----:B------:R-:W4:Y:S04]  /*2c0f0*/  LDL.64 R58, [R1+0x34d0] ;  /* 0x0034d000013a7983 */ /* 0x000f280000100a00 */
[----:B------:R-:W-:Y:S04]  /*2c100*/  LDGSTS.E [R2+0x3a900], desc[UR14][R60.64], !P1 ;  /* 0x3a9000003c027fae */ /* 0x000fe8000c9a100e */
[----:B------:R-:W4:Y:S04]  /*2c110*/  LDL.64 R148, [R1+0x40b8] ;  /* 0x0040b80001947983 */ /* 0x000f280000100a00 */
[----:B------:R-:W4:Y:S04]  /*2c120*/  LDL.64 R202, [R1+0x3730] ;  /* 0x0037300001ca7983 */ /* 0x000f280000100a00 */
[----:B------:R-:W4:Y:S04]  /*2c130*/  LDL.64 R60, [R1+0x34c8] ;  /* 0x0034c800013c7983 */ /* 0x000f280000100a00 */
[----:B------:R-:W4:Y:S04]  /*2c140*/  LDL.64 R134, [R1+0x3728] ;  /* 0x0037280001867983 */ /* 0x000f280000100a00 */
[----:B------:R-:W4:Y:S04]  /*2c150*/  LDL.64 R160, [R1+0x3720] ;  /* 0x0037200001a07983 */ /* 0x000f280000100a00 */
[----:B--2---:R-:W-:Y:S04]  /*2c160*/  LDGSTS.E [R2+0x3a980], desc[UR14][R64.64], !P1 ;  /* 0x3a98000040027fae */ /* 0x004fe8000c9a100e */
[----:B------:R-:W-:Y:S04]  /*2c170*/  LDGSTS.E [R2+0x3aa00], desc[UR14][R124.64], !P1 ;  /* 0x3aa000007c027fae */ /* 0x000fe8000c9a100e */
[----:B------:R-:W-:Y:S04]  /*2c180*/  LDGSTS.E [R2+0x3aa80], desc[UR14][R114.64], !P1 ;  /* 0x3aa8000072027fae */ /* 0x000fe8000c9a100e */
[----:B------:R-:W2:Y:S04]  /*2c190*/  LDL.64 R64, [R1+0x34c0] ;  /* 0x0034c00001407983 */ /* 0x000ea80000100a00 */
[----:B------:R-:W-:Y:S01]  /*2c1a0*/  LDGSTS.E [R2+0x3ab00], desc[UR14][R152.64], !P1 ;  /* 0x3ab0000098027fae */ /* 0x000fe2000c9a100e */
[----:B-1----:R-:W-:-:S02]  /*2c1b0*/  VIADD R5, R11, 0xffffff0d ;  /* 0xffffff0d0b057836 */ /* 0x002fc40000000000 */
[----:B------:R-:W1:Y:S01]  /*2c1c0*/  LDC R11, c[0x0][0x3a0] ;  /* 0x0000e800ff0b7b82 */ /* 0x000e620000000800 */
[----:B------:R-:W2:Y:S04]  /*2c1d0*/  LDL.64 R124, [R1+0x3718] ;  /* 0x00371800017c7983 */ /* 0x000ea80000100a00 */
[----:B------:R-:W2:Y:S04]  /*2c1e0*/  LDL.64 R114, [R1+0x3710] ;  /* 0x0037100001727983 */ /* 0x000ea80000100a00 */
[----:B------:R-:W2:Y:S04]  /*2c1f0*/  LDL.64 R152, [R1+0x36b0] ;  /* 0x0036b00001987983 */ /* 0x000ea80000100a00 */
[----:B---3--:R-:W-:Y:S04]  /*2c200*/  LDGSTS.E [R2+0x3ab80], desc[UR14][R62.64], !P1 ;  /* 0x3ab800003e027fae */ /* 0x008fe8000c9a100e */
[----:B------:R-:W3:Y:S04]  /*2c210*/  LDL.64 R62, [R1+0x36d0] ;  /* 0x0036d000013e7983 */ /* 0x000ee80000100a00 */
[----:B------:R-:W-:Y:S04]  /*2c220*/  LDGSTS.E [R2+0x3b800], desc[UR14][R162.64], !P3 ;  /* 0x3b800000a2027fae */ /* 0x000fe8000d9a100e */
[----:B------:R-:W3:Y:S01]  /*2c230*/  LDL.64 R162, [R1+0x36a8] ;  /* 0x0036a80001a27983 */ /* 0x000ee20000100a00 */
[----:B------:R-:W-:-:S03]  /*2c240*/  ISETP.GE.U32.AND P2, PT, R5, 0x7ffffe8e, PT ;  /* 0x7ffffe8e0500780c */ /* 0x000fc60003f46070 */
[----:B-----5:R-:W-:Y:S04]  /*2c250*/  LDGSTS.E [R2+0x3b880], desc[UR14][R144.64], !P3 ;  /* 0x3b88000090027fae */ /* 0x020fe8000d9a100e */
[----:B------:R-:W-:Y:S04]  /*2c260*/  LDGSTS.E [R2+0x3b900], desc[UR14][R164.64], !P3 ;  /* 0x3b900000a4027fae */ /* 0x000fe8000d9a100e */
[----:B------:R-:W5:Y:S04]  /*2c270*/  LDL.64 R144, [R1+0x3708] ;  /* 0x0037080001907983 */ /* 0x000f680000100a00 */
        /* <DEDUP_REMOVED lines=9> */
[----:B--2---:R-:W-:Y:S04]  /*2c310*/  LDGSTS.E [R2+0x3bb80], desc[UR14][R64.64], !P3 ;  /* 0x3bb8000040027fae */ /* 0x004fe8000d9a100e */
[----:B------:R-:W-:Y:S04]  /*2c320*/  LDGSTS.E [R2+0x3c800], desc[UR14][R16.64], !P2 ;  /* 0x3c80000010027fae */ /* 0x000fe8000d1a100e */
[----:B------:R-:W2:Y:S01]  /*2c330*/  LDL.64 R64, [R1+0x3750] ;  /* 0x0037500001407983 */ /* 0x000ea20000100a00 */
[----:B------:R-:W-:-:S02]  /*2c340*/  IADD3 R5, PT, PT, R6, -0xf7, RZ ;  /* 0xffffff0906057810 */ /* 0x000fc40007ffe0ff */
[----:B------:R-:W1:Y:S01]  /*2c350*/  LDC R6, c[0x0][0x3a0] ;  /* 0x0000e800ff067b82 */ /* 0x000e620000000800 */
[----:B------:R-:W2:Y:S04]  /*2c360*/  LDL.64 R16, [R1+0x288] ;  /* 0x0002880001107983 */ /* 0x000ea80000100a00 */
[----:B---3--:R-:W-:Y:S04]  /*2c370*/  LDGSTS.E [R2+0x3c880], desc[UR14][R62.64], !P2 ;  /* 0x3c8800003e027fae */ /* 0x008fe8000d1a100e */
[----:B------:R-:W-:Y:S04]  /*2c380*/  LDGSTS.E [R2+0x3c900], desc[UR14][R126.64], !P2 ;  /* 0x3c9000007e027fae */ /* 0x000fe8000d1a100e */
[----:B------:R-:W-:Y:S04]  /*2c390*/  LDGSTS.E [R2+0x3c980], desc[UR14][R130.64], !P2 ;  /* 0x3c98000082027fae */ /* 0x000fe8000d1a100e */
[----:B------:R-:W3:Y:S04]  /*2c3a0*/  LDL.64 R62, [R1+0x3748] ;  /* 0x00374800013e7983 */ /* 0x000ee80000100a00 */
[----:B------:R-:W-:Y:S04]  /*2c3b0*/  LDGSTS.E [R2+0x3ca00], desc[UR14][R132.64], !P2 ;  /* 0x3ca0000084027fae */ /* 0x000fe8000d1a100e */
[----:B------:R-:W-:Y:S01]  /*2c3c0*/  LDGSTS.E [R2+0x3ca80], desc[UR14][R152.64], !P2 ;  /* 0x3ca8000098027fae */ /* 0x000fe2000d1a100e */
[----:B------:R-:W-:-:S03]  /*2c3d0*/  ISETP.GE.U32.AND P1, PT, R5, 0x7ffffe8a, PT ;  /* 0x7ffffe8a0500780c */ /* 0x000fc60003f26070 */
[----:B------:R-:W3:Y:S04]  /*2c3e0*/  LDL.64 R126, [R1+0x280] ;  /* 0x00028000017e7983 */ /* 0x000ee80000100a00 */
[----:B------:R-:W-:Y:S04]  /*2c3f0*/  LDGSTS.E [R2+0x3cb00], desc[UR14][R162.64], !P2 ;  /* 0x3cb00000a2027fae */ /* 0x000fe8000d1a100e */
[----:B------:R-:W3:Y:S01]  /*2c400*/  LDL.64 R152, [R1+0x3740] ;  /* 0x0037400001987983 */ /* 0x000ee20000100a00 */
[----:B------:R-:W-:Y:S02]  /*2c410*/  VIADD R5, R10, 0xffffff05 ;  /* 0xffffff050a057836 */ /* 0x000fe40000000000 */
[----:B------:R-:W1:Y:S01]  /*2c420*/  LDC R10, c[0x0][0x3a0] ;  /* 0x0000e800ff0a7b82 */ /* 0x000e620000000800 */
        /* <DEDUP_REMOVED lines=9> */
[----:B-----5:R-:W-:Y:S04]  /*2c4c0*/  LDGSTS.E [R2+0x3db00], desc[UR14][R144.64], !P1 ;  /* 0x3db0000090027fae */ /* 0x020fe8000c9a100e */
[----:B----4-:R-:W-:Y:S04]  /*2c4d0*/  LDGSTS.E [R2+0x3db80], desc[UR14][R164.64], !P1 ;  /* 0x3db80000a4027fae */ /* 0x010fe8000c9a100e */
[----:B------:R-:W-:Y:S01]  /*2c4e0*/  LDGSTS.E [R2+0x3e800], desc[UR14][R128.64], !P3 ;  /* 0x3e80000080027fae */ /* 0x000fe2000d9a100e */
[----:B------:R-:W-:-:S03]  /*2c4f0*/  VIADD R5, R13, 0xffffff01 ;  /* 0xffffff010d057836 */ /* 0x000fc60000000000 */
[----:B------:R-:W-:Y:S04]  /*2c500*/  LDGSTS.E [R2+0x3e880], desc[UR14][R56.64], !P3 ;  /* 0x3e88000038027fae */ /* 0x000fe8000d9a100e */
[----:B------:R-:W4:Y:S04]  /*2c510*/  LDL.64 R164, [R1+0x40c8] ;  /* 0x0040c80001a47983 */ /* 0x000f280000100a00 */
[----:B------:R-:W-:Y:S01]  /*2c520*/  LDGSTS.E [R2+0x3e900], desc[UR14][R58.64], !P3 ;  /* 0x3e9000003a027fae */ /* 0x000fe2000d9a100e */
[----:B------:R-:W-:-:S03]  /*2c530*/  ISETP.GE.U32.AND P2, PT, R5, 0x7ffffe82, PT ;  /* 0x7ffffe820500780c */ /* 0x000fc60003f46070 */
[----:B------:R-:W5:Y:S04]  /*2c540*/  LDL.64 R128, [R1+0x3770] ;  /* 0x0037700001807983 */ /* 0x000f680000100a00 */
[----:B------:R-:W-:Y:S01]  /*2c550*/  LDGSTS.E [R2+0x3e980], desc[UR14][R60.64], !P3 ;  /* 0x3e9800003c027fae */ /* 0x000fe2000d9a100e */
[----:B------:R-:W-:-:S03]  /*2c560*/  IADD3 R5, PT, PT, R12, -0x84, RZ ;  /* 0xffffff7c0c057810 */ /* 0x000fc60007ffe0ff */
        /* <DEDUP_REMOVED lines=17> */
[----:B------:R-:W3:Y:S04]  /*2c680*/  LDL.64 R62, [R1+0x488] ;  /* 0x00048800013e7983 */ /* 0x000ee80000100a00 */
[----:B------:R-:W-:Y:S04]  /*2c690*/  LDGSTS.E [R2+0x3eb00], desc[UR14][R152.64], !P3 ;  /* 0x3eb0000098027fae */ /* 0x000fe8000d9a100e */
[----:B------:R-:W-:Y:S01]  /*2c6a0*/  LDGSTS.E [R2+0x3eb80], desc[UR14][R162.64], !P3 ;  /* 0x3eb80000a2027fae */ /* 0x000fe2000d9a100e */
[----:B------:R-:W-:-:S03]  /*2c6b0*/  ISETP.GE.U32.AND P1, PT, R5, 0x7ffffefd, PT ;  /* 0x7ffffefd0500780c */ /* 0x000fc60003f26070 */
[----:B------:R-:W3:Y:S04]  /*2c6c0*/  LDL.64 R152, [R1+0x140] ;  /* 0x0001400001987983 */ /* 0x000ee80000100a00 */
[----:B------:R-:W3:Y:S04]  /*2c6d0*/  LDL.64 R162, [R1+0x258] ;  /* 0x0002580001a27983 */ /* 0x000ee80000100a00 */
[----:B----4-:R-:W-:Y:S04]  /*2c6e0*/  LDGSTS.E [R2+0x3f800], desc[UR14][R164.64], !P2 ;  /* 0x3f800000a4027fae */ /* 0x010fe8000d1a100e */
[----:B------:R-:W4:Y:S04]  /*2c6f0*/  LDL.64 R164, [R1+0x130] ;  /* 0x0001300001a47983 */ /* 0x000f280000100a00 */
[----:B--2---:R-:W-:Y:S04]  /*2c700*/  LDGSTS.E [R2+0x3f880], desc[UR14][R64.64], !P2 ;  /* 0x3f88000040027fae */ /* 0x004fe8000d1a100e */
[----:B-----5:R-:W-:Y:S04]  /*2c710*/  LDGSTS.E [R2+0x3f900], desc[UR14][R128.64], !P2 ;  /* 0x3f90000080027fae */ /* 0x020fe8000d1a100e */
[----:B------:R-:W2:Y:S04]  /*2c720*/  LDL.LU.64 R64, [R1+0x43c0] ;  /* 0x0043c00001407983 */ /* 0x000ea80000300a00 */
[----:B------:R-:W5:Y:S04]  /*2c730*/  LDL.64 R128, [R1+0x1c90] ;  /* 0x001c900001807983 */ /* 0x000f680000100a00 */
[----:B---3--:R-:W-:Y:S04]  /*2c740*/  LDGSTS.E [R2+0x3f980], desc[UR14][R62.64], !P2 ;  /* 0x3f9800003e027fae */ /* 0x008fe8000d1a100e */
[----:B------:R-:W-:Y:S04]  /*2c750*/  LDGSTS.E [R2+0x3fa00], desc[UR14][R60.64], !P2 ;  /* 0x3fa000003c027fae */ /* 0x000fe8000d1a100e */
[----:B------:R-:W-:Y:S04]  /*2c760*/  LDGSTS.E [R2+0x3fa80], desc[UR14][R58.64], !P2 ;  /* 0x3fa800003a027fae */ /* 0x000fe8000d1a100e */
[----:B------:R-:W-:Y:S04]  /*2c770*/  LDGSTS.E [R2+0x3fb00], desc[UR14][R56.64], !P2 ;  /* 0x3fb0000038027fae */ /* 0x000fe8000d1a100e */
[----:B------:R3:W-:Y:S04]  /*2c780*/  LDGSTS.E [R2+0x3fb80], desc[UR14][R12.64], !P2 ;  /* 0x3fb800000c027fae */ /* 0x0007e8000d1a100e */
[----:B------:R-:W-:Y:S04]  /*2c790*/  LDGSTS.E [R0+0x20c00], desc[UR14][R100.64], !P1 ;  /* 0x20c0000064007fae */ /* 0x000fe8000c9a100e */
[----:B------:R-:W-:Y:S04]  /*2c7a0*/  LDGSTS.E [R0+0x20c80], desc[UR14][R16.64], !P1 ;  /* 0x20c8000010007fae */ /* 0x000fe8000c9a100e */
[----:B------:R-:W-:Y:S01]  /*2c7b0*/  LDGSTS.E [R0+0x20d00], desc[UR14][R126.64], !P1 ;  /* 0x20d000007e007fae */ /* 0x000fe2000c9a100e */
[----:B-1----:R-:W-:Y:S01]  /*2c7c0*/  VIADD R5, R6, 0xffffff78 ;  /* 0xffffff7806057836 */ /* 0x002fe20000000000 */
[----:B---3--:R-:W1:Y:S02]  /*2c7d0*/  LDC R13, c[0x0][0x3a0] ;  /* 0x0000e800ff0d7b82 */ /* 0x008e640000000800 */
[----:B------:R-:W-:Y:S04]  /*2c7e0*/  LDGSTS.E [R0+0x20d80], desc[UR14][R130.64], !P1 ;  /* 0x20d8000082007fae */ /* 0x000fe8000c9a100e */
[----:B------:R-:W3:Y:S02]  /*2c7f0*/  LDL.LU.64 R62, [R1+0x43b8] ;  /* 0x0043b800013e7983 */ /* 0x000ee40000300a00 */
[----:B------:R-:W1:Y:S02]  /*2c800*/  LDC R6, c[0x0][0x3a0] ;  /* 0x0000e800ff067b82 */ /* 0x000e640000000800 */
[----:B------:R-:W-:Y:S04]  /*2c810*/  LDGSTS.E [R0+0x20e00], desc[UR14][R132.64], !P1 ;  /* 0x20e0000084007fae */ /* 0x000fe8000c9a100e */
[----:B------:R-:W2:Y:S02]  /*2c820*/  LDL.LU.64 R60, [R1+0x43b0] ;  /* 0x0043b000013c7983 */ /* 0x000ea40000300a00 */
[----:B------:R-:W1:Y:S02]  /*2c830*/  LDC R12, c[0x0][0x3a0] ;  /* 0x0000e800ff0c7b82 */ /* 0x000e640000000800 */
[----:B------:R-:W-:Y:S04]  /*2c840*/  LDGSTS.E [R0+0x20e80], desc[UR14][R98.64], !P1 ;  /* 0x20e8000062007fae */ /* 0x000fe8000c9a100e */
[----:B------:R-:W2:Y:S04]  /*2c850*/  LDL.LU.64 R58, [R1+0x43a8] ;  /* 0x0043a800013a7983 */ /* 0x000ea80000300a00 */
[----:B------:R-:W-:Y:S04]  /*2c860*/  LDGSTS.E [R0+0x20f00], desc[UR14][R148.64], !P1 ;  /* 0x20f0000094007fae */ /* 0x000fe8000c9a100e */
[----:B------:R-:W2:Y:S04]  /*2c870*/  LDL.LU.64 R56, [R1+0x43a0] ;  /* 0x0043a00001387983 */ /* 0x000ea80000300a00 */
[----:B------:R-:W-:Y:S01]  /*2c880*/  LDGSTS.E [R0+0x20f80], desc[UR14][R162.64], !P1 ;  /* 0x20f80000a2007fae */ /* 0x000fe2000c9a100e */
[----:B------:R-:W-:-:S03]  /*2c890*/  ISETP.GE.U32.AND P3, PT, R5, 0x7ffffef9, PT ;  /* 0x7ffffef90500780c */ /* 0x000fc60003f66070 */
[----:B------:R-:W2:Y:S04]  /*2c8a0*/  LDL.64 R126, [R1+0x1cf0] ;  /* 0x001cf000017e7983 */ /* 0x000ea80000100a00 */
[----:B------:R-:W2:Y:S04]  /*2c8b0*/  LDL.64 R130, [R1+0x40] ;  /* 0x0000400001827983 */ /* 0x000ea80000100a00 */
[----:B------:R-:W2:Y:S01]  /*2c8c0*/  LDL.64 R162, [R1+0x1cd0] ;  /* 0x001cd00001a27983 */ /* 0x000ea20000100a00 */
[----:B------:R-:W-:Y:S02]  /*2c8d0*/  VIADD R5, R11, 0xffffff74 ;  /* 0xffffff740b057836 */ /* 0x000fe40000000000 */
[----:B------:R-:W1:Y:S01]  /*2c8e0*/  LDC R11, c[0x0][0x3a0] ;  /* 0x0000e800ff0b7b82 */ /* 0x000e620000000800 */
[----:B------:R-:W-:Y:S02]  /*2c8f0*/  LDGSTS.E [R0+0x21c00], desc[UR14][R202.64], !P3 ;  /* 0x21c00000ca007fae */ /* 0x000fe4000d9a100e */
[----:B------:R-:W-:-:S02]  /*2c900*/  ISETP.GE.U32.AND P2, PT, R5, 0x7ffffef5, PT ;  /* 0x7ffffef50500780c */ /* 0x000fc40003f46070 */
[----:B------:R-:W-:Y:S01]  /*2c910*/  LDGSTS.E [R0+0x21c80], desc[UR14][R134.64], !P3 ;  /* 0x21c8000086007fae */ /* 0x000fe2000d9a100e */
[----:B------:R-:W-:Y:S02]  /*2c920*/  IADD3 R5, PT, PT, R10, -0x90, RZ ;  /* 0xffffff700a057810 */ /* 0x000fe40007ffe0ff */
[----:B------:R-:W2:Y:S01]  /*2c930*/  LDC R10, c[0x0][0x3a0] ;  /* 0x0000e800ff0a7b82 */ /* 0x000ea20000000800 */
[----:B------:R-:W-:Y:S04]  /*2c940*/  LDGSTS.E [R0+0x21d00], desc[UR14][R160.64], !P3 ;  /* 0x21d00000a0007fae */ /* 0x000fe8000d9a100e */
[----:B------:R-:W-:Y:S04]  /*2c950*/  LDGSTS.E [R0+0x21d80], desc[UR14][R124.64], !P3 ;  /* 0x21d800007c007fae */ /* 0x000fe8000d9a100e */
[----:B------:R-:W-:Y:S01]  /*2c960*/  LDGSTS.E [R0+0x21e00], desc[UR14][R114.64], !P3 ;  /* 0x21e0000072007fae */ /* 0x000fe2000d9a100e */
[----:B------:R-:W-:-:S03]  /*2c970*/  ISETP.GE.U32.AND P1, PT, R5, 0x7ffffef1, PT ;  /* 0x7ffffef10500780c */ /* 0x000fc60003f26070 */
[----:B------:R-:W-:Y:S04]  /*2c980*/  LDGSTS.E [R0+0x21e80], desc[UR14][R144.64], !P3 ;  /* 0x21e8000090007fae */ /* 0x000fe8000d9a100e */
[----:B------:R-:W-:Y:S04]  /*2c990*/  LDGSTS.E [R0+0x21f00], desc[UR14][R152.64], !P3 ;  /* 0x21f0000098007fae */ /* 0x000fe8000d9a100e */
[----:B------:R-:W3:Y:S04]  /*2c9a0*/  LDL.64 R132, [R1+0x48] ;  /* 0x0000480001847983 */ /* 0x000ee80000100a00 */
[----:B----4-:R-:W-:Y:S04]  /*2c9b0*/  LDGSTS.E [R0+0x21f80], desc[UR14][R164.64], !P3 ;  /* 0x21f80000a4007fae */ /* 0x010fe8000d9a100e */
[----:B------:R-:W4:Y:S04]  /*2c9c0*/  LDL.64 R98, [R1+0x50] ;  /* 0x0000500001627983 */ /* 0x000f280000100a00 */
        /* <DEDUP_REMOVED lines=19> */
[----:B------:R-:W-:Y:S04]  /*2cb00*/  LDGSTS.E [R0+0x22e80], desc[UR14][R212.64], !P2 ;  /* 0x22e80000d4007fae */ /* 0x000fe8000d1a100e */
[----:B------:R-:W-:Y:S04]  /*2cb10*/  LDGSTS.E [R0+0x22f00], desc[UR14][R210.64], !P2 ;  /* 0x22f00000d2007fae */ /* 0x000fe8000d1a100e */
[----:B------:R-:W-:Y:S04]  /*2cb20*/  LDGSTS.E [R0+0x22f80], desc[UR14][R208.64], !P2 ;  /* 0x22f80000d0007fae */ /* 0x000fe8000d1a100e */
[----:B--2---:R-:W-:Y:S01]  /*2cb30*/  LDGSTS.E [R0+0x23c00], desc[UR14][R162.64], !P1 ;  /* 0x23c00000a2007fae */ /* 0x004fe2000c9a100e */
[----:B------:R-:W-:-:S03]  /*2cb40*/  ISETP.GE.U32.AND P3, PT, R5, 0x7ffffeed, PT ;  /* 0x7ffffeed0500780c */ /* 0x000fc60003f66070 */
[----:B------:R-:W-:Y:S04]  /*2cb50*/  LDGSTS.E [R0+0x23c80], desc[UR14][R68.64], !P1 ;  /* 0x23c8000044007fae */ /* 0x000fe8000c9a100e */
[----:B------:R-:W-:Y:S04]  /*2cb60*/  LDGSTS.E [R0+0x23d00], desc[UR14][R66.64], !P1 ;  /* 0x23d0000042007fae */ /* 0x000fe8000c9a100e */
[----:B------:R-:W2:Y:S04]  /*2cb70*/  LDL.64 R162, [R1+0x310] ;  /* 0x0003100001a27983 */ /* 0x000ea80000100a00 */
[----:B------:R-:W-:Y:S01]  /*2cb80*/  LDGSTS.E [R0+0x23d80], desc[UR14][R64.64], !P1 ;  /* 0x23d8000040007fae */ /* 0x000fe2000c9a100e */
[----:B------:R-:W-:-:S02]  /*2cb90*/  VIADD R5, R14, 0xffffff68 ;  /* 0xffffff680e057836 */ /* 0x000fc40000000000 */
[----:B------:R-:W1:Y:S01]  /*2cba0*/  LDC R14, c[0x0][0x3a0] ;  /* 0x0000e800ff0e7b82 */ /* 0x000e620000000800 */
[----:B---3--:R-:W-:Y:S04]  /*2cbb0*/  LDGSTS.E [R0+0x23e00], desc[UR14][R62.64], !P1 ;  /* 0x23e000003e007fae */ /* 0x008fe8000c9a100e */
[----:B------:R-:W-:Y:S04]  /*2cbc0*/  LDGSTS.E [R0+0x23e80], desc[UR14][R60.64], !P1 ;  /* 0x23e800003c007fae */ /* 0x000fe8000c9a100e */
[----:B------:R-:W-:Y:S04]  /*2cbd0*/  LDGSTS.E [R0+0x23f00], desc[UR14][R58.64], !P1 ;  /* 0x23f000003a007fae */ /* 0x000fe8000c9a100e */
[----:B------:R-:W-:Y:S04]  /*2cbe0*/  LDGSTS.E [R0+0x23f80], desc[UR14][R56.64], !P1 ;  /* 0x23f8000038007fae */ /* 0x000fe8000c9a100e */
[----:B------:R-:W-:Y:S01]  /*2cbf0*/  LDGSTS.E [R0+0x24c00], desc[UR14][R126.64], !P3 ;  /* 0x24c000007e007fae */ /* 0x000fe2000d9a100e */
[----:B------:R-:W-:-:S03]  /*2cc00*/  ISETP.GE.U32.AND P2, PT, R5, 0x7ffffee9, PT ;  /* 0x7ffffee90500780c */ /* 0x000fc60003f46070 */
[----:B------:R-:W-:Y:S04]  /*2cc10*/  LDGSTS.E [R0+0x24c80], desc[UR14][R130.64], !P3 ;  /* 0x24c8000082007fae */ /* 0x000fe8000d9a100e */
[----:B------:R-:W-:Y:S04]  /*2cc20*/  LDGSTS.E [R0+0x24d00], desc[UR14][R132.64], !P3 ;  /* 0x24d0000084007fae */ /* 0x000fe8000d9a100e */
[----:B----4-:R-:W-:Y:S04]  /*2cc30*/  LDGSTS.E [R0+0x24d80], desc[UR14][R98.64], !P3 ;  /* 0x24d8000062007fae */ /* 0x010fe8000d9a100e */
[----:B------:R-:W3:Y:S04]  /*2cc40*/  LDL.64 R130, [R1+0x350] ;  /* 0x0003500001827983 */ /* 0x000ee80000100a00 */
[----:B------:R-:W-:Y:S04]  /*2cc50*/  LDGSTS.E [R0+0x24e00], desc[UR14][R152.64], !P3 ;  /* 0x24e0000098007fae */ /* 0x000fe8000d9a100e */
        /* <DEDUP_REMOVED lines=8> */
[----:B------:R-:W5:Y:S04]  /*2cce0*/  LDL.64 R148, [R1+0x14e8] ;  /* 0x0014e80001947983 */ /* 0x000f680000100a00 */
[----:B------:R-:W5:Y:S04]  /*2ccf0*/  LDL.64 R164, [R1+0x14f0] ;  /* 0x0014f00001a47983 */ /* 0x000f680000100a00 */
[----:B------:R-:W-:Y:S01]  /*2cd00*/  LDGSTS.E [R0+0x25c00], desc[UR14][R202.64], !P2 ;  /* 0x25c00000ca007fae */ /* 0x000fe2000d1a100e */
[----:B------:R-:W-:-:S02]  /*2cd10*/  IADD3 R5, PT, PT, R13, -0x9c, RZ ;  /* 0xffffff640d057810 */ /* 0x000fc40007ffe0ff */
[----:B------:R-:W1:Y:S01]  /*2cd20*/  LDC R13, c[0x0][0x3a0] ;  /* 0x0000e800ff0d7b82 */ /* 0x000e620000000800 */
[----:B------:R-:W5:Y:S04]  /*2cd30*/  LDL.64 R202, [R1+0x1d98] ;  /* 0x001d980001ca7983 */ /* 0x000f680000100a00 */
[----:B--2---:R-:W-:Y:S01]  /*2cd40*/  LDGSTS.E [R0+0x25c80], desc[UR14][R162.64], !P2 ;  /* 0x25c80000a2007fae */ /* 0x004fe2000d1a100e */
[----:B------:R-:W-:-:S03]  /*2cd50*/  ISETP.GE.U32.AND P1, PT, R5, 0x7ffffee5, PT ;  /* 0x7ffffee50500780c */ /* 0x000fc60003f26070 */
        /* <DEDUP_REMOVED lines=9> */
[----:B------:R-:W2:Y:S04]  /*2cdf0*/  LDL.64 R114, [R1+0x1768] ;  /* 0x0017680001727983 */ /* 0x000ea80000100a00 */
[----:B---3--:R-:W-:Y:S04]  /*2ce00*/  LDGSTS.E [R0+0x25f80], desc[UR14][R130.64], !P2 ;  /* 0x25f8000082007fae */ /* 0x008fe8000d1a100e */
[----:B------:R-:W3:Y:S04]  /*2ce10*/  LDL.64 R144, [R1+0x1770] ;  /* 0x0017700001907983 */ /* 0x000ee80000100a00 */
[----:B----4-:R-:W-:Y:S04]  /*2ce20*/  LDGSTS.E [R0+0x26c00], desc[UR14][R152.64], !P1 ;  /* 0x26c0000098007fae */ /* 0x010fe8000c9a100e */
[----:B------:R-:W4:Y:S04]  /*2ce30*/  LDL.64 R130, [R1+0x19b0] ;  /* 0x0019b00001827983 */ /* 0x000f280000100a00 */
[----:B------:R-:W3:Y:S04]  /*2ce40*/  LDL.64 R152, [R1+0x17b8] ;  /* 0x0017b80001987983 */ /* 0x000ee80000100a00 */
[----:B-----5:R-:W-:Y:S04]  /*2ce50*/  LDGSTS.E [R0+0x26c80], desc[UR14][R128.64], !P1 ;  /* 0x26c8000080007fae */ /* 0x020fe8000c9a100e */
[----:B------:R-:W-:Y:S04]  /*2ce60*/  LDGSTS.E [R0+0x26d00], desc[UR14][R132.64], !P1 ;  /* 0x26d0000084007fae */ /* 0x000fe8000c9a100e */
[----:B------:R-:W-:Y:S04]  /*2ce70*/  LDGSTS.E [R0+0x26d80], desc[UR14][R98.64], !P1 ;  /* 0x26d8000062007fae */ /* 0x000fe8000c9a100e */
[----:B------:R-:W5:Y:S04]  /*2ce80*/  LDL.64 R128, [R1+0x17c0] ;  /* 0x0017c00001807983 */ /* 0x000f680000100a00 */
[----:B------:R-:W-:Y:S04]  /*2ce90*/  LDGSTS.E [R0+0x26e00], desc[UR14][R148.64], !P1 ;  /* 0x26e0000094007fae */ /* 0x000fe8000c9a100e */
[----:B------:R-:W4:Y:S04]  /*2cea0*/  LDL.64 R132, [R1+0x19c8] ;  /* 0x0019c80001847983 */ /* 0x000f280000100a00 */
[----:B------:R-:W-:Y:S04]  /*2ceb0*/  LDGSTS.E [R0+0x26e80], desc[UR14][R164.64], !P1 ;  /* 0x26e80000a4007fae */ /* 0x000fe8000c9a100e */
[----:B------:R-:W4:Y:S04]  /*2cec0*/  LDL.64 R98, [R1+0x19d0] ;  /* 0x0019d00001627983 */ /* 0x000f280000100a00 */
[----:B------:R-:W4:Y:S04]  /*2ced0*/  LDL.64 R148, [R1+0x19e8] ;  /* 0x0019e80001947983 */ /* 0x000f280000100a00 */
[----:B------:R-:W-:Y:S04]  /*2cee0*/  LDGSTS.E [R0+0x26f00], desc[UR14][R16.64], !P1 ;  /* 0x26f0000010007fae */ /* 0x000fe8000c9a100e */
[----:B------:R-:W4:Y:S01]  /*2cef0*/  LDL.64 R164, [R1+0x19f0] ;  /* 0x0019f00001a47983 */ /* 0x000f220000100a00 */
[----:B------:R-:W-:-:S02]  /*2cf00*/  VIADD R5, R12, 0xffffff60 ;  /* 0xffffff600c057836 */ /* 0x000fc40000000000 */
[----:B------:R-:W1:Y:S01]  /*2cf10*/  LDC R12, c[0x0][0x3a0] ;  /* 0x0000e800ff0c7b82 */ /* 0x000e620000000800 */
[----:B------:R-:W4:Y:S04]  /*2cf20*/  LDL.64 R16, [R1+0x1f98] ;  /* 0x001f980001107983 */ /* 0x000f280000100a00 */
[----:B--2---:R-:W-:Y:S04]  /*2cf30*/  LDGSTS.E [R0+0x26f80], desc[UR14][R162.64], !P1 ;  /* 0x26f80000a2007fae */ /* 0x004fe8000c9a100e */
[----:B------:R-:W2:Y:S01]  /*2cf40*/  LDL.64 R162, [R1+0x1ec8] ;  /* 0x001ec80001a27983 */ /* 0x000ea20000100a00 */
[----:B------:R-:W-:Y:S01]  /*2cf50*/  ISETP.GE.U32.AND P3, PT, R5, 0x7ffffee1, PT ;  /* 0x7ffffee10500780c */ /* 0x000fe20003f66070 */
[----:B------:R-:W-:-:S02]  /*2cf60*/  VIADD R5, R11, 0xffffff5c ;  /* 0xffffff5c0b057836 */ /* 0x000fc40000000000 */
[----:B------:R-:W1:Y:S03]  /*2cf70*/  LDC R11, c[0x0][0x3a0] ;  /* 0x0000e800ff0b7b82 */ /* 0x000e660000000800 */
[----:B------:R-:W-:-:S07]  /*2cf80*/  ISETP.GE.U32.AND P2, PT, R5, 0x7ffffedd, PT ;  /* 0x7ffffedd0500780c */ /* 0x000fce0003f46070 */
[----:B------:R-:W-:Y:S04]  /*2cf90*/  LDGSTS.E [R0+0x27c00], desc[UR14][R202.64], !P3 ;  /* 0x27c00000ca007fae */ /* 0x000fe8000d9a100e */
        /* <DEDUP_REMOVED lines=11> */
[----:B------:R-:W3:Y:S04]  /*2d050*/  LDL.64 R144, [R1+0x19d8] ;  /* 0x0019d80001907983 */ /* 0x000ee80000100a00 */
[----:B------:R-:W3:Y:S04]  /*2d060*/  LDL.64 R152, [R1+0x19c0] ;  /* 0x0019c00001987983 */ /* 0x000ee80000100a00 */
[----:B-----5:R-:W-:Y:S04]  /*2d070*/  LDGSTS.E [R0+0x27f80], desc[UR14][R128.64], !P3 ;  /* 0x27f8000080007fae */ /* 0x020fe8000d9a100e */
[----:B------:R-:W-:Y:S04]  /*2d080*/  LDGSTS.E [R0+0x28c00], desc[UR14][R126.64], !P2 ;  /* 0x28c000007e007fae */ /* 0x000fe8000d1a100e */
[----:B----4-:R-:W-:Y:S04]  /*2d090*/  LDGSTS.E [R0+0x28c80], desc[UR14][R130.64], !P2 ;  /* 0x28c8000082007fae */ /* 0x010fe8000d1a100e */
[----:B------:R-:W4:Y:S04]  /*2d0a0*/  LDL.64 R128, [R1+0x19b8] ;  /* 0x0019b80001807983 */ /* 0x000f280000100a00 */
[----:B------:R-:W-:Y:S04]  /*2d0b0*/  LDGSTS.E [R0+0x28d00], desc[UR14][R132.64], !P2 ;  /* 0x28d0000084007fae */ /* 0x000fe8000d1a100e */
        /* <DEDUP_REMOVED lines=11> */
[----:B--2---:R-:W-:Y:S04]  /*2d170*/  LDGSTS.E [R0+0x28f00], desc[UR14][R162.64], !P2 ;  /* 0x28f00000a2007fae */ /* 0x004fe8000d1a100e */
[----:B------:R-:W2:Y:S01]  /*2d180*/  LDL.64 R162, [R1+0x1860] ;  /* 0x0018600001a27983 */ /* 0x000ea20000100a00 */
[----:B------:R-:W-:Y:S01]  /*2d190*/  ISETP.GE.U32.AND P1, PT, R5, 0x7ffffed9, PT ;  /* 0x7ffffed90500780c */ /* 0x000fe20003f26070 */
[----:B-1----:R-:W-:-:S02]  /*2d1a0*/  VIADD R5, R6, 0xffffff54 ;  /* 0xffffff5406057836 */ /* 0x002fc40000000000 */
[----:B------:R-:W1:Y:S03]  /*2d1b0*/  LDC R6, c[0x0][0x3a0] ;  /* 0x0000e800ff067b82 */ /* 0x000e660000000800 */
[----:B------:R-:W-:Y:S01]  /*2d1c0*/  ISETP.GE.U32.AND P3, PT, R5, 0x7ffffed5, PT ;  /* 0x7ffffed50500780c */ /* 0x000fe20003f66070 */
[----:B------:R-:W-:Y:S06]  /*2d1d0*/  LDGSTS.E [R0+0x28f80], desc[UR14][R202.64], !P2 ;  /* 0x28f80000ca007fae */ /* 0x000fec000d1a100e */
[----:B------:R-:W-:Y:S04]  /*2d1e0*/  LDGSTS.E [R0+0x29c00], desc[UR14][R16.64], !P1 ;  /* 0x29c0000010007fae */ /* 0x000fe8000c9a100e */
[----:B------:R-:W-:Y:S04]  /*2d1f0*/  LDGSTS.E [R0+0x29c80], desc[UR14][R134.64], !P1 ;  /* 0x29c8000086007fae */ /* 0x000fe8000c9a100e */
[----:B------:R-:W2:Y:S04]  /*2d200*/  LDL.64 R202, [R1+0x1840] ;  /* 0x0018400001ca7983 */ /* 0x000ea80000100a00 */
[----:B------:R-:W-:Y:S04]  /*2d210*/  LDGSTS.E [R0+0x29d00], desc[UR14][R160.64], !P1 ;  /* 0x29d00000a0007fae */ /* 0x000fe8000c9a100e */
[----:B------:R-:W-:Y:S04]  /*2d220*/  LDGSTS.E [R0+0x29d80], desc[UR14][R124.64], !P1 ;  /* 0x29d800007c007fae */ /* 0x000fe8000c9a100e */
[----:B------:R-:W2:Y:S04]  /*2d230*/  LDL.64 R134, [R1+0x2198] ;  /* 0x0021980001867983 */ /* 0x000ea80000100a00 */
[----:B---3--:R-:W-:Y:S04]  /*2d240*/  LDGSTS.E [R0+0x29e00], desc[UR14][R114.64], !P1 ;  /* 0x29e0000072007fae */ /* 0x008fe8000c9a100e */
[----:B------:R-:W3:Y:S04]  /*2d250*/  LDL.64 R160, [R1+0x1738] ;  /* 0x0017380001a07983 */ /* 0x000ee80000100a00 */
[----:B------:R-:W-:Y:S04]  /*2d260*/  LDGSTS.E [R0+0x29e80], desc[UR14][R144.64], !P1 ;  /* 0x29e8000090007fae */ /* 0x000fe8000c9a100e */
[----:B------:R-:W3:Y:S04]  /*2d270*/  LDL.64 R124, [R1+0x1718] ;  /* 0x00171800017c7983 */ /* 0x000ee80000100a00 */
[----:B------:R-:W-:Y:S04]  /*2d280*/  LDGSTS.E [R0+0x29f00], desc[UR14][R152.64], !P1 ;  /* 0x29f0000098007fae */ /* 0x000fe8000c9a100e */
[----:B------:R-:W3:Y:S04]  /*2d290*/  LDL.64 R114, [R1+0x1708] ;  /* 0x0017080001727983 */ /* 0x000ee80000100a00 */
[----:B------:R-:W3:Y:S04]  /*2d2a0*/  LDL.64 R144, [R1+0x1700] ;  /* 0x0017000001907983 */ /* 0x000ee80000100a00 */
[----:B------:R-:W3:Y:S01]  /*2d2b0*/  LDL.64 R152, [R1+0x16f0] ;  /* 0x0016f00001987983 */ /* 0x000ee20000100a00 */
[----:B------:R-:W-:-:S03]  /*2d2c0*/  VIADD R5, R14, 0xffffff50 ;  /* 0xffffff500e057836 */ /* 0x000fc60000000000 */
[----:B------:R-:W3:Y:S04]  /*2d2d0*/  LDL.64 R16, [R1+0x1590] ;  /* 0x0015900001107983 */ /* 0x000ee80000100a00 */
[----:B----4-:R-:W-:Y:S04]  /*2d2e0*/  LDGSTS.E [R0+0x29f80], desc[UR14][R128.64], !P1 ;  /* 0x29f8000080007fae */ /* 0x010fe8000c9a100e */
[----:B------:R-:W4:Y:S04]  /*2d2f0*/  LDL.64 R14, [R1+0x2b98] ;  /* 0x002b9800010e7983 */ /* 0x000f280000100a00 */
[----:B-----5:R-:W-:Y:S04]  /*2d300*/  LDGSTS.E [R0+0x2ac00], desc[UR14][R126.64], !P3 ;  /* 0x2ac000007e007fae */ /* 0x020fe8000d9a100e */
[----:B------:R-:W5:Y:S04]  /*2d310*/  LDL.64 R128, [R1+0x16f8] ;  /* 0x0016f80001807983 */ /* 0x000f680000100a00 */
[----:B------:R-:W-:Y:S01]  /*2d320*/  LDGSTS.E [R0+0x2ac80], desc[UR14][R130.64], !P3 ;  /* 0x2ac8000082007fae */ /* 0x000fe2000d9a100e */
[----:B------:R-:W-:-:S03]  /*2d330*/  ISETP.GE.U32.AND P2, PT, R5, 0x7ffffed1, PT ;  /* 0x7ffffed10500780c */ /* 0x000fc60003f46070 */
[----:B------:R-:W4:Y:S04]  /*2d340*/  LDL.64 R126, [R1+0x2498] ;  /* 0x00249800017e7983 */ /* 0x000f280000100a00 */
[----:B------:R-:W-:Y:S04]  /*2d350*/  LDGSTS.E [R0+0x2ad00], desc[UR14][R132.64], !P3 ;  /* 0x2ad0000084007fae */ /* 0x000fe8000d9a100e */
[----:B------:R-:W4:Y:S04]  /*2d360*/  LDL.64 R130, [R1+0x16e8] ;  /* 0x0016e80001827983 */ /* 0x000f280000100a00 */
[----:B------:R-:W-:Y:S01]  /*2d370*/  LDGSTS.E [R0+0x2ad80], desc[UR14][R98.64], !P3 ;  /* 0x2ad8000062007fae */ /* 0x000fe2000d9a100e */
[----:B------:R-:W-:-:S02]  /*2d380*/  IADD3 R5, PT, PT, R13, -0xb4, RZ ;  /* 0xffffff4c0d057810 */ /* 0x000fc40007ffe0ff */
[----:B------:R-:W1:Y:S01]  /*2d390*/  LDC R13, c[0x0][0x3a0] ;  /* 0x0000e800ff0d7b82 */ /* 0x000e620000000800 */
[----:B------:R-:W4:Y:S04]  /*2d3a0*/  LDL.64 R132, [R1+0x15b8] ;  /* 0x0015b80001847983 */ /* 0x000f280000100a00 */
[----:B------:R-:W-:Y:S04]  /*2d3b0*/  LDGSTS.E [R0+0x2ae00], desc[UR14][R164.64], !P3 ;  /* 0x2ae00000a4007fae */ /* 0x000fe8000d9a100e */
[----:B------:R-:W4:Y:S04]  /*2d3c0*/  LDL.64 R98, [R1+0x15b0] ;  /* 0x0015b00001627983 */ /* 0x000f280000100a00 */
[----:B------:R-:W4:Y:S04]  /*2d3d0*/  LDL.64 R164, [R1+0x2298] ;  /* 0x0022980001a47983 */ /* 0x000f280000100a00 */
[----:B--2---:R-:W-:Y:S04]  /*2d3e0*/  LDGSTS.E [R0+0x2ae80], desc[UR14][R162.64], !P3 ;  /* 0x2ae80000a2007fae */ /* 0x004fe8000d9a100e */
[----:B------:R-:W-:Y:S04]  /*2d3f0*/  LDGSTS.E [R0+0x2af00], desc[UR14][R148.64], !P3 ;  /* 0x2af0000094007fae */ /* 0x000fe8000d9a100e */
[----:B------:R-:W2:Y:S01]  /*2d400*/  LDL.64 R162, [R1+0x15c0] ;  /* 0x0015c00001a27983 */ /* 0x000ea20000100a00 */
[----:B------:R-:W-:-:S03]  /*2d410*/  ISETP.GE.U32.AND P1, PT, R5, 0x7ffffecd, PT ;  /* 0x7ffffecd0500780c */ /* 0x000fc60003f26070 */
        /* <DEDUP_REMOVED lines=9> */
[----:B------:R-:W-:Y:S04]  /*2d4b0*/  LDGSTS.E [R0+0x2be00], desc[UR14][R144.64], !P2 ;  /* 0x2be0000090007fae */ /* 0x000fe8000d1a100e */
[----:B------:R-:W3:Y:S04]  /*2d4c0*/  LDL.64 R124, [R1+0x1460] ;  /* 0x00146000017c7983 */ /* 0x000ee80000100a00 */
[----:B------:R-:W3:Y:S04]  /*2d4d0*/  LDL.64 R114, [R1+0x1450] ;  /* 0x0014500001727983 */ /* 0x000ee80000100a00 */
[----:B------:R-:W3:Y:S04]  /*2d4e0*/  LDL.64 R144, [R1+0x1448] ;  /* 0x0014480001907983 */ /* 0x000ee80000100a00 */
[----:B-----5:R-:W-:Y:S04]  /*2d4f0*/  LDGSTS.E [R0+0x2be80], desc[UR14][R128.64], !P2 ;  /* 0x2be8000080007fae */ /* 0x020fe8000d1a100e */
[----:B------:R-:W-:Y:S04]  /*2d500*/  LDGSTS.E [R0+0x2bf00], desc[UR14][R152.64], !P2 ;  /* 0x2bf0000098007fae */ /* 0x000fe8000d1a100e */
[----:B------:R-:W5:Y:S04]  /*2d510*/  LDL.64 R128, [R1+0x2398] ;  /* 0x0023980001807983 */ /* 0x000f680000100a00 */
[----:B----4-:R-:W-:Y:S04]  /*2d520*/  LDGSTS.E [R0+0x2bf80], desc[UR14][R130.64], !P2 ;  /* 0x2bf8000082007fae */ /* 0x010fe8000d1a100e */
[----:B------:R-:W4:Y:S01]  /*2d530*/  LDL.64 R152, [R1+0x1430] ;  /* 0x0014300001987983 */ /* 0x000f220000100a00 */
[----:B------:R-:W-:-:S02]  /*2d540*/  VIADD R5, R12, 0xffffff48 ;  /* 0xffffff480c057836 */ /* 0x000fc40000000000 */
[----:B------:R-:W1:Y:S01]  /*2d550*/  LDC R12, c[0x0][0x3a0] ;  /* 0x0000e800ff0c7b82 */ /* 0x000e620000000800 */
[----:B------:R-:W4:Y:S04]  /*2d560*/  LDL.64 R130, [R1+0x1348] ;  /* 0x0013480001827983 */ /* 0x000f280000100a00 */
[----:B------:R-:W-:Y:S04]  /*2d570*/  LDGSTS.E [R0+0x2cc00], desc[UR14][R164.64], !P1 ;  /* 0x2cc00000a4007fae */ /* 0x000fe8000c9a100e */
[----:B------:R-:W4:Y:S04]  /*2d580*/  LDL.64 R164, [R1+0x1428] ;  /* 0x0014280001a47983 */ /* 0x000f280000100a00 */
[----:B--2---:R-:W-:Y:S01]  /*2d590*/  LDGSTS.E [R0+0x2cc80], desc[UR14][R162.64], !P1 ;  /* 0x2cc80000a2007fae */ /* 0x004fe2000c9a100e */
[----:B------:R-:W-:-:S03]  /*2d5a0*/  ISETP.GE.U32.AND P3, PT, R5, 0x7ffffec9, PT ;  /* 0x7ffffec90500780c */ /* 0x000fc60003f66070 */
[----:B------:R-:W-:Y:S04]  /*2d5b0*/  LDGSTS.E [R0+0x2cd00], desc[UR14][R132.64], !P1 ;  /* 0x2cd0000084007fae */ /* 0x000fe8000c9a100e */
[----:B------:R-:W-:Y:S04]  /*2d5c0*/  LDGSTS.E [R0+0x2cd80], desc[UR14][R98.64], !P1 ;  /* 0x2cd8000062007fae */ /* 0x000fe8000c9a100e */
[----:B------:R-:W2:Y:S04]  /*2d5d0*/  LDL.64 R162, [R1+0x1410] ;  /* 0x0014100001a27983 */ /* 0x000ea80000100a00 */
[----:B------:R-:W-:Y:S04]  /*2d5e0*/  LDGSTS.E [R0+0x2ce00], desc[UR14][R148.64], !P1 ;  /* 0x2ce0000094007fae */ /* 0x000fe8000c9a100e */
[----:B------:R-:W2:Y:S04]  /*2d5f0*/  LDL.64 R132, [R1+0x1340] ;  /* 0x0013400001847983 */ /* 0x000ea80000100a00 */
[----:B------:R-:W2:Y:S04]  /*2d600*/  LDL.64 R98, [R1+0x1338] ;  /* 0x0013380001627983 */ /* 0x000ea80000100a00 */
[----:B------:R-:W2:Y:S04]  /*2d610*/  LDL.64 R148, [R1+0x1330] ;  /* 0x0013300001947983 */ /* 0x000ea80000100a00 */
[----:B------:R-:W-:Y:S04]  /*2d620*/  LDGSTS.E [R0+0x2ce80], desc[UR14][R202.64], !P1 ;  /* 0x2ce80000ca007fae */ /* 0x000fe8000c9a100e */
[----:B------:R-:W-:Y:S04]  /*2d630*/  LDGSTS.E [R0+0x2cf00], desc[UR14][R16.64], !P1 ;  /* 0x2cf0000010007fae */ /* 0x000fe8000c9a100e */
[----:B------:R-:W2:Y:S04]  /*2d640*/  LDL.64 R202, [R1+0x1328] ;  /* 0x0013280001ca7983 */ /* 0x000ea80000100a00 */
[----:B---3--:R-:W-:Y:S04]  /*2d650*/  LDGSTS.E [R0+0x2cf80], desc[UR14][R160.64], !P1 ;  /* 0x2cf80000a0007fae */ /* 0x008fe8000c9a100e */
[----:B------:R-:W3:Y:S04]  /*2d660*/  LDL.64 R16, [R1+0x2598] ;  /* 0x0025980001107983 */ /* 0x000ee80000100a00 */
[----:B------:R-:W3:Y:S04]  /*2d670*/  LDL.64 R160, [R1+0x1320] ;  /* 0x0013200001a07983 */ /* 0x000ee80000100a00 */
[----:B-----5:R-:W-:Y:S04]  /*2d680*/  LDGSTS.E [R0+0x2dc00], desc[UR14][R128.64], !P3 ;  /* 0x2dc0000080007fae */ /* 0x020fe8000d9a100e */
[----:B------:R-:W-:Y:S04]  /*2d690*/  LDGSTS.E [R0+0x2dc80], desc[UR14][R134.64], !P3 ;  /* 0x2dc8000086007fae */ /* 0x000fe8000d9a100e */
[----:B------:R-:W-:Y:S04]  /*2d6a0*/  LDGSTS.E [R0+0x2dd00], desc[UR14][R124.64], !P3 ;  /* 0x2dd000007c007fae */ /* 0x000fe8000d9a100e */
[----:B------:R-:W5:Y:S04]  /*2d6b0*/  LDL.64 R128, [R1+0x1318] ;  /* 0x0013180001807983 */ /* 0x000f680000100a00 */
[----:B------:R-:W5:Y:S04]  /*2d6c0*/  LDL.64 R134, [R1+0x1268] ;  /* 0x0012680001867983 */ /* 0x000f680000100a00 */
[----:B------:R-:W5:Y:S04]  /*2d6d0*/  LDL.64 R124, [R1+0x1260] ;  /* 0x00126000017c7983 */ /* 0x000f680000100a00 */
[----:B------:R-:W-:Y:S04]  /*2d6e0*/  LDGSTS.E [R0+0x2dd80], desc[UR14][R114.64], !P3 ;  /* 0x2dd8000072007fae */ /* 0x000fe8000d9a100e */
[----:B------:R-:W-:Y:S04]  /*2d6f0*/  LDGSTS.E [R0+0x2de00], desc[UR14][R144.64], !P3 ;  /* 0x2de0000090007fae */ /* 0x000fe8000d9a100e */
[----:B----4-:R-:W-:Y:S04]  /*2d700*/  LDGSTS.E [R0+0x2de80], desc[UR14][R152.64], !P3 ;  /* 0x2de8000098007fae */ /* 0x010fe8000d9a100e */
[----:B------:R-:W4:Y:S04]  /*2d710*/  LDL.64 R114, [R1+0x1258] ;  /* 0x0012580001727983 */ /* 0x000f280000100a00 */
[----:B------:R-:W4:Y:S04]  /*2d720*/  LDL.64 R144, [R1+0x1250] ;  /* 0x0012500001907983 */ /* 0x000f280000100a00 */
[----:B------:R-:W4:Y:S04]  /*2d730*/  LDL.64 R152, [R1+0x1248] ;  /* 0x0012480001987983 */ /* 0x000f280000100a00 */
[----:B------:R-:W-:Y:S04]  /*2d740*/  LDGSTS.E [R0+0x2df00], desc[UR14][R164.64], !P3 ;  /* 0x2df00000a4007fae */ /* 0x000fe8000d9a100e */
[----:B------:R-:W4:Y:S04]  /*2d750*/  LDL.64 R164, [R1+0x1240] ;  /* 0x0012400001a47983 */ /* 0x000f280000100a00 */
[----:B--2---:R-:W-:Y:S04]  /*2d760*/  LDGSTS.E [R0+0x2df80], desc[UR14][R162.64], !P3 ;  /* 0x2df80000a2007fae */ /* 0x004fe8000d9a100e */
[----:B------:R-:W2:Y:S01]  /*2d770*/  LDL.64 R162, [R1+0x1238] ;  /* 0x0012380001a27983 */ /* 0x000ea20000100a00 */
[----:B------:R-:W-:-:S02]  /*2d780*/  VIADD R5, R11, 0xffffff44 ;  /* 0xffffff440b057836 */ /* 0x000fc40000000000 */
        /* <DEDUP_REMOVED lines=32> */
[----:B------:R-:W4:Y:S01]  /*2d990*/  LDL.64 R152, [R1+0x1090] ;  /* 0x0010900001987983 */ /* 0x000f220000100a00 */
[----:B-1----:R-:W-:-:S02]  /*2d9a0*/  VIADD R5, R6, 0xffffff3c ;  /* 0xffffff3c06057836 */ /* 0x002fc40000000000 */
[----:B------:R-:W1:Y:S01]  /*2d9b0*/  LDC R6, c[0x0][0x3a0] ;  /* 0x0000e800ff067b82 */ /* 0x000e620000000800 */
[----:B------:R-:W4:Y:S04]  /*2d9c0*/  LDL.64 R16, [R1+0xea8] ;  /* 0x000ea80001107983 */ /* 0x000f280000100a00 */
        /* <DEDUP_REMOVED lines=18> */
[----:B------:R-:W-:Y:S04]  /*2daf0*/  LDGSTS.E [R0+0x30f00], desc[UR14][R160.64], !P3 ;  /* 0x30f00000a0007fae */ /* 0x000fe8000d9a100e */
[----:B------:R-:W3:Y:S04]  /*2db00*/  LDL.64 R202, [R1+0xf90] ;  /* 0x000f900001ca7983 */ /* 0x000ee80000100a00 */
[----:B------:R-:W3:Y:S04]  /*2db10*/  LDL.64 R160, [R1+0xfa0] ;  /* 0x000fa00001a07983 */ /* 0x000ee80000100a00 */
        /* <DEDUP_REMOVED lines=15> */
[----:B------:R-:W2:Y:S01]  /*2dc10*/  LDL.64 R162, [R1+0xeb8] ;  /* 0x000eb80001a27983 */ /* 0x000ea20000100a00 */
[----:B------:R-:W-:-:S02]  /*2dc20*/  IADD3 R5, PT, PT, R12, -0xcc, RZ ;  /* 0xffffff340c057810 */ /* 0x000fc40007ffe0ff */
[----:B------:R-:W1:Y:S02]  /*2dc30*/  LDC R12, c[0x0][0x3a0] ;  /* 0x0000e800ff0c7b82 */ /* 0x000e640000000800 */
[----:B------:R-:W-:Y:S01]  /*2dc40*/  ISETP.GE.U32.AND P1, PT, R5, 0x7ffffeb5, PT ;  /* 0x7ffffeb50500780c */ /* 0x000fe20003f26070 */
[----:B------:R-:W-:-:S05]  /*2dc50*/  VIADD R5, R11, 0xffffff30 ;  /* 0xffffff300b057836 */ /* 0x000fca0000000000 */
[----:B------:R-:W-:Y:S01]  /*2dc60*/  ISETP.GE.U32.AND P3, PT, R5, 0x7ffffeb1, PT ;  /* 0x7ffffeb10500780c */ /* 0x000fe20003f66070 */
[----:B------:R-:W-:Y:S01]  /*2dc70*/  LDGSTS.E [R0+0x31f80], desc[UR14][R126.64], !P2 ;  /* 0x31f800007e007fae */ /* 0x000fe2000d1a100e */
[----:B------:R-:W1:Y:S05]  /*2dc80*/  LDC R11, c[0x0][0x3a0] ;  /* 0x0000e800ff0b7b82 */ /* 0x000e6a0000000800 */
        /* <DEDUP_REMOVED lines=27> */
[----:B--2---:R-:W-:Y:S01]  /*2de40*/  LDGSTS.E [R0+0x33e80], desc[UR14][R162.64], !P3 ;  /* 0x33e80000a2007fae */ /* 0x004fe2000d9a100e */
[----:B------:R-:W-:-:S02]  /*2de50*/  VIADD R5, R10, 0xffffff2c ;  /* 0xffffff2c0a057836 */ /* 0x000fc40000000000 */
[----:B------:R-:W2:Y:S01]  /*2de60*/  LDC R10, c[0x0][0x3a0] ;  /* 0x0000e800ff0a7b82 */ /* 0x000ea20000000800 */
[----:B------:R-:W-:Y:S04]  /*2de70*/  LDGSTS.E [R0+0x33f00], desc[UR14][R100.64], !P3 ;  /* 0x33f0000064007fae */ /* 0x000fe8000d9a100e */
[----:B------:R-:W2:Y:S01]  /*2de80*/  LDL.64 R162, [R1+0xce8] ;  /* 0x000ce80001a27983 */ /* 0x000ea20000100a00 */
[----:B------:R-:W-:Y:S02]  /*2de90*/  ISETP.GE.U32.AND P2, PT, R5, 0x7ffffead, PT ;  /* 0x7ffffead0500780c */ /* 0x000fe40003f46070 */
[----:B-1----:R-:W-:Y:S01]  /*2dea0*/  IADD3 R5, PT, PT, R6, -0xd8, RZ ;  /* 0xffffff2806057810 */ /* 0x002fe20007ffe0ff */
[----:B------:R-:W-:Y:S01]  /*2deb0*/  LDGSTS.E [R0+0x33f80], desc[UR14][R16.64], !P3 ;  /* 0x33f8000010007fae */ /* 0x000fe2000d9a100e */
[----:B------:R-:W1:Y:S02]  /*2dec0*/  LDC R6, c[0x0][0x3a0] ;  /* 0x0000e800ff067b82 */ /* 0x000e640000000800 */
[----:B------:R-:W-:Y:S01]  /*2ded0*/  ISETP.GE.U32.AND P1, PT, R5, 0x7ffffea9, PT ;  /* 0x7ffffea90500780c */ /* 0x000fe20003f26070 */
[----:B------:R-:W2:Y:S04]  /*2dee0*/  LDL.LU.64 R100, [R1+0x4398] ;  /* 0x0043980001647983 */ /* 0x000ea80000300a00 */
[----:B------:R-:W2:Y:S04]  /*2def0*/  LDL.LU.64 R16, [R1+0x4390] ;  /* 0x0043900001107983 */ /* 0x000ea80000300a00 */
        /* <DEDUP_REMOVED lines=31> */
[----:B------:R-:W2:Y:S01]  /*2e0f0*/  LDL.64 R162, [R1+0xb28] ;  /* 0x000b280001a27983 */ /* 0x000ea20000100a00 */
[----:B------:R-:W-:-:S02]  /*2e100*/  VIADD R5, R11, 0xffffff24 ;  /* 0xffffff240b057836 */ /* 0x000fc40000000000 */
[----:B------:R-:W1:Y:S03]  /*2e110*/  LDC R11, c[0x0][0x3a0] ;  /* 0x0000e800ff0b7b82 */ /* 0x000e660000000800 */
[----:B------:R-:W-:Y:S01]  /*2e120*/  ISETP.GE.U32.AND P3, PT, R5, 0x7ffffea5, PT ;  /* 0x7ffffea50500780c */ /* 0x000fe20003f66070 */
[----:B------:R-:W-:-:S05]  /*2e130*/  VIADD R5, R13, 0xffffff20 ;  /* 0xffffff200d057836 */ /* 0x000fca0000000000 */
[----:B------:R-:W-:-:S07]  /*2e140*/  ISETP.GE.U32.AND P2, PT, R5, 0x7ffffea1, PT ;  /* 0x7ffffea10500780c */ /* 0x000fce0003f46070 */
[----:B------:R-:W-:Y:S04]  /*2e150*/  LDGSTS.E [R0+0x36c00], desc[UR14][R126.64], !P3 ;  /* 0x36c000007e007fae */ /* 0x000fe8000d9a100e */
        /* <DEDUP_REMOVED lines=12> */
[----:B-----5:R-:W-:Y:S04]  /*2e220*/  LDGSTS.E [R0+0x36f80], desc[UR14][R124.64], !P3 ;  /* 0x36f800007c007fae */ /* 0x020fe8000d9a100e */
        /* <DEDUP_REMOVED lines=12> */
[----:B------:R-:W-:Y:S01]  /*2e2f0*/  LDGSTS.E [R0+0x37f00], desc[UR14][R164.64], !P2 ;  /* 0x37f00000a4007fae */ /* 0x000fe2000d1a100e */
[----:B------:R-:W-:-:S02]  /*2e300*/  IADD3 R5, PT, PT, R12, -0xe4, RZ ;  /* 0xffffff1c0c057810 */ /* 0x000fc40007ffe0ff */
[----:B------:R-:W1:Y:S01]  /*2e310*/  LDC R12, c[0x0][0x3a0] ;  /* 0x0000e800ff0c7b82 */ /* 0x000e620000000800 */
[----:B------:R-:W5:Y:S04]  /*2e320*/  LDL.64 R152, [R1+0x3348] ;  /* 0x0033480001987983 */ /* 0x000f680000100a00 */
[----:B------:R-:W5:Y:S04]  /*2e330*/  LDL.64 R14, [R1+0x4040] ;  /* 0x00404000010e7983 */ /* 0x000f680000100a00 */
[----:B------:R-:W5:Y:S04]  /*2e340*/  LDL.64 R164, [R1+0x3340] ;  /* 0x0033400001a47983 */ /* 0x000f680000100a00 */
[----:B--2---:R-:W-:Y:S04]  /*2e350*/  LDGSTS.E [R0+0x37f80], desc[UR14][R162.64], !P2 ;  /* 0x37f80000a2007fae */ /* 0x004fe8000d1a100e */
[----:B------:R-:W2:Y:S01]  /*2e360*/  LDL.64 R162, [R1+0x3350] ;  /* 0x0033500001a27983 */ /* 0x000ea20000100a00 */
[----:B------:R-:W-:Y:S01]  /*2e370*/  ISETP.GE.U32.AND P1, PT, R5, 0x7ffffe9d, PT ;  /* 0x7ffffe9d0500780c */ /* 0x000fe20003f26070 */
[----:B------:R-:W-:-:S02]  /*2e380*/  VIADD R5, R10, 0xffffff18 ;  /* 0xffffff180a057836 */ /* 0x000fc40000000000 */
[----:B------:R-:W1:Y:S03]  /*2e390*/  LDC R10, c[0x0][0x3a0] ;  /* 0x0000e800ff0a7b82 */ /* 0x000e660000000800 */
[----:B------:R-:W-:-:S07]  /*2e3a0*/  ISETP.GE.U32.AND P3, PT, R5, 0x7ffffe99, PT ;  /* 0x7ffffe990500780c */ /* 0x000fce0003f66070 */
[----:B----4-:R-:W-:Y:S04]  /*2e3b0*/  LDGSTS.E [R0+0x38c00], desc[UR14][R128.64], !P1 ;  /* 0x38c0000080007fae */ /* 0x010fe8000c9a100e */
[----:B---3--:R-:W-:Y:S04]  /*2e3c0*/  LDGSTS.E [R0+0x38c80], desc[UR14][R126.64], !P1 ;  /* 0x38c800007e007fae */ /* 0x008fe8000c9a100e */
[----:B------:R-:W-:Y:S04]  /*2e3d0*/  LDGSTS.E [R0+0x38d00], desc[UR14][R130.64], !P1 ;  /* 0x38d0000082007fae */ /* 0x000fe8000c9a100e */
[----:B------:R-:W3:Y:S04]  /*2e3e0*/  LDL.64 R128, [R1+0x3338] ;  /* 0x0033380001807983 */ /* 0x000ee80000100a00 */
[----:B------:R-:W-:Y:S04]  /*2e3f0*/  LDGSTS.E [R0+0x38d80], desc[UR14][R132.64], !P1 ;  /* 0x38d8000084007fae */ /* 0x000fe8000c9a100e */
[----:B------:R-:W-:Y:S04]  /*2e400*/  LDGSTS.E [R0+0x38e00], desc[UR14][R98.64], !P1 ;  /* 0x38e0000062007fae */ /* 0x000fe8000c9a100e */
[----:B------:R-:W4:Y:S04]  /*2e410*/  LDL.64 R126, [R1+0x3448] ;  /* 0x00344800017e7983 */ /* 0x000f280000100a00 */
[----:B-----5:R-:W-:Y:S04]  /*2e420*/  LDGSTS.E [R0+0x38e80], desc[UR14][R160.64], !P1 ;  /* 0x38e80000a0007fae */ /* 0x020fe8000c9a100e */
[----:B------:R-:W5:Y:S04]  /*2e430*/  LDL.64 R98, [R1+0x3440] ;  /* 0x0034400001627983 */ /* 0x000f680000100a00 */
[----:B------:R-:W-:Y:S04]  /*2e440*/  LDGSTS.E [R0+0x38f00], desc[UR14][R148.64], !P1 ;  /* 0x38f0000094007fae */ /* 0x000fe8000c9a100e */
[----:B------:R-:W5:Y:S04]  /*2e450*/  LDL.64 R160, [R1+0x3438] ;  /* 0x0034380001a07983 */ /* 0x000f680000100a00 */
[----:B------:R-:W5:Y:S04]  /*2e460*/  LDL.64 R130, [R1+0x3430] ;  /* 0x0034300001827983 */ /* 0x000f680000100a00 */
[----:B------:R-:W-:Y:S04]  /*2e470*/  LDGSTS.E [R0+0x38f80], desc[UR14][R124.64], !P1 ;  /* 0x38f800007c007fae */ /* 0x000fe8000c9a100e */
[----:B------:R-:W5:Y:S04]  /*2e480*/  LDL.64 R132, [R1+0x3428] ;  /* 0x0034280001847983 */ /* 0x000f680000100a00 */
[----:B------:R-:W5:Y:S04]  /*2e490*/  LDL.64 R148, [R1+0x3420] ;  /* 0x0034200001947983 */ /* 0x000f680000100a00 */
        /* <DEDUP_REMOVED lines=9> */
[----:B--2---:R-:W-:Y:S01]  /*2e530*/  LDGSTS.E [R0+0x39e00], desc[UR14][R162.64], !P3 ;  /* 0x39e00000a2007fae */ /* 0x004fe2000d9a100e */
[----:B-1----:R-:W-:-:S02]  /*2e540*/  VIADD R5, R6, 0xffffff14 ;  /* 0xffffff1406057836 */ /* 0x002fc40000000000 */
[----:B------:R-:W1:Y:S01]  /*2e550*/  LDC R6, c[0x0][0x3a0] ;  /* 0x0000e800ff067b82 */ /* 0x000e620000000800 */
[----:B------:R-:W-:Y:S04]  /*2e560*/  LDGSTS.E [R0+0x39e80], desc[UR14][R152.64], !P3 ;  /* 0x39e8000098007fae */ /* 0x000fe8000d9a100e */
[----:B------:R-:W2:Y:S01]  /*2e570*/  LDL.64 R162, [R1+0x3528] ;  /* 0x0035280001a27983 */ /* 0x000ea20000100a00 */
[----:B------:R-:W-:Y:S02]  /*2e580*/  ISETP.GE.U32.AND P2, PT, R5, 0x7ffffe95, PT ;  /* 0x7ffffe950500780c */ /* 0x000fe40003f46070 */
[----:B------:R-:W-:Y:S01]  /*2e590*/  IADD3 R5, PT, PT, R12, -0xf0, RZ ;  /* 0xffffff100c057810 */ /* 0x000fe20007ffe0ff */
[----:B------:R-:W-:Y:S03]  /*2e5a0*/  LDGSTS.E [R0+0x39f00], desc[UR14][R164.64], !P3 ;  /* 0x39f00000a4007fae */ /* 0x000fe6000d9a100e */
[----:B------:R-:W-:Y:S01]  /*2e5b0*/  ISETP.GE.U32.AND P1, PT, R5, 0x7ffffe91, PT ;  /* 0x7ffffe910500780c */ /* 0x000fe20003f26070 */
[----:B------:R-:W2:Y:S04]  /*2e5c0*/  LDL.64 R152, [R1+0x3508] ;  /* 0x0035080001987983 */ /* 0x000ea80000100a00 */
[----:B------:R-:W2:Y:S04]  /*2e5d0*/  LDL.64 R12, [R1+0x3780] ;  /* 0x00378000010c7983 */ /* 0x000ea80000100a00 */
[----:B------:R-:W2:Y:S04]  /*2e5e0*/  LDL.64 R164, [R1+0x3500] ;  /* 0x0035000001a47983 */ /* 0x000ea80000100a00 */
[----:B---3--:R-:W-:Y:S04]  /*2e5f0*/  LDGSTS.E [R0+0x39f80], desc[UR14][R128.64], !P3 ;  /* 0x39f8000080007fae */ /* 0x008fe8000d9a100e */
[----:B------:R-:W-:Y:S04]  /*2e600*/  LDGSTS.E [R0+0x3ac00], desc[UR14][R14.64], !P2 ;  /* 0x3ac000000e007fae */ /* 0x000fe8000d1a100e */
[----:B------:R-:W3:Y:S04]  /*2e610*/  LDL.64 R128, [R1+0x34f8] ;  /* 0x0034f80001807983 */ /* 0x000ee80000100a00 */
[----:B----4-:R-:W-:Y:S04]  /*2e620*/  LDGSTS.E [R0+0x3ac80], desc[UR14][R126.64], !P2 ;  /* 0x3ac800007e007fae */ /* 0x010fe8000d1a100e */
[----:B-----5:R-:W-:Y:S01]  /*2e630*/  LDGSTS.E [R0+0x3ad00], desc[UR14][R98.64], !P2 ;  /* 0x3ad0000062007fae */ /* 0x020fe2000d1a100e */
[----:B------:R-:W-:-:S03]  /*2e640*/  VIADD R5, R10, 0xffffff0c ;  /* 0xffffff0c0a057836 */ /* 0x000fc60000000000 */
[----:B------:R-:W4:Y:S04]  /*2e650*/  LDL.64 R14, [R1+0x40d8] ;  /* 0x0040d800010e7983 */ /* 0x000f280000100a00 */
[----:B------:R-:W-:Y:S04]  /*2e660*/  LDGSTS.E [R0+0x3ad80], desc[UR14][R160.64], !P2 ;  /* 0x3ad80000a0007fae */ /* 0x000fe8000d1a100e */
[----:B------:R-:W-:Y:S04]  /*2e670*/  LDGSTS.E [R0+0x3ae00], desc[UR14][R130.64], !P2 ;  /* 0x3ae0000082007fae */ /* 0x000fe8000d1a100e */
[----:B------:R-:W5:Y:S04]  /*2e680*/  LDL.64 R98, [R1+0x40b0] ;  /* 0x0040b00001627983 */ /* 0x000f680000100a00 */
[----:B------:R-:W-:Y:S04]  /*2e690*/  LDGSTS.E [R0+0x3ae80], desc[UR14][R132.64], !P2 ;  /* 0x3ae8000084007fae */ /* 0x000fe8000d1a100e */
[----:B------:R-:W4:Y:S04]  /*2e6a0*/  LDL.64 R160, [R1+0x36f8] ;  /* 0x0036f80001a07983 */ /* 0x000f280000100a00 */
[----:B------:R-:W-:Y:S04]  /*2e6b0*/  LDGSTS.E [R0+0x3af00], desc[UR14][R148.64], !P2 ;  /* 0x3af0000094007fae */ /* 0x000fe8000d1a100e */
[----:B------:R-:W-:Y:S04]  /*2e6c0*/  LDGSTS.E [R0+0x3af80], desc[UR14][R124.64], !P2 ;  /* 0x3af800007c007fae */ /* 0x000fe8000d1a100e */
[----:B------:R-:W4:Y:S04]  /*2e6d0*/  LDL.64 R130, [R1+0x36f0] ;  /* 0x0036f00001827983 */ /* 0x000f280000100a00 */
[----:B------:R-:W4:Y:S04]  /*2e6e0*/  LDL.64 R132, [R1+0x36e0] ;  /* 0x0036e00001847983 */ /* 0x000f280000100a00 */
[----:B------:R-:W4:Y:S04]  /*2e6f0*/  LDL.64 R124, [R1+0x36e8] ;  /* 0x0036e800017c7983 */ /* 0x000f280000100a00 */
[----:B------:R-:W-:Y:S04]  /*2e700*/  LDGSTS.E [R0+0x3bc00], desc[UR14][R202.64], !P1 ;  /* 0x3bc00000ca007fae */ /* 0x000fe8000c9a100e */
[----:B------:R-:W4:Y:S04]  /*2e710*/  LDL.64 R148, [R1+0x36d8] ;  /* 0x0036d80001947983 */ /* 0x000f280000100a00 */
[----:B------:R-:W4:Y:S04]  /*2e720*/  LDL.64 R126, [R1+0x37e8] ;  /* 0x0037e800017e7983 */ /* 0x000f280000100a00 */
[----:B------:R-:W4:Y:S04]  /*2e730*/  LDL.64 R202, [R1+0x468] ;  /* 0x0004680001ca7983 */ /* 0x000f280000100a00 */
[----:B--2---:R-:W-:Y:S04]  /*2e740*/  LDGSTS.E [R0+0x3bc80], desc[UR14][R162.64], !P1 ;  /* 0x3bc80000a2007fae */ /* 0x004fe8000c9a100e */
[----:B------:R-:W-:Y:S04]  /*2e750*/  LDGSTS.E [R0+0x3bd00], desc[UR14][R134.64], !P1 ;  /* 0x3bd0000086007fae */ /* 0x000fe8000c9a100e */
[----:B------:R-:W-:Y:S04]  /*2e760*/  LDGSTS.E [R0+0x3bd80], desc[UR14][R114.64], !P1 ;  /* 0x3bd8000072007fae */ /* 0x000fe8000c9a100e */
[----:B------:R-:W2:Y:S04]  /*2e770*/  LDL.64 R162, [R1+0x460] ;  /* 0x0004600001a27983 */ /* 0x000ea80000100a00 */
[----:B------:R-:W2:Y:S04]  /*2e780*/  LDL.64 R134, [R1+0x40d0] ;  /* 0x0040d00001867983 */ /* 0x000ea80000100a00 */
[----:B------:R-:W2:Y:S04]  /*2e790*/  LDL.64 R114, [R1+0x37b0] ;  /* 0x0037b00001727983 */ /* 0x000ea80000100a00 */
[----:B------:R-:W-:Y:S01]  /*2e7a0*/  LDGSTS.E [R0+0x3be00], desc[UR14][R144.64], !P1 ;  /* 0x3be0000090007fae */ /* 0x000fe2000c9a100e */
[----:B------:R-:W-:-:S03]  /*2e7b0*/  ISETP.GE.U32.AND P3, PT, R5, 0x7ffffe8d, PT ;  /* 0x7ffffe8d0500780c */ /* 0x000fc60003f66070 */
[----:B------:R-:W2:Y:S01]  /*2e7c0*/  LDL.64 R144, [R1+0x37a8] ;  /* 0x0037a80001907983 */ /* 0x000ea20000100a00 */
[----:B------:R-:W-:-:S03]  /*2e7d0*/  VIADD R5, R11, 0xffffff08 ;  /* 0xffffff080b057836 */ /* 0x000fc60000000000 */
[----:B------:R-:W-:Y:S02]  /*2e7e0*/  LDGSTS.E [R0+0x3be80], desc[UR14][R152.64], !P1 ;  /* 0x3be8000098007fae */ /* 0x000fe4000c9a100e */
[----:B------:R-:W-:Y:S02]  /*2e7f0*/  ISETP.GE.U32.AND P2, PT, R5, 0x7ffffe89, PT ;  /* 0x7ffffe890500780c */ /* 0x000fe40003f46070 */
[----:B------:R-:W-:Y:S04]  /*2e800*/  LDGSTS.E [R0+0x3bf00], desc[UR14][R164.64], !P1 ;  /* 0x3bf00000a4007fae */ /* 0x000fe8000c9a100e */
[----:B------:R-:W2:Y:S04]  /*2e810*/  LDL.64 R10, [R1+0x3788] ;  /* 0x00378800010a7983 */ /* 0x000ea80000100a00 */
[----:B------:R-:W2:Y:S04]  /*2e820*/  LDL.64 R152, [R1+0x37a0] ;  /* 0x0037a00001987983 */ /* 0x000ea80000100a00 */
[----:B------:R-:W2:Y:S04]  /*2e830*/  LDL.64 R164, [R1+0x3798] ;  /* 0x0037980001a47983 */ /* 0x000ea80000100a00 */
[----:B---3--:R-:W-:Y:S04]  /*2e840*/  LDGSTS.E [R0+0x3bf80], desc[UR14][R128.64], !P1 ;  /* 0x3bf8000080007fae */ /* 0x008fe8000c9a100e */
[----:B------:R-:W3:Y:S04]  /*2e850*/  LDL.64 R128, [R1+0x3790] ;  /* 0x0037900001807983 */ /* 0x000ee80000100a00 */
[----:B-----5:R-:W-:Y:S04]  /*2e860*/  LDGSTS.E [R0+0x3cc00], desc[UR14][R98.64], !P3 ;  /* 0x3cc0000062007fae */ /* 0x020fe8000d9a100e */
        /* <DEDUP_REMOVED lines=13> */
[----:B--2---:R-:W-:Y:S04]  /*2e940*/  LDGSTS.E [R0+0x3cf80], desc[UR14][R162.64], !P3 ;  /* 0x3cf80000a2007fae */ /* 0x004fe8000d9a100e */
[----:B------:R-:W-:Y:S04]  /*2e950*/  LDGSTS.E [R0+0x3dc00], desc[UR14][R134.64], !P2 ;  /* 0x3dc0000086007fae */ /* 0x000fe8000d1a100e */
[----:B------:R-:W-:Y:S04]  /*2e960*/  LDGSTS.E [R0+0x3dc80], desc[UR14][R114.64], !P2 ;  /* 0x3dc8000072007fae */ /* 0x000fe8000d1a100e */
[----:B------:R-:W2:Y:S01]  /*2e970*/  LDL.64 R162, [R1+0x40e0] ;  /* 0x0040e00001a27983 */ /* 0x000ea20000100a00 */
[----:B-1----:R-:W-:Y:S01]  /*2e980*/  IADD3 R5, PT, PT, R6, -0xfc, RZ ;  /* 0xffffff0406057810 */ /* 0x002fe20007ffe0ff */
[----:B------:R-:W-:-:S02]  /*2e990*/  UIADD3 UR6, UPT, UPT, UR6, -0x100, URZ ;  /* 0xffffff0006067890 */ /* 0x000fc4000fffe0ff */
[----:B------:R-:W2:Y:S04]  /*2e9a0*/  LDL.64 R134, [R1+0x428] ;  /* 0x0004280001867983 */ /* 0x000ea80000100a00 */
[----:B------:R-:W2:Y:S04]  /*2e9b0*/  LDL.64 R114, [R1+0x450] ;  /* 0x0004500001727983 */ /* 0x000ea80000100a00 */
[----:B------:R-:W-:Y:S04]  /*2e9c0*/  LDGSTS.E [R0+0x3dd00], desc[UR14][R144.64], !P2 ;  /* 0x3dd0000090007fae */ /* 0x000fe8000d1a100e */
[----:B------:R-:W2:Y:S01]  /*2e9d0*/  LDL.64 R144, [R1+0x440] ;  /* 0x0004400001907983 */ /* 0x000ea20000100a00 */
[----:B------:R-:W-:Y:S01]  /*2e9e0*/  ISETP.GE.U32.AND P1, PT, R5, 0x7ffffe85, PT ;  /* 0x7ffffe850500780c */ /* 0x000fe20003f26070 */
[----:B------:R-:W-:-:S02]  /*2e9f0*/  UISETP.GE.U32.AND UP0, UPT, UR6, 0x7ffffe81, UPT ;  /* 0x7ffffe810600788c */ /* 0x000fc4000bf06070 */
[----:B------:R-:W-:Y:S04]  /*2ea00*/  LDGSTS.E [R0+0x3dd80], desc[UR14][R152.64], !P2 ;  /* 0x3dd8000098007fae */ /* 0x000fe8000d1a100e */
[----:B------:R-:W-:Y:S01]  /*2ea10*/  PLOP3.LUT P3, PT, PT, PT, UP0, 0x80, 0x8 ;  /* 0x000000000008781c */ /* 0x000fe20003f6f008 */
[----:B------:R-:W-:Y:S04]  /*2ea20*/  LDGSTS.E [R0+0x3de00], desc[UR14][R164.64], !P2 ;  /* 0x3de00000a4007fae */ /* 0x000fe8000d1a100e */
[----:B------:R-:W2:Y:S04]  /*2ea30*/  LDL.64 R152, [R1+0x438] ;  /* 0x0004380001987983 */ /* 0x000ea80000100a00 */
[----:B------:R-:W2:Y:S04]  /*2ea40*/  LDL.64 R164, [R1+0x430] ;  /* 0x0004300001a47983 */ /* 0x000ea80000100a00 */
[----:B---3--:R-:W-:Y:S04]  /*2ea50*/  LDGSTS.E [R0+0x3de80], desc[UR14][R128.64], !P2 ;  /* 0x3de8000080007fae */ /* 0x008fe8000d1a100e */
[----:B------:R-:W-:Y:S04]  /*2ea60*/  LDGSTS.E [R0+0x3df00], desc[UR14][R10.64], !P2 ;  /* 0x3df000000a007fae */ /* 0x000fe8000d1a100e */
[----:B------:R-:W-:Y:S04]  /*2ea70*/  LDGSTS.E [R0+0x3df80], desc[UR14][R12.64], !P2 ;  /* 0x3df800000c007fae */ /* 0x000fe8000d1a100e */
[----:B------:R-:W-:Y:S04]  /*2ea80*/  LDGSTS.E [R0+0x3ec00], desc[UR14][R14.64], !P1 ;  /* 0x3ec000000e007fae */ /* 0x000fe8000c9a100e */
[----:B------:R-:W3:Y:S04]  /*2ea90*/  LDL.64 R128, [R1+0x420] ;  /* 0x0004200001807983 */ /* 0x000ee80000100a00 */
[----:B------:R-:W-:Y:S04]  /*2eaa0*/  LDGSTS.E [R0+0x3ec80], desc[UR14][R126.64], !P1 ;  /* 0x3ec800007e007fae */ /* 0x000fe8000c9a100e */
[----:B----4-:R-:W-:Y:S04]  /*2eab0*/  LDGSTS.E [R0+0x3ed00], desc[UR14][R98.64], !P1 ;  /* 0x3ed0000062007fae */ /* 0x010fe8000c9a100e */
[----:B------:R-:W4:Y:S04]  /*2eac0*/  LDL.64 R12, [R1+0x3cd0] ;  /* 0x003cd000010c7983 */ /* 0x000f280000100a00 */
[----:B------:R-:W4:Y:S04]  /*2ead0*/  LDL.64 R126, [R1+0x3c10] ;  /* 0x003c1000017e7983 */ /* 0x000f280000100a00 */
[----:B-----5:R-:W-:Y:S04]  /*2eae0*/  LDGSTS.E [R0+0x3ed80], desc[UR14][R160.64], !P1 ;  /* 0x3ed80000a0007fae */ /* 0x020fe8000c9a100e */
[----:B------:R-:W5:Y:S04]  /*2eaf0*/  LDL.64 R98, [R1+0x3c20] ;  /* 0x003c200001627983 */ /* 0x000f680000100a00 */
[----:B------:R-:W-:Y:S04]  /*2eb00*/  LDGSTS.E [R0+0x3ee00], desc[UR14][R130.64], !P1 ;  /* 0x3ee0000082007fae */ /* 0x000fe8000c9a100e */
[----:B------:R-:W4:Y:S04]  /*2eb10*/  LDL.64 R160, [R1+0x3c18] ;  /* 0x003c180001a07983 */ /* 0x000f280000100a00 */
[----:B------:R-:W-:Y:S04]  /*2eb20*/  LDGSTS.E [R0+0x3ee80], desc[UR14][R124.64], !P1 ;  /* 0x3ee800007c007fae */ /* 0x000fe8000c9a100e */
[----:B------:R-:W4:Y:S04]  /*2eb30*/  LDL.64 R14, [R1+0x3ab8] ;  /* 0x003ab800010e7983 */ /* 0x000f280000100a00 */
[----:B------:R-:W4:Y:S04]  /*2eb40*/  LDL.64 R10, [R1+0x3ab0] ;  /* 0x003ab000010a7983 */ /* 0x000f280000100a00 */
[----:B------:R-:W4:Y:S04]  /*2eb50*/  LDL.64 R124, [R1+0x3c08] ;  /* 0x003c0800017c7983 */ /* 0x000f280000100a00 */
[----:B------:R-:W-:Y:S04]  /*2eb60*/  LDGSTS.E [R0+0x3ef00], desc[UR14][R148.64], !P1 ;  /* 0x3ef0000094007fae */ /* 0x000fe8000c9a100e */
[----:B------:R-:W-:Y:S04]  /*2eb70*/  LDGSTS.E [R0+0x3ef80], desc[UR14][R202.64], !P1 ;  /* 0x3ef80000ca007fae */ /* 0x000fe8000c9a100e */
[----:B------:R-:W4:Y:S04]  /*2eb80*/  LDL.64 R130, [R1+0x3918] ;  /* 0x0039180001827983 */ /* 0x000f280000100a00 */
[----:B------:R-:W4:Y:S04]  /*2eb90*/  LDL.64 R148, [R1+0x3920] ;  /* 0x0039200001947983 */ /* 0x000f280000100a00 */
[----:B------:R-:W4:Y:S04]  /*2eba0*/  LDL.64 R202, [R1+0x3848] ;  /* 0x0038480001ca7983 */ /* 0x000f280000100a00 */
[----:B--2---:R-:W-:Y:S04]  /*2ebb0*/  LDGSTS.E [R0+0x3fc00], desc[UR14][R162.64], !P3 ;  /* 0x3fc00000a2007fae */ /* 0x004fe8000d9a100e */
[----:B------:R-:W-:Y:S04]  /*2ebc0*/  LDGSTS.E [R0+0x3fc80], desc[UR14][R114.64], !P3 ;  /* 0x3fc8000072007fae */ /* 0x000fe8000d9a100e */
[----:B------:R-:W2:Y:S04]  /*2ebd0*/  LDL.64 R162, [R1+0x3de8] ;  /* 0x003de80001a27983 */ /* 0x000ea80000100a00 */
[----:B------:R-:W-:Y:S04]  /*2ebe0*/  LDGSTS.E [R0+0x3fd00], desc[UR14][R132.64], !P3 ;  /* 0x3fd0000084007fae */ /* 0x000fe8000d9a100e */
[----:B------:R-:W2:Y:S04]  /*2ebf0*/  LDL.64 R114, [R1+0x3be0] ;  /* 0x003be00001727983 */ /* 0x000ea80000100a00 */
[----:B------:R-:W-:Y:S04]  /*2ec00*/  LDGSTS.E [R0+0x3fd80], desc[UR14][R144.64], !P3 ;  /* 0x3fd8000090007fae */ /* 0x000fe8000d9a100e */
[----:B------:R-:W2:Y:S04]  /*2ec10*/  LDL.64 R132, [R1+0x3e88] ;  /* 0x003e880001847983 */ /* 0x000ea80000100a00 */
[----:B------:R-:W2:Y:S04]  /*2ec20*/  LDL.64 R144, [R1+0x39f0] ;  /* 0x0039f00001907983 */ /* 0x000ea80000100a00 */
[----:B------:R-:W-:Y:S04]  /*2ec30*/  LDGSTS.E [R0+0x3fe00], desc[UR14][R152.64], !P3 ;  /* 0x3fe0000098007fae */ /* 0x000fe8000d9a100e */
[----:B------:R-:W-:Y:S04]  /*2ec40*/  LDGSTS.E [R0+0x3fe80], desc[UR14][R164.64], !P3 ;  /* 0x3fe80000a4007fae */ /* 0x000fe8000d9a100e */
[----:B------:R-:W-:Y:S04]  /*2ec50*/  LDGSTS.E [R0+0x3ff00], desc[UR14][R134.64], !P3 ;  /* 0x3ff0000086007fae */ /* 0x000fe8000d9a100e */
[----:B------:R-:W2:Y:S04]  /*2ec60*/  LDL.64 R152, [R1+0x3e68] ;  /* 0x003e680001987983 */ /* 0x000ea80000100a00 */
[----:B------:R-:W2:Y:S04]  /*2ec70*/  LDL.64 R164, [R1+0x3cc8] ;  /* 0x003cc80001a47983 */ /* 0x000ea80000100a00 */
[----:B------:R-:W2:Y:S04]  /*2ec80*/  LDL.64 R134, [R1+0x3cf8] ;  /* 0x003cf80001867983 */ /* 0x000ea80000100a00 */
[----:B---3--:R-:W-:Y:S04]  /*2ec90*/  LDGSTS.E [R0+0x3ff80], desc[UR14][R128.64], !P3 ;  /* 0x3ff8000080007fae */ /* 0x008fe8000d9a100e */
[----:B------:R-:W0:Y:S04]  /*2eca0*/  LDGDEPBAR ;  /* 0x00000000000079af */ /* 0x000e280000000000 */
[----:B------:R-:W3:Y:S04]  /*2ecb0*/  LDL.64 R128, [R1+0x3ae0] ;  /* 0x003ae00001807983 */ /* 0x000ee80000100a00 */
[----:B-----5:R-:W-:Y:S04]  /*2ecc0*/  LDGSTS.E [R251+0x48000], desc[UR14][R98.64], P6 ;  /* 0x4800000062fb7fae */ /* 0x020fe8000b1a100e */
[----:B----4-:R-:W-:Y:S04]  /*2ecd0*/  LDGSTS.E [R251+0x48080], desc[UR14][R160.64], P4 ;  /* 0x48080000a0fb7fae */ /* 0x010fe8000a1a100e */
[----:B------:R-:W-:Y:S04]  /*2ece0*/  LDGSTS.E [R251+0x48100], desc[UR14][R126.64], P5 ;  /* 0x481000007efb7fae */ /* 0x000fe8000a9a100e */
[----:B------:R-:W4:Y:S04]  /*2ecf0*/  LDL.64 R98, [R1+0x3938] ;  /* 0x0039380001627983 */ /* 0x000f280000100a00 */
[----:B------:R-:W5:Y:S04]  /*2ed00*/  LDL.64 R160, [R1+0x3ea8] ;  /* 0x003ea80001a07983 */ /* 0x000f680000100a00 */
[----:B------:R-:W-:Y:S04]  /*2ed10*/  LDGSTS.E [R251+0x48180], desc[UR14][R124.64], P0 ;  /* 0x481800007cfb7fae */ /* 0x000fe800081a100e */
[----:B------:R-:W-:Y:S04]  /*2ed20*/  LDGSTS.E [R251+0x49000], desc[UR14][R12.64], P6 ;  /* 0x490000000cfb7fae */ /* 0x000fe8000b1a100e */
[----:B------:R-:W-:Y:S04]  /*2ed30*/  LDGSTS.E [R251+0x49080], desc[UR14][R14.64], P4 ;  /* 0x490800000efb7fae */ /* 0x000fe8000a1a100e */
[----:B------:R-:W3:Y:S04]  /*2ed40*/  LDL.LU.64 R126, [R1+0x4388] ;  /* 0x00438800017e7983 */ /* 0x000ee80000300a00 */
[----:B------:R-:W-:Y:S04]  /*2ed50*/  LDGSTS.E [R251+0x49100], desc[UR14][R148.64], P5 ;  /* 0x4910000094fb7fae */ /* 0x000fe8000a9a100e */
[----:B------:R-:W-:Y:S04]  /*2ed60*/  LDGSTS.E [R251+0x49180], desc[UR14][R202.64], P0 ;  /* 0x49180000cafb7fae */ /* 0x000fe800081a100e */
[----:B------:R-:W3:Y:S04]  /*2ed70*/  LDL.LU.64 R124, [R1+0x4380] ;  /* 0x00438000017c7983 */ /* 0x000ee80000300a00 */
[----:B------:R-:W3:Y:S04]  /*2ed80*/  LDL.64 R12, [R1+0x3d18] ;  /* 0x003d1800010c7983 */ /* 0x000ee80000100a00 */
[----:B------:R-:W3:Y:S04]  /*2ed90*/  LDL.64 R14, [R1+0x3b00] ;  /* 0x003b0000010e7983 */ /* 0x000ee80000100a00 */
[----:B------:R-:W3:Y:S04]  /*2eda0*/  LDL.64 R148, [R1+0x3950] ;  /* 0x0039500001947983 */ /* 0x000ee80000100a00 */
[----:B------:R-:W3:Y:S04]  /*2edb0*/  LDL.64 R202, [R1+0x3b20] ;  /* 0x003b200001ca7983 */ /* 0x000ee80000100a00 */
[----:B--2---:R-:W-:Y:S04]  /*2edc0*/  LDGSTS.E [R251+0x4a000], desc[UR14][R162.64], P6 ;  /* 0x4a000000a2fb7fae */ /* 0x004fe8000b1a100e */
[----:B------:R-:W-:Y:S04]  /*2edd0*/  LDGSTS.E [R251+0x4a080], desc[UR14][R114.64], P4 ;  /* 0x4a08000072fb7fae */ /* 0x000fe8000a1a100e */
[----:B------:R-:W2:Y:S04]  /*2ede0*/  LDL.64 R162, [R1+0x3ec0] ;  /* 0x003ec00001a27983 */ /* 0x000ea80000100a00 */
[----:B------:R-:W2:Y:S04]  /*2edf0*/  LDL.64 R114, [R1+0x3d38] ;  /* 0x003d380001727983 */ /* 0x000ea80000100a00 */
[----:B------:R-:W-:Y:S04]  /*2ee00*/  LDGSTS.E [R251+0x4a100], desc[UR14][R144.64], P5 ;  /* 0x4a10000090fb7fae */ /* 0x000fe8000a9a100e */
[----:B------:R-:W2:Y:S04]  /*2ee10*/  LDL.LU.64 R144, [R1+0x4378] ;  /* 0x0043780001907983 */ /* 0x000ea80000300a00 */
[----:B--2---:R-:W-:Y:S04]  /*2ee20*/  LDGSTS.E [R251+0x4a180], desc[UR14][R144.64], P0 ;  /* 0x4a18000090fb7fae */ /* 0x004fe800081a100e */
[----:B------:R-:W-:Y:S04]  /*2ee30*/  LDGSTS.E [R251+0x4b000], desc[UR14][R152.64], P6 ;  /* 0x4b00000098fb7fae */ /* 0x000fe8000b1a100e */
[----:B------:R-:W-:Y:S04]  /*2ee40*/  LDGSTS.E [R251+0x4b080], desc[UR14][R164.64], P4 ;  /* 0x4b080000a4fb7fae */ /* 0x000fe8000a1a100e */
[----:B------:R-:W-:Y:S04]  /*2ee50*/  LDGSTS.E [R251+0x4b100], desc[UR14][R10.64], P5 ;  /* 0x4b1000000afb7fae */ /* 0x000fe8000a9a100e */
[----:B------:R-:W-:Y:S04]  /*2ee60*/  LDGSTS.E [R251+0x4b180], desc[UR14][R130.64], P0 ;  /* 0x4b18000082fb7fae */ /* 0x000fe800081a100e */
[----:B------:R-:W-:Y:S04]  /*2ee70*/  LDGSTS.E [R251+0x4c000], desc[UR14][R132.64], P6 ;  /* 0x4c00000084fb7fae */ /* 0x000fe8000b1a100e */
[----:B------:R-:W-:Y:S04]  /*2ee80*/  LDGSTS.E [R251+0x4c080], desc[UR14][R134.64], P4 ;  /* 0x4c08000086fb7fae */ /* 0x000fe8000a1a100e */
[----:B---3--:R-:W-:Y:S04]  /*2ee90*/  LDGSTS.E [R251+0x4c100], desc[UR14][R128.64], P5 ;  /* 0x4c10000080fb7fae */ /* 0x008fe8000a9a100e */
[----:B----4-:R-:W-:Y:S04]  /*2eea0*/  LDGSTS.E [R251+0x4c180], desc[UR14][R98.64], P0 ;  /* 0x4c18000062fb7fae */ /* 0x010fe800081a100e */
[----:B-----5:R-:W-:Y:S04]  /*2eeb0*/  LDGSTS.E [R251+0x4d000], desc[UR14][R160.64], P6 ;  /* 0x4d000000a0fb7fae */ /* 0x020fe8000b1a100e */
[----:B------:R-:W-:Y:S04]  /*2eec0*/  LDGSTS.E [R251+0x4d080], desc[UR14][R12.64], P4 ;  /* 0x4d0800000cfb7fae */ /* 0x000fe8000a1a100e */
[----:B------:R-:W-:Y:S04]  /*2eed0*/  LDGSTS.E [R251+0x4d100], desc[UR14][R14.64], P5 ;  /* 0x4d1000000efb7fae */ /* 0x000fe8000a9a100e */
[----:B------:R-:W-:Y:S04]  /*2eee0*/  LDGSTS.E [R251+0x4d180], desc[UR14][R148.64], P0 ;  /* 0x4d18000094fb7fae */ /* 0x000fe800081a100e */
[----:B------:R-:W-:Y:S04]  /*2eef0*/  LDGSTS.E [R251+0x4e000], desc[UR14][R162.64], P6 ;  /* 0x4e000000a2fb7fae */ /* 0x000fe8000b1a100e */
[----:B------:R-:W2:Y:S04]  /*2ef00*/  LDL.64 R144, [R1+0x3ed8] ;  /* 0x003ed80001907983 */ /* 0x000ea80000100a00 */
[----:B------:R-:W3:Y:S04]  /*2ef10*/  LDL.64 R152, [R1+0x3d50] ;  /* 0x003d500001987983 */ /* 0x000ee80000100a00 */
[----:B------:R-:W4:Y:S04]  /*2ef20*/  LDL.64 R164, [R1+0x3b38] ;  /* 0x003b380001a47983 */ /* 0x000f280000100a00 */
[----:B------:R-:W5:Y:S04]  /*2ef30*/  LDL.64 R130, [R1+0x3bb0] ;  /* 0x003bb00001827983 */ /* 0x000f680000100a00 */
        /* <DEDUP_REMOVED lines=10> */
[----:B------:R-:W-:Y:S04]  /*2efe0*/  LDGSTS.E [R251+0x4e080], desc[UR14][R114.64], P4 ;  /* 0x4e08000072fb7fae */ /* 0x000fe8000a1a100e */
[----:B------:R-:W-:Y:S04]  /*2eff0*/  LDGSTS.E [R251+0x4e100], desc[UR14][R202.64], P5 ;  /* 0x4e100000cafb7fae */ /* 0x000fe8000a9a100e */
[----:B------:R-:W2:Y:S04]  /*2f000*/  LDL.LU.64 R114, [R1+0x4370] ;  /* 0x0043700001727983 */ /* 0x000ea80000300a00 */
[----:B------:R-:W3:Y:S04]  /*2f010*/  LDL.64 R202, [R1+0x3e18] ;  /* 0x003e180001ca7983 */ /* 0x000ee80000100a00 */
[----:B--2---:R-:W-:Y:S04]  /*2f020*/  LDGSTS.E [R251+0x4e180], desc[UR14][R114.64], P0 ;  /* 0x4e18000072fb7fae */ /* 0x004fe800081a100e */
[----:B------:R-:W-:Y:S04]  /*2f030*/  LDGSTS.E [R251+0x4f000], desc[UR14][R144.64], P6 ;  /* 0x4f00000090fb7fae */ /* 0x000fe8000b1a100e */
[----:B---3--:R-:W-:Y:S04]  /*2f040*/  LDGSTS.E [R251+0x4f080], desc[UR14][R152.64], P4 ;  /* 0x4f08000098fb7fae */ /* 0x008fe8000a1a100e */
[----:B----4-:R-:W-:Y:S04]  /*2f050*/  LDGSTS.E [R251+0x4f100], desc[UR14][R164.64], P5 ;  /* 0x4f100000a4fb7fae */ /* 0x010fe8000a9a100e */
[----:B------:R-:W-:Y:S04]  /*2f060*/  LDGSTS.E [R251+0x4f180], desc[UR14][R124.64], P0 ;  /* 0x4f1800007cfb7fae */ /* 0x000fe800081a100e */
[----:B------:R-:W2:Y:S04]  /*2f070*/  LDL.64 R114, [R1+0x3c90] ;  /* 0x003c900001727983 */ /* 0x000ea80000100a00 */
[----:B------:R-:W3:Y:S04]  /*2f080*/  LDL.64 R144, [R1+0x3a78] ;  /* 0x003a780001907983 */ /* 0x000ee80000100a00 */
[----:B------:R-:W4:Y:S04]  /*2f090*/  LDL.64 R152, [R1+0x3e90] ;  /* 0x003e900001987983 */ /* 0x000f280000100a00 */
[----:B------:R-:W2:Y:S04]  /*2f0a0*/  LDL.64 R164, [R1+0x3d10] ;  /* 0x003d100001a47983 */ /* 0x000ea80000100a00 */
[----:B------:R-:W2:Y:S04]  /*2f0b0*/  LDL.64 R124, [R1+0x3af8] ;  /* 0x003af800017c7983 */ /* 0x000ea80000100a00 */
[----:B------:R-:W2:Y:S04]  /*2f0c0*/  LDL.64 R250, [R1+0x3c00] ;  /* 0x003c000001fa7983 */ /* 0x000ea80000100a00 */
[----:B-----5:R-:W-:Y:S04]  /*2f0d0*/  LDGSTS.E [R7+0x48200], desc[UR14][R130.64], P6 ;  /* 0x4820000082077fae */ /* 0x020fe8000b1a100e */
[----:B------:R-:W-:Y:S04]  /*2f0e0*/  LDGSTS.E [R7+0x48280], desc[UR14][R134.64], P4 ;  /* 0x4828000086077fae */ /* 0x000fe8000a1a100e */
[----:B------:R-:W-:Y:S04]  /*2f0f0*/  LDGSTS.E [R7+0x48300], desc[UR14][R128.64], P5 ;  /* 0x4830000080077fae */ /* 0x000fe8000a9a100e */
[----:B------:R-:W5:Y:S04]  /*2f100*/  LDL.LU.64 R130, [R1+0x4368] ;  /* 0x0043680001827983 */ /* 0x000f680000300a00 */
[----:B------:R-:W2:Y:S04]  /*2f110*/  LDL.64 R134, [R1+0x3eb0] ;  /* 0x003eb00001867983 */ /* 0x000ea80000100a00 */
[----:B------:R-:W2:Y:S04]  /*2f120*/  LDL.64 R128, [R1+0x3d30] ;  /* 0x003d300001807983 */ /* 0x000ea80000100a00 */
        /* <DEDUP_REMOVED lines=8> */
[----:B------:R-:W4:Y:S04]  /*2f1b0*/  LDL.LU.64 R132, [R1+0x4360] ;  /* 0x0043600001847983 */ /* 0x000f280000300a00 */
[----:B------:R-:W4:Y:S04]  /*2f1c0*/  LDL.LU.64 R98, [R1+0x4358] ;  /* 0x0043580001627983 */ /* 0x000f280000300a00 */
[----:B------:R-:W4:Y:S04]  /*2f1d0*/  LDL.64 R160, [R1+0x3ec8] ;  /* 0x003ec80001a07983 */ /* 0x000f280000100a00 */
[----:B------:R-:W4:Y:S04]  /*2f1e0*/  LDL.64 R10, [R1+0x3d48] ;  /* 0x003d4800010a7983 */ /* 0x000f280000100a00 */
[----:B------:R-:W4:Y:S04]  /*2f1f0*/  LDL.64 R12, [R1+0x3b30] ;  /* 0x003b3000010c7983 */ /* 0x000f280000100a00 */
[----:B------:R-:W4:Y:S04]  /*2f200*/  LDL.LU.64 R148, [R1+0x4350] ;  /* 0x0043500001947983 */ /* 0x000f280000300a00 */
[----:B------:R-:W4:Y:S04]  /*2f210*/  LDL.64 R14, [R1+0x3ee0] ;  /* 0x003ee000010e7983 */ /* 0x000f280000100a00 */
[----:B------:R-:W4:Y:S04]  /*2f220*/  LDL.64 R162, [R1+0x3d68] ;  /* 0x003d680001a27983 */ /* 0x000f280000100a00 */
[----:B-----5:R-:W-:Y:S04]  /*2f230*/  LDGSTS.E [R7+0x4a380], desc[UR14][R130.64], P0 ;  /* 0x4a38000082077fae */ /* 0x020fe800081a100e */
[----:B------:R-:W-:Y:S04]  /*2f240*/  LDGSTS.E [R7+0x4b200], desc[UR14][R202.64], P6 ;  /* 0x4b200000ca077fae */ /* 0x000fe8000b1a100e */
[----:B--2---:R-:W-:Y:S04]  /*2f250*/  LDGSTS.E [R7+0x4b280], desc[UR14][R114.64], P4 ;  /* 0x4b28000072077fae */ /* 0x004fe8000a1a100e */
[----:B---3--:R-:W-:Y:S04]  /*2f260*/  LDGSTS.E [R7+0x4b300], desc[UR14][R144.64], P5 ;  /* 0x4b30000090077fae */ /* 0x008fe8000a9a100e */
[----:B------:R-:W-:Y:S04]  /*2f270*/  LDGSTS.E [R7+0x4b380], desc[UR14][R200.64], P0 ;  /* 0x4b380000c8077fae */ /* 0x000fe800081a100e */
[----:B----4-:R-:W-:Y:S04]  /*2f280*/  LDGSTS.E [R7+0x4c200], desc[UR14][R152.64], P6 ;  /* 0x4c20000098077fae */ /* 0x010fe8000b1a100e */
[----:B------:R-:W2:Y:S04]  /*2f290*/  LDL.64 R130, [R1+0x3b50] ;  /* 0x003b500001827983 */ /* 0x000ea80000100a00 */
[----:B------:R-:W-:Y:S04]  /*2f2a0*/  LDGSTS.E [R7+0x4c280], desc[UR14][R164.64], P4 ;  /* 0x4c280000a4077fae */ /* 0x000fe8000a1a100e */
[----:B------:R-:W3:Y:S04]  /*2f2b0*/  LDL.LU.64 R202, [R1+0x4348] ;  /* 0x0043480001ca7983 */ /* 0x000ee80000300a00 */
[----:B------:R-:W-:Y:S04]  /*2f2c0*/  LDGSTS.E [R7+0x4c300], desc[UR14][R124.64], P5 ;  /* 0x4c3000007c077fae */ /* 0x000fe8000a9a100e */
[----:B------:R-:W4:Y:S04]  /*2f2d0*/  LDL.64 R114, [R1+0x3bd0] ;  /* 0x003bd00001727983 */ /* 0x000f280000100a00 */
[----:B------:R-:W5:Y:S04]  /*2f2e0*/  LDL.64 R144, [R1+0x39e8] ;  /* 0x0039e80001907983 */ /* 0x000f680000100a00 */
[----:B------:R-:W2:Y:S04]  /*2f2f0*/  LDL.64 R200, [R1+0x38a0] ;  /* 0x0038a00001c87983 */ /* 0x000ea80000100a00 */
[----:B------:R-:W2:Y:S04]  /*2f300*/  LDL.64 R152, [R1+0x3c88] ;  /* 0x003c880001987983 */ /* 0x000ea80000100a00 */
[----:B------:R-:W2:Y:S04]  /*2f310*/  LDL.64 R164, [R1+0x3a70] ;  /* 0x003a700001a47983 */ /* 0x000ea80000100a00 */
[----:B------:R-:W2:Y:S04]  /*2f320*/  LDL.64 R124, [R1+0x38e8] ;  /* 0x0038e800017c7983 */ /* 0x000ea80000100a00 */
[----:B------:R-:W-:Y:S04]  /*2f330*/  LDGSTS.E [R7+0x4c380], desc[UR14][R96.64], P0 ;  /* 0x4c38000060077fae */ /* 0x000fe800081a100e */
[----:B------:R-:W-:Y:S04]  /*2f340*/  LDGSTS.E [R7+0x4d200], desc[UR14][R134.64], P6 ;  /* 0x4d20000086077fae */ /* 0x000fe8000b1a100e */
[----:B------:R-:W-:Y:S04]  /*2f350*/  LDGSTS.E [R7+0x4d280], desc[UR14][R128.64], P4 ;  /* 0x4d28000080077fae */ /* 0x000fe8000a1a100e */
[----:B------:R-:W2:Y:S04]  /*2f360*/  LDL.LU.64 R96, [R1+0x4340] ;  /* 0x0043400001607983 */ /* 0x000ea80000300a00 */
[----:B------:R-:W2:Y:S04]  /*2f370*/  LDL.LU.64 R134, [R1+0x4338] ;  /* 0x0043380001867983 */ /* 0x000ea80000300a00 */
[----:B------:R-:W2:Y:S04]  /*2f380*/  LDL.LU.64 R128, [R1+0x4330] ;  /* 0x0043300001807983 */ /* 0x000ea80000300a00 */
[----:B--2---:R-:W-:Y:S04]  /*2f390*/  LDGSTS.E [R7+0x4d300], desc[UR14][R128.64], P5 ;  /* 0x4d30000080077fae */ /* 0x004fe8000a9a100e */
[----:B------:R-:W-:Y:S04]  /*2f3a0*/  LDGSTS.E [R7+0x4d380], desc[UR14][R196.64], P0 ;  /* 0x4d380000c4077fae */ /* 0x000fe800081a100e */
[----:B------:R-:W-:Y:S04]  /*2f3b0*/  LDGSTS.E [R7+0x4e200], desc[UR14][R160.64], P6 ;  /* 0x4e200000a0077fae */ /* 0x000fe8000b1a100e */
[----:B------:R-:W-:Y:S04]  /*2f3c0*/  LDGSTS.E [R7+0x4e280], desc[UR14][R10.64], P4 ;  /* 0x4e2800000a077fae */ /* 0x000fe8000a1a100e */
[----:B------:R-:W2:Y:S04]  /*2f3d0*/  LDL.64 R128, [R1+0x3d78] ;  /* 0x003d780001807983 */ /* 0x000ea80000100a00 */
[----:B------:R-:W-:Y:S04]  /*2f3e0*/  LDGSTS.E [R7+0x4e300], desc[UR14][R12.64], P5 ;  /* 0x4e3000000c077fae */ /* 0x000fe8000a9a100e */
[----:B------:R-:W2:Y:S04]  /*2f3f0*/  LDL.LU.64 R196, [R1+0x4328] ;  /* 0x0043280001c47983 */ /* 0x000ea80000300a00 */
[----:B------:R-:W-:Y:S04]  /*2f400*/  LDGSTS.E [R7+0x4e380], desc[UR14][R26.64], P0 ;  /* 0x4e3800001a077fae */ /* 0x000fe800081a100e */
[----:B------:R-:W2:Y:S04]  /*2f410*/  LDL.64 R160, [R1+0x3b60] ;  /* 0x003b600001a07983 */ /* 0x000ea80000100a00 */
[----:B------:R-:W2:Y:S04]  /*2f420*/  LDL.64 R10, [R1+0x3e50] ;  /* 0x003e5000010a7983 */ /* 0x000ea80000100a00 */
[----:B------:R-:W2:Y:S04]  /*2f430*/  LDL.64 R12, [R1+0x3ca8] ;  /* 0x003ca800010c7983 */ /* 0x000ea80000100a00 */
[----:B------:R-:W-:Y:S04]  /*2f440*/  LDGSTS.E [R7+0x4f200], desc[UR14][R14.64], P6 ;  /* 0x4f2000000e077fae */ /* 0x000fe8000b1a100e */
[----:B------:R-:W2:Y:S04]  /*2f450*/  LDL.LU.64 R26, [R1+0x4320] ;  /* 0x00432000011a7983 */ /* 0x000ea80000300a00 */
[----:B------:R-:W-:Y:S04]  /*2f460*/  LDGSTS.E [R7+0x4f280], desc[UR14][R162.64], P4 ;  /* 0x4f280000a2077fae */ /* 0x000fe8000a1a100e */
[----:B------:R-:W2:Y:S04]  /*2f470*/  LDL.64 R14, [R1+0x3a90] ;  /* 0x003a9000010e7983 */ /* 0x000ea80000100a00 */
[----:B------:R-:W-:Y:S04]  /*2f480*/  LDGSTS.E [R7+0x4f300], desc[UR14][R130.64], P5 ;  /* 0x4f30000082077fae */ /* 0x000fe8000a9a100e */
[----:B------:R-:W2:Y:S04]  /*2f490*/  LDL.64 R162, [R1+0x3f18] ;  /* 0x003f180001a27983 */ /* 0x000ea80000100a00 */
[----:B------:R-:W-:Y:S04]  /*2f4a0*/  LDGSTS.E [R7+0x4f380], desc[UR14][R24.64], P0 ;  /* 0x4f38000018077fae */ /* 0x000fe800081a100e */
[----:B------:R-:W2:Y:S04]  /*2f4b0*/  LDL.LU.64 R130, [R1+0x4318] ;  /* 0x0043180001827983 */ /* 0x000ea80000300a00 */
[----:B----4-:R-:W-:Y:S04]  /*2f4c0*/  LDGSTS.E [R3+0x48400], desc[UR14][R114.64], P6 ;  /* 0x4840000072037fae */ /* 0x010fe8000b1a100e */
[----:B------:R-:W4:Y:S04]  /*2f4d0*/  LDL.LU.64 R24, [R1+0x4310] ;  /* 0x0043100001187983 */ /* 0x000f280000300a00 */
[----:B------:R-:W2:Y:S04]  /*2f4e0*/  LDL.64 R6, [R1+0x3998] ;  /* 0x0039980001067983 */ /* 0x000ea80000100a00 */
[----:B------:R-:W2:Y:S04]  /*2f4f0*/  LDL.64 R114, [R1+0x3db8] ;  /* 0x003db80001727983 */ /* 0x000ea80000100a00 */
[----:B-----5:R-:W-:Y:S04]  /*2f500*/  LDGSTS.E [R3+0x48480], desc[UR14][R144.64], P4 ;  /* 0x4848000090037fae */ /* 0x020fe8000a1a100e */
[----:B------:R-:W-:Y:S04]  /*2f510*/  LDGSTS.E [R3+0x48500], desc[UR14][R200.64], P5 ;  /* 0x48500000c8037fae */ /* 0x000fe8000a9a100e */
[----:B------:R-:W5:Y:S04]  /*2f520*/  LDL.64 R144, [R1+0x3ba0] ;  /* 0x003ba00001907983 */ /* 0x000f680000100a00 */
[----:B------:R-:W3:Y:S04]  /*2f530*/  LDL.64 R200, [R1+0x3dd0] ;  /* 0x003dd00001c87983 */ /* 0x000ee80000100a00 */
[----:B----4-:R-:W-:Y:S04]  /*2f540*/  LDGSTS.E [R3+0x48580], desc[UR14][R24.64], P0 ;  /* 0x4858000018037fae */ /* 0x010fe800081a100e */
[----:B------:R-:W-:Y:S04]  /*2f550*/  LDGSTS.E [R3+0x49400], desc[UR14][R152.64], P6 ;  /* 0x4940000098037fae */ /* 0x000fe8000b1a100e */
[----:B------:R-:W-:Y:S04]  /*2f560*/  LDGSTS.E [R3+0x49480], desc[UR14][R164.64], P4 ;  /* 0x49480000a4037fae */ /* 0x000fe8000a1a100e */
[----:B------:R-:W4:Y:S04]  /*2f570*/  LDL.64 R24, [R1+0x3f28] ;  /* 0x003f280001187983 */ /* 0x000f280000100a00 */
[----:B------:R-:W-:Y:S04]  /*2f580*/  LDGSTS.E [R3+0x49500], desc[UR14][R124.64], P5 ;  /* 0x495000007c037fae */ /* 0x000fe8000a9a100e */
[----:B------:R-:W-:Y:S04]  /*2f590*/  LDGSTS.E [R3+0x49580], desc[UR14][R96.64], P0 ;  /* 0x4958000060037fae */ /* 0x000fe800081a100e */
[----:B--2---:R-:W-:Y:S04]  /*2f5a0*/  LDGSTS.E [R3+0x4a400], desc[UR14][R128.64], P6 ;  /* 0x4a40000080037fae */ /* 0x004fe8000b1a100e */
[----:B------:R-:W-:Y:S04]  /*2f5b0*/  LDGSTS.E [R3+0x4a480], desc[UR14][R160.64], P4 ;  /* 0x4a480000a0037fae */ /* 0x000fe8000a1a100e */
[----:B------:R-:W-:Y:S04]  /*2f5c0*/  LDGSTS.E [R3+0x4a500], desc[UR14][R6.64], P5 ;  /* 0x4a50000006037fae */ /* 0x000fe8000a9a100e */
[----:B------:R-:W-:Y:S04]  /*2f5d0*/  LDGSTS.E [R3+0x4a580], desc[UR14][R16.64], P0 ;  /* 0x4a58000010037fae */ /* 0x000fe800081a100e */
[----:B------:R-:W-:Y:S04]  /*2f5e0*/  LDGSTS.E [R3+0x4b400], desc[UR14][R10.64], P6 ;  /* 0x4b4000000a037fae */ /* 0x000fe8000b1a100e */
[----:B------:R-:W-:Y:S04]  /*2f5f0*/  LDGSTS.E [R3+0x4b480], desc[UR14][R12.64], P4 ;  /* 0x4b4800000c037fae */ /* 0x000fe8000a1a100e */
[----:B------:R-:W-:Y:S04]  /*2f600*/  LDGSTS.E [R3+0x4b500], desc[UR14][R14.64], P5 ;  /* 0x4b5000000e037fae */ /* 0x000fe8000a9a100e */
[----:B------:R-:W2:Y:S04]  /*2f610*/  LDL.64 R152, [R1+0x3f38] ;  /* 0x003f380001987983 */ /* 0x000ea80000100a00 */
[----:B------:R-:W2:Y:S04]  /*2f620*/  LDL.64 R164, [R1+0x3df0] ;  /* 0x003df00001a47983 */ /* 0x000ea80000100a00 */
[----:B------:R-:W2:Y:S04]  /*2f630*/  LDL.64 R96, [R1+0x3be8] ;  /* 0x003be80001607983 */ /* 0x000ea80000100a00 */
[----:B------:R-:W2:Y:S04]  /*2f640*/  LDL.64 R124, [R1+0x3f48] ;  /* 0x003f4800017c7983 */ /* 0x000ea80000100a00 */
[----:B------:R-:W2:Y:S04]  /*2f650*/  LDL.64 R128, [R1+0x3e08] ;  /* 0x003e080001807983 */ /* 0x000ea80000100a00 */
[----:B------:R-:W-:Y:S04]  /*2f660*/  LDGSTS.E [R3+0x4b580], desc[UR14][R112.64], P0 ;  /* 0x4b58000070037fae */ /* 0x000fe800081a100e */
[----:B------:R-:W2:Y:S04]  /*2f670*/  LDL.LU.64 R160, [R1+0x4308] ;  /* 0x0043080001a07983 */ /* 0x000ea80000300a00 */
[----:B------:R-:W-:Y:S04]  /*2f680*/  LDGSTS.E [R3+0x4c400], desc[UR14][R162.64], P6 ;  /* 0x4c400000a2037fae */ /* 0x000fe8000b1a100e */
[----:B------:R-:W2:Y:S04]  /*2f690*/  LDL.LU.64 R16, [R1+0x4300] ;  /* 0x0043000001107983 */ /* 0x000ea80000300a00 */
[----:B------:R-:W-:Y:S04]  /*2f6a0*/  LDGSTS.E [R3+0x4c480], desc[UR14][R114.64], P4 ;  /* 0x4c48000072037fae */ /* 0x000fe8000a1a100e */
[----:B------:R-:W2:Y:S04]  /*2f6b0*/  LDL.64 R6, [R1+0x3bf8] ;  /* 0x003bf80001067983 */ /* 0x000ea80000100a00 */
[----:B------:R-:W2:Y:S04]  /*2f6c0*/  LDL.64 R10, [R1+0x3a08] ;  /* 0x003a0800010a7983 */ /* 0x000ea80000100a00 */
[----:B------:R-:W2:Y:S04]  /*2f6d0*/  LDL.64 R12, [R1+0x38b8] ;  /* 0x0038b800010c7983 */ /* 0x000ea80000100a00 */
[----:B------:R-:W2:Y:S04]  /*2f6e0*/  LDL.64 R112, [R1+0x3ca0] ;  /* 0x003ca00001707983 */ /* 0x000ea80000100a00 */
[----:B------:R-:W2:Y:S04]  /*2f6f0*/  LDL.64 R162, [R1+0x3a88] ;  /* 0x003a880001a27983 */ /* 0x000ea80000100a00 */
[----:B------:R-:W2:Y:S04]  /*2f700*/  LDL.64 R14, [R1+0x38f8] ;  /* 0x0038f800010e7983 */ /* 0x000ea80000100a00 */
[----:B------:R-:W2:Y:S04]  /*2f710*/  LDL.64 R114, [R1+0x3d90] ;  /* 0x003d900001727983 */ /* 0x000ea80000100a00 */
[----:B-----5:R-:W-:Y:S04]  /*2f720*/  LDGSTS.E [R3+0x4c500], desc[UR14][R144.64], P5 ;  /* 0x4c50000090037fae */ /* 0x020fe8000a9a100e */
[----:B------:R-:W-:Y:S04]  /*2f730*/  LDGSTS.E [R3+0x4c580], desc[UR14][R136.64], P0 ;  /* 0x4c58000088037fae */ /* 0x000fe800081a100e */
[----:B------:R-:W5:Y:S04]  /*2f740*/  LDL.LU.64 R144, [R1+0x42f8] ;  /* 0x0042f80001907983 */ /* 0x000f680000300a00 */
[----:B------:R-:W2:Y:S04]  /*2f750*/  LDL.64 R136, [R1+0x3b78] ;  /* 0x003b780001887983 */ /* 0x000ea80000100a00 */
[----:B----4-:R-:W-:Y:S04]  /*2f760*/  LDGSTS.E [R3+0x4d400], desc[UR14][R24.64], P6 ;  /* 0x4d40000018037fae */ /* 0x010fe8000b1a100e */
[----:B---3--:R-:W-:Y:S04]  /*2f770*/  LDGSTS.E [R3+0x4d480], desc[UR14][R200.64], P4 ;  /* 0x4d480000c8037fae */ /* 0x008fe8000a1a100e */
[----:B------:R-:W3:Y:S04]  /*2f780*/  LDL.LU.64 R24, [R1+0x42f0] ;  /* 0x0042f00001187983 */ /* 0x000ee80000300a00 */
[----:B------:R-:W4:Y:S04]  /*2f790*/  LDL.LU.64 R200, [R1+0x42e8] ;  /* 0x0042e80001c87983 */ /* 0x000f280000300a00 */
[----:B----4-:R-:W-:Y:S04]  /*2f7a0*/  LDGSTS.E [R3+0x4d500], desc[UR14][R200.64], P5 ;  /* 0x4d500000c8037fae */ /* 0x010fe8000a9a100e */
[----:B------:R-:W-:Y:S04]  /*2f7b0*/  LDGSTS.E [R3+0x4d580], desc[UR14][R104.64], P0 ;  /* 0x4d58000068037fae */ /* 0x000fe800081a100e */
[----:B--2---:R-:W-:Y:S04]  /*2f7c0*/  LDGSTS.E [R3+0x4e400], desc[UR14][R152.64], P6 ;  /* 0x4e40000098037fae */ /* 0x004fe8000b1a100e */
[----:B------:R-:W2:Y:S04]  /*2f7d0*/  LDL.64 R200, [R1+0x3cc0] ;  /* 0x003cc00001c87983 */ /* 0x000ea80000100a00 */
[----:B------:R-:W4:Y:S04]  /*2f7e0*/  LDL.64 R104, [R1+0x3e60] ;  /* 0x003e600001687983 */ /* 0x000f280000100a00 */
[----:B------:R-:W2:Y:S04]  /*2f7f0*/  LDL.LU.64 R152, [R1+0x42e0] ;  /* 0x0042e00001987983 */ /* 0x000ea80000300a00 */
[----:B------:R-:W-:Y:S04]  /*2f800*/  LDGSTS.E [R3+0x4e480], desc[UR14][R164.64], P4 ;  /* 0x4e480000a4037fae */ /* 0x000fe8000a1a100e */
[----:B------:R-:W-:Y:S04]  /*2f810*/  LDGSTS.E [R3+0x4e500], desc[UR14][R96.64], P5 ;  /* 0x4e50000060037fae */ /* 0x000fe8000a9a100e */
[----:B------:R-:W-:Y:S04]  /*2f820*/  LDGSTS.E [R3+0x4e580], desc[UR14][R92.64], P0 ;  /* 0x4e5800005c037fae */ /* 0x000fe800081a100e */
[----:B------:R-:W2:Y:S04]  /*2f830*/  LDL.LU.64 R164, [R1+0x42d8] ;  /* 0x0042d80001a47983 */ /* 0x000ea80000300a00 */
[----:B------:R-:W2:Y:S04]  /*2f840*/  LDL.LU.64 R96, [R1+0x42d0] ;  /* 0x0042d00001607983 */ /* 0x000ea80000300a00 */
[----:B------:R-:W2:Y:S04]  /*2f850*/  LDL.LU.64 R92, [R1+0x42c8] ;  /* 0x0042c800015c7983 */ /* 0x000ea80000300a00 */
[----:B------:R-:W-:Y:S04]  /*2f860*/  LDGSTS.E [R3+0x4f400], desc[UR14][R124.64], P6 ;  /* 0x4f4000007c037fae */ /* 0x000fe8000b1a100e */
[----:B------:R-:W-:Y:S04]  /*2f870*/  LDGSTS.E [R3+0x4f480], desc[UR14][R128.64], P4 ;  /* 0x4f48000080037fae */ /* 0x000fe8000a1a100e */
[----:B------:R-:W2:Y:S04]  /*2f880*/  LDL.LU.64 R124, [R1+0x42c0] ;  /* 0x0042c000017c7983 */ /* 0x000ea80000300a00 */
[----:B------:R-:W3:Y:S04]  /*2f890*/  LDL.64 R128, [R1+0x3f50] ;  /* 0x003f500001807983 */ /* 0x000ee80000100a00 */
[----:B--2---:R-:W-:Y:S04]  /*2f8a0*/  LDGSTS.E [R3+0x4f500], desc[UR14][R124.64], P5 ;  /* 0x4f5000007c037fae */ /* 0x004fe8000a9a100e */
[----:B------:R-:W-:Y:S04]  /*2f8b0*/  LDGSTS.E [R3+0x4f580], desc[UR14][R8.64], P0 ;  /* 0x4f58000008037fae */ /* 0x000fe800081a100e */
[----:B------:R-:W2:Y:S04]  /*2f8c0*/  LDL.64 R124, [R1+0x3e10] ;  /* 0x003e1000017c7983 */ /* 0x000ea80000100a00 */
[----:B------:R-:W2:Y:S04]  /*2f8d0*/  LDL.LU.64 R8, [R1+0x42b8] ;  /* 0x0042b80001087983 */ /* 0x000ea80000300a00 */
[----:B--2---:R-:W-:Y:S04]  /*2f8e0*/  LDGSTS.E [R8+0x48600], desc[UR14][R6.64], P6 ;  /* 0x4860000006087fae */ /* 0x004fe8000b1a100e */
[----:B------:R-:W-:Y:S04]  /*2f8f0*/  LDGSTS.E [R8+0x48680], desc[UR14][R10.64], P4 ;  /* 0x486800000a087fae */ /* 0x000fe8000a1a100e */
[----:B------:R-:W-:Y:S04]  /*2f900*/  LDGSTS.E [R8+0x48700], desc[UR14][R12.64], P5 ;  /* 0x487000000c087fae */ /* 0x000fe8000a9a100e */
        /* <DEDUP_REMOVED lines=11> */
[----:B------:R-:W-:Y:S04]  /*2f9c0*/  LDGSTS.E [R8+0x4a600], desc[UR14][R114.64], P6 ;  /* 0x4a60000072087fae */ /* 0x000fe8000b1a100e */
[----:B------:R-:W-:Y:S04]  /*2f9d0*/  LDGSTS.E [R8+0x4a680], desc[UR14][R136.64], P4 ;  /* 0x4a68000088087fae */ /* 0x000fe8000a1a100e */
[----:B------:R-:W3:Y:S04]  /*2f9e0*/  LDL.LU.64 R202, [R1+0x4298] ;  /* 0x0042980001ca7983 */ /* 0x000ee80000300a00 */
[----:B------:R-:W3:Y:S04]  /*2f9f0*/  LDL.64 R14, [R1+0x3f78] ;  /* 0x003f7800010e7983 */ /* 0x000ee80000100a00 */
[----:B------:R-:W3:Y:S04]  /*2fa00*/  LDL.64 R114, [R1+0x3e38] ;  /* 0x003e380001727983 */ /* 0x000ee80000100a00 */
[----:B------:R-:W5:Y:S04]  /*2fa10*/  LDL.64 R136, [R1+0x3c70] ;  /* 0x003c700001887983 */ /* 0x000f680000100a00 */
[----:B--2---:R-:W-:Y:S04]  /*2fa20*/  LDGSTS.E [R8+0x4a700], desc[UR14][R162.64], P5 ;  /* 0x4a700000a2087fae */ /* 0x004fe8000a9a100e */
[----:B------:R-:W-:Y:S04]  /*2fa30*/  LDGSTS.E [R8+0x4a780], desc[UR14][R100.64], P0 ;  /* 0x4a78000064087fae */ /* 0x000fe800081a100e */
[----:B----4-:R-:W-:Y:S04]  /*2fa40*/  LDGSTS.E [R8+0x4b600], desc[UR14][R104.64], P6 ;  /* 0x4b60000068087fae */ /* 0x010fe8000b1a100e */
[----:B------:R-:W2:Y:S04]  /*2fa50*/  LDL.64 R162, [R1+0x3f80] ;  /* 0x003f800001a27983 */ /* 0x000ea80000100a00 */
[----:B------:R-:W4:Y:S04]  /*2fa60*/  LDL.64 R100, [R1+0x3e40] ;  /* 0x003e400001647983 */ /* 0x000f280000100a00 */
[----:B------:R-:W-:Y:S04]  /*2fa70*/  LDGSTS.E [R8+0x4b680], desc[UR14][R200.64], P4 ;  /* 0x4b680000c8087fae */ /* 0x000fe8000a1a100e */
[----:B------:R-:W4:Y:S04]  /*2fa80*/  LDL.64 R104, [R1+0x3c80] ;  /* 0x003c800001687983 */ /* 0x000f280000100a00 */
[----:B---3--:R-:W-:Y:S04]  /*2fa90*/  LDGSTS.E [R8+0x4b700], desc[UR14][R202.64], P5 ;  /* 0x4b700000ca087fae */ /* 0x008fe8000a9a100e */
[----:B------:R-:W-:Y:S04]  /*2faa0*/  LDGSTS.E [R8+0x4b780], desc[UR14][R168.64], P0 ;  /* 0x4b780000a8087fae */ /* 0x000fe800081a100e */
[----:B------:R-:W-:Y:S04]  /*2fab0*/  LDGSTS.E [R8+0x4c600], desc[UR14][R128.64], P6 ;  /* 0x4c60000080087fae */ /* 0x000fe8000b1a100e */
[----:B------:R-:W3:Y:S04]  /*2fac0*/  LDL.64 R202, [R1+0x3c30] ;  /* 0x003c300001ca7983 */ /* 0x000ee80000100a00 */
[----:B------:R-:W3:Y:S04]  /*2fad0*/  LDL.64 R168, [R1+0x3a18] ;  /* 0x003a180001a87983 */ /* 0x000ee80000100a00 */
[----:B------:R-:W3:Y:S04]  /*2fae0*/  LDL.64 R200, [R1+0x38c0] ;  /* 0x0038c00001c87983 */ /* 0x000ee80000100a00 */
[----:B------:R-:W-:Y:S04]  /*2faf0*/  LDGSTS.E [R8+0x4c680], desc[UR14][R124.64], P4 ;  /* 0x4c6800007c087fae */ /* 0x000fe8000a1a100e */
[----:B------:R-:W-:Y:S04]  /*2fb00*/  LDGSTS.E [R8+0x4c700], desc[UR14][R6.64], P5 ;  /* 0x4c70000006087fae */ /* 0x000fe8000a9a100e */
[----:B------:R-:W3:Y:S04]  /*2fb10*/  LDL.64 R128, [R1+0x3cb8] ;  /* 0x003cb80001807983 */ /* 0x000ee80000100a00 */
[----:B------:R-:W3:Y:S04]  /*2fb20*/  LDL.64 R124, [R1+0x3aa0] ;  /* 0x003aa000017c7983 */ /* 0x000ee80000100a00 */
[----:B------:R-:W-:Y:S04]  /*2fb30*/  LDGSTS.E [R8+0x4c780], desc[UR14][R140.64], P0 ;  /* 0x4c7800008c087fae */ /* 0x000fe800081a100e */
[----:B------:R-:W-:Y:S04]  /*2fb40*/  LDGSTS.E [R8+0x4d600], desc[UR14][R10.64], P6 ;  /* 0x4d6000000a087fae */ /* 0x000fe8000b1a100e */
[----:B------:R-:W-:Y:S04]  /*2fb50*/  LDGSTS.E [R8+0x4d680], desc[UR14][R12.64], P4 ;  /* 0x4d6800000c087fae */ /* 0x000fe8000a1a100e */
[----:B------:R-:W3:Y:S04]  /*2fb60*/  LDL.LU.64 R140, [R1+0x4290] ;  /* 0x00429000018c7983 */ /* 0x000ee80000300a00 */
[----:B------:R-:W3:Y:S04]  /*2fb70*/  LDL.64 R6, [R1+0x3908] ;  /* 0x0039080001067983 */ /* 0x000ee80000100a00 */
[----:B------:R-:W-:Y:S04]  /*2fb80*/  LDGSTS.E [R8+0x4d700], desc[UR14][R112.64], P5 ;  /* 0x4d70000070087fae */ /* 0x000fe8000a9a100e */
[----:B------:R-:W-:Y:S04]  /*2fb90*/  LDGSTS.E [R8+0x4d780], desc[UR14][R18.64], P0 ;  /* 0x4d78000012087fae */ /* 0x000fe800081a100e */
[----:B------:R-:W-:Y:S04]  /*2fba0*/  LDGSTS.E [R8+0x4e600], desc[UR14][R14.64], P6 ;  /* 0x4e6000000e087fae */ /* 0x000fe8000b1a100e */
[----:B------:R-:W-:Y:S04]  /*2fbb0*/  LDGSTS.E [R8+0x4e680], desc[UR14][R114.64], P4 ;  /* 0x4e68000072087fae */ /* 0x000fe8000a1a100e */
[----:B-----5:R-:W-:Y:S04]  /*2fbc0*/  LDGSTS.E [R8+0x4e700], desc[UR14][R136.64], P5 ;  /* 0x4e70000088087fae */ /* 0x020fe8000a9a100e */
[----:B------:R-:W-:Y:S04]  /*2fbd0*/  LDGSTS.E [R8+0x4e780], desc[UR14][R120.64], P0 ;  /* 0x4e78000078087fae */ /* 0x000fe800081a100e */
[----:B------:R-:W5:Y:S04]  /*2fbe0*/  LDL.64 R10, [R1+0x3da8] ;  /* 0x003da800010a7983 */ /* 0x000f680000100a00 */
[----:B------:R-:W5:Y:S04]  /*2fbf0*/  LDL.64 R112, [R1+0x3b90] ;  /* 0x003b900001707983 */ /* 0x000f680000100a00 */
[----:B------:R-:W5:Y:S04]  /*2fc00*/  LDL.64 R12, [R1+0x39b8] ;  /* 0x0039b800010c7983 */ /* 0x000f680000100a00 */
[----:B------:R-:W5:Y:S04]  /*2fc10*/  LDL.64 R18, [R1+0x3e78] ;  /* 0x003e780001127983 */ /* 0x000f680000100a00 */
[----:B------:R-:W5:Y:S04]  /*2fc20*/  LDL.64 R114, [R1+0x3ce8] ;  /* 0x003ce80001727983 */ /* 0x000f680000100a00 */
[----:B------:R-:W5:Y:S04]  /*2fc30*/  LDL.64 R14, [R1+0x3ad0] ;  /* 0x003ad000010e7983 */ /* 0x000f680000100a00 */
[----:B------:R-:W5:Y:S04]  /*2fc40*/  LDL.LU.64 R136, [R1+0x4288] ;  /* 0x0042880001887983 */ /* 0x000f680000300a00 */
[----:B------:R-:W5:Y:S04]  /*2fc50*/  LDL.64 R120, [R1+0x3f58] ;  /* 0x003f580001787983 */ /* 0x000f680000100a00 */
[----:B--2---:R-:W-:Y:S04]  /*2fc60*/  LDGSTS.E [R8+0x4f600], desc[UR14][R162.64], P6 ;  /* 0x4f600000a2087fae */ /* 0x004fe8000b1a100e */
[----:B----4-:R-:W-:Y:S04]  /*2fc70*/  LDGSTS.E [R8+0x4f680], desc[UR14][R100.64], P4 ;  /* 0x4f68000064087fae */ /* 0x010fe8000a1a100e */
[----:B------:R-:W-:Y:S04]  /*2fc80*/  LDGSTS.E [R8+0x4f700], desc[UR14][R104.64], P5 ;  /* 0x4f70000068087fae */ /* 0x000fe8000a9a100e */
[----:B------:R-:W2:Y:S04]  /*2fc90*/  LDL.64 R162, [R1+0x3e20] ;  /* 0x003e200001a27983 */ /* 0x000ea80000100a00 */
[----:B------:R-:W-:Y:S04]  /*2fca0*/  LDGSTS.E [R8+0x4f780], desc[UR14][R122.64], P0 ;  /* 0x4f7800007a087fae */ /* 0x000fe800081a100e */
[----:B------:R-:W4:Y:S04]  /*2fcb0*/  LDL.LU.64 R100, [R1+0x4280] ;  /* 0x0042800001647983 */ /* 0x000f280000300a00 */
[----:B---3--:R-:W-:Y:S04]  /*2fcc0*/  LDGSTS.E [R2+0x48800], desc[UR14][R202.64], P6 ;  /* 0x48800000ca027fae */ /* 0x008fe8000b1a100e */
[----:B------:R-:W3:Y:S04]  /*2fcd0*/  LDL.LU.64 R104, [R1+0x4278] ;  /* 0x0042780001687983 */ /* 0x000ee80000300a00 */
[----:B------:R-:W-:Y:S04]  /*2fce0*/  LDGSTS.E [R2+0x48880], desc[UR14][R168.64], P4 ;  /* 0x48880000a8027fae */ /* 0x000fe8000a1a100e */
[----:B------:R-:W3:Y:S04]  /*2fcf0*/  LDL.LU.64 R122, [R1+0x4270] ;  /* 0x00427000017a7983 */ /* 0x000ee80000300a00 */
[----:B------:R-:W-:Y:S04]  /*2fd00*/  LDGSTS.E [R2+0x48900], desc[UR14][R200.64], P5 ;  /* 0x48900000c8027fae */ /* 0x000fe8000a9a100e */
[----:B------:R-:W3:Y:S04]  /*2fd10*/  LDL.64 R202, [R1+0x3f90] ;  /* 0x003f900001ca7983 */ /* 0x000ee80000100a00 */
        /* <DEDUP_REMOVED lines=8> */
[----:B------:R-:W3:Y:S04]  /*2fda0*/  LDL.64 R124, [R1+0x3e80] ;  /* 0x003e8000017c7983 */ /* 0x000ee80000100a00 */
[----:B------:R-:W-:Y:S04]  /*2fdb0*/  LDGSTS.E [R2+0x49980], desc[UR14][R148.64], P0 ;  /* 0x4998000094027fae */ /* 0x000fe800081a100e */
[----:B------:R-:W3:Y:S04]  /*2fdc0*/  LDL.LU.64 R148, [R1+0x4258] ;  /* 0x0042580001947983 */ /* 0x000ee80000300a00 */
[----:B-----5:R-:W-:Y:S04]  /*2fdd0*/  LDGSTS.E [R2+0x4a800], desc[UR14][R10.64], P6 ;  /* 0x4a8000000a027fae */ /* 0x020fe8000b1a100e */
[----:B------:R-:W-:Y:S04]  /*2fde0*/  LDGSTS.E [R2+0x4a880], desc[UR14][R112.64], P4 ;  /* 0x4a88000070027fae */ /* 0x000fe8000a1a100e */
[----:B------:R-:W-:Y:S04]  /*2fdf0*/  LDGSTS.E [R2+0x4a900], desc[UR14][R12.64], P5 ;  /* 0x4a9000000c027fae */ /* 0x000fe8000a9a100e */
[----:B------:R-:W-:Y:S04]  /*2fe00*/  LDGSTS.E [R2+0x4a980], desc[UR14][R192.64], P0 ;  /* 0x4a980000c0027fae */ /* 0x000fe800081a100e */
[----:B------:R-:W-:Y:S04]  /*2fe10*/  LDGSTS.E [R2+0x4b800], desc[UR14][R18.64], P6 ;  /* 0x4b80000012027fae */ /* 0x000fe8000b1a100e */
[----:B------:R-:W-:Y:S04]  /*2fe20*/  LDGSTS.E [R2+0x4b880], desc[UR14][R114.64], P4 ;  /* 0x4b88000072027fae */ /* 0x000fe8000a1a100e */
[----:B------:R-:W5:Y:S04]  /*2fe30*/  LDL.64 R6, [R1+0x3fa0] ;  /* 0x003fa00001067983 */ /* 0x000f680000100a00 */
[----:B------:R-:W4:Y:S04]  /*2fe40*/  LDL.64 R10, [R1+0x3ea0] ;  /* 0x003ea000010a7983 */ /* 0x000f280000100a00 */
[----:B------:R-:W-:Y:S04]  /*2fe50*/  LDGSTS.E [R2+0x4b900], desc[UR14][R14.64], P5 ;  /* 0x4b9000000e027fae */ /* 0x000fe8000a9a100e */
[----:B------:R-:W4:Y:S04]  /*2fe60*/  LDL.LU.64 R112, [R1+0x4250] ;  /* 0x0042500001707983 */ /* 0x000f280000300a00 */
[----:B------:R-:W-:Y:S04]  /*2fe70*/  LDGSTS.E [R2+0x4b980], desc[UR14][R154.64], P0 ;  /* 0x4b9800009a027fae */ /* 0x000fe800081a100e */
[----:B------:R-:W4:Y:S04]  /*2fe80*/  LDL.LU.64 R192, [R1+0x4248] ;  /* 0x0042480001c07983 */ /* 0x000f280000300a00 */
[----:B------:R-:W-:Y:S04]  /*2fe90*/  LDGSTS.E [R2+0x4c800], desc[UR14][R120.64], P6 ;  /* 0x4c80000078027fae */ /* 0x000fe8000b1a100e */
[----:B------:R-:W4:Y:S04]  /*2fea0*/  LDL.64 R18, [R1+0x3c40] ;  /* 0x003c400001127983 */ /* 0x000f280000100a00 */
[----:B------:R-:W5:Y:S04]  /*2feb0*/  LDL.64 R12, [R1+0x3a28] ;  /* 0x003a2800010c7983 */ /* 0x000f680000100a00 */
[----:B------:R-:W5:Y:S04]  /*2fec0*/  LDL.LU.64 R114, [R1+0x4240] ;  /* 0x0042400001727983 */ /* 0x000f680000300a00 */
[----:B------:R-:W5:Y:S04]  /*2fed0*/  LDL.64 R154, [R1+0x3ce0] ;  /* 0x003ce000019a7983 */ /* 0x000f680000100a00 */
[----:B------:R-:W5:Y:S04]  /*2fee0*/  LDL.64 R14, [R1+0x3ac8] ;  /* 0x003ac800010e7983 */ /* 0x000f680000100a00 */
[----:B------:R-:W5:Y:S04]  /*2fef0*/  LDL.LU.64 R120, [R1+0x4238] ;  /* 0x0042380001787983 */ /* 0x000f680000300a00 */
[----:B--2---:R-:W-:Y:S04]  /*2ff00*/  LDGSTS.E [R2+0x4c880], desc[UR14][R162.64], P4 ;  /* 0x4c880000a2027fae */ /* 0x004fe8000a1a100e */
[----:B------:R-:W2:Y:S04]  /*2ff10*/  LDL.64 R162, [R1+0x3ba8] ;  /* 0x003ba80001a27983 */ /* 0x000ea80000100a00 */
[----:B---3--:R-:W-:Y:S04]  /*2ff20*/  LDGSTS.E [R2+0x4c900], desc[UR14][R148.64], P5 ;  /* 0x4c90000094027fae */ /* 0x008fe8000a9a100e */
[----:B------:R-:W-:Y:S04]  /*2ff30*/  LDGSTS.E [R2+0x4c980], desc[UR14][R170.64], P0 ;  /* 0x4c980000aa027fae */ /* 0x000fe800081a100e */
[----:B------:R-:W-:Y:S04]  /*2ff40*/  LDGSTS.E [R2+0x4d800], desc[UR14][R202.64], P6 ;  /* 0x4d800000ca027fae */ /* 0x000fe8000b1a100e */
[----:B------:R-:W3:Y:S04]  /*2ff50*/  LDL.64 R148, [R1+0x3dc0] ;  /* 0x003dc00001947983 */ /* 0x000ee80000100a00 */
[----:B------:R-:W2:Y:S04]  /*2ff60*/  LDL.64 R170, [R1+0x3e98] ;  /* 0x003e980001aa7983 */ /* 0x000ea80000100a00 */
[----:B------:R-:W2:Y:S04]  /*2ff70*/  LDL.64 R202, [R1+0x3d70] ;  /* 0x003d700001ca7983 */ /* 0x000ea80000100a00 */
[----:B------:R-:W-:Y:S04]  /*2ff80*/  LDGSTS.E [R2+0x4d880], desc[UR14][R200.64], P4 ;  /* 0x4d880000c8027fae */ /* 0x000fe8000a1a100e */
[----:B------:R-:W-:Y:S04]  /*2ff90*/  LDGSTS.E [R2+0x4d900], desc[UR14][R122.64], P5 ;  /* 0x4d9000007a027fae */ /* 0x000fe8000a9a100e */
[----:B------:R-:W-:Y:S04]  /*2ffa0*/  LDGSTS.E [R2+0x4d980], desc[UR14][R138.64], P0 ;  /* 0x4d9800008a027fae */ /* 0x000fe800081a100e */
[----:B------:R-:W2:Y:S04]  /*2ffb0*/  LDL.LU.64 R200, [R1+0x4230] ;  /* 0x0042300001c87983 */ /* 0x000ea80000300a00 */
[----:B------:R-:W2:Y:S04]  /*2ffc0*/  LDL.64 R122, [R1+0x3f60] ;  /* 0x003f6000017a7983 */ /* 0x000ea80000100a00 */
[----:B------:R-:W2:Y:S04]  /*2ffd0*/  LDL.LU.64 R138, [R1+0x4228] ;  /* 0x00422800018a7983 */ /* 0x000ea80000300a00 */
[----:B------:R-:W-:Y:S04]  /*2ffe0*/  LDGSTS.E [R2+0x4e800], desc[UR14][R128.64], P6 ;  /* 0x4e80000080027fae */ /* 0x000fe8000b1a100e */
[----:B------:R-:W-:Y:S04]  /*2fff0*/  LDGSTS.E [R2+0x4e880], desc[UR14][R124.64], P4 ;  /* 0x4e8800007c027fae */ /* 0x000fe8000a1a100e */
[----:B----4-:R-:W-:Y:S04]  /*30000*/  LDGSTS.E [R2+0x4e900], desc[UR14][R100.64], P5 ;  /* 0x4e90000064027fae */ /* 0x010fe8000a9a100e */
[----:B------:R-:W4:Y:S04]  /*30010*/  LDL.LU.64 R128, [R1+0x4220] ;  /* 0x0042200001807983 */ /* 0x000f280000300a00 */
[----:B------:R-:W2:Y:S04]  /*30020*/  LDL.LU.64 R124, [R1+0x4218] ;  /* 0x00421800017c7983 */ /* 0x000ea80000300a00 */
[----:B------:R-:W2:Y:S04]  /*30030*/  LDL.LU.64 R100, [R1+0x4210] ;  /* 0x0042100001647983 */ /* 0x000ea80000300a00 */
[----:B------:R-:W-:Y:S04]  /*30040*/  LDGSTS.E [R2+0x4e980], desc[UR14][R146.64], P0 ;  /* 0x4e98000092027fae */ /* 0x000fe800081a100e */
[----:B-----5:R-:W-:Y:S04]  /*30050*/  LDGSTS.E [R2+0x4f800], desc[UR14][R6.64], P6 ;  /* 0x4f80000006027fae */ /* 0x020fe8000b1a100e */
[----:B------:R-:W-:Y:S04]  /*30060*/  LDGSTS.E [R2+0x4f880], desc[UR14][R10.64], P4 ;  /* 0x4f8800000a027fae */ /* 0x000fe8000a1a100e */
[----:B------:R-:W5:Y:S04]  /*30070*/  LDL.LU.64 R146, [R1+0x4208] ;  /* 0x0042080001927983 */ /* 0x000f680000300a00 */
[----:B------:R-:W2:Y:S04]  /*30080*/  LDL.64 R6, [R1+0x3fc0] ;  /* 0x003fc00001067983 */ /* 0x000ea80000100a00 */
[----:B------:R-:W-:Y:S04]  /*30090*/  LDGSTS.E [R2+0x4f900], desc[UR14][R136.64], P5 ;  /* 0x4f90000088027fae */ /* 0x000fe8000a9a100e */
[----:B------:R-:W-:Y:S04]  /*300a0*/  LDGSTS.E [R2+0x4f980], desc[UR14][R172.64], P0 ;  /* 0x4f980000ac027fae */ /* 0x000fe800081a100e */
[----:B------:R-:W-:Y:S04]  /*300b0*/  LDGSTS.E [R9+0x48a00], desc[UR14][R18.64], P6 ;  /* 0x48a0000012097fae */ /* 0x000fe8000b1a100e */
[----:B------:R-:W2:Y:S04]  /*300c0*/  LDL.LU.64 R136, [R1+0x4200] ;  /* 0x0042000001887983 */ /* 0x000ea80000300a00 */
[----:B------:R-:W2:Y:S04]  /*300d0*/  LDL.LU.64 R172, [R1+0x41f8] ;  /* 0x0041f80001ac7983 */ /* 0x000ea80000300a00 */
[----:B------:R-:W2:Y:S04]  /*300e0*/  LDL.64 R2, [R1+0x3fa8] ;  /* 0x003fa80001027983 */ /* 0x000ea80000100a00 */
[----:B------:R-:W2:Y:S04]  /*300f0*/  LDL.64 R10, [R1+0x3fc8] ;  /* 0x003fc800010a7983 */ /* 0x000ea80000100a00 */
[----:B------:R-:W-:Y:S04]  /*30100*/  LDGSTS.E [R9+0x48a80], desc[UR14][R12.64], P4 ;  /* 0x48a800000c097fae */ /* 0x000fe8000a1a100e */
[----:B------:R-:W3:Y:S04]  /*30110*/  LDL.LU.64 R18, [R1+0x41f0] ;  /* 0x0041f00001127983 */ /* 0x000ee80000300a00 */
[----:B-----5:R-:W-:Y:S04]  /*30120*/  LDGSTS.E [R9+0x48b00], desc[UR14][R146.64], P5 ;  /* 0x48b0000092097fae */ /* 0x020fe8000a9a100e */
[----:B------:R-:W-:Y:S04]  /*30130*/  LDGSTS.E [R9+0x48b80], desc[UR14][R26.64], P0 ;  /* 0x48b800001a097fae */ /* 0x000fe800081a100e */
[----:B------:R-:W-:Y:S04]  /*30140*/  LDGSTS.E [R9+0x49a00], desc[UR14][R154.64], P6 ;  /* 0x49a000009a097fae */ /* 0x000fe8000b1a100e */
[----:B------:R-:W5:Y:S04]  /*30150*/  LDL.LU.64 R146, [R1+0x41e8] ;  /* 0x0041e80001927983 */ /* 0x000f680000300a00 */
[----:B------:R-:W4:Y:S04]  /*30160*/  LDL.64 R12, [R1+0x3c50] ;  /* 0x003c5000010c7983 */ /* 0x000f280000100a00 */
[----:B------:R-:W4:Y:S04]  /*30170*/  LDL.LU.64 R26, [R1+0x41e0] ;  /* 0x0041e000011a7983 */ /* 0x000f280000300a00 */
[----:B------:R-:W4:Y:S04]  /*30180*/  LDL.LU.64 R154, [R1+0x41d8] ;  /* 0x0041d800019a7983 */ /* 0x000f280000300a00 */
[----:B------:R-:W-:Y:S04]  /*30190*/  LDGSTS.E [R9+0x49a80], desc[UR14][R14.64], P4 ;  /* 0x49a800000e097fae */ /* 0x000fe8000a1a100e */
[----:B--2---:R-:W-:Y:S04]  /*301a0*/  LDGSTS.E [R9+0x49b00], desc[UR14][R100.64], P5 ;  /* 0x49b0000064097fae */ /* 0x004fe8000a9a100e */
[----:B------:R-:W-:Y:S04]  /*301b0*/  LDGSTS.E [R9+0x49b80], desc[UR14][R98.64], P0 ;  /* 0x49b8000062097fae */ /* 0x000fe800081a100e */
[----:B------:R-:W2:Y:S04]  /*301c0*/  LDL.64 R14, [R1+0x3d00] ;  /* 0x003d0000010e7983 */ /* 0x000ea80000100a00 */
[----:B------:R-:W2:Y:S04]  /*301d0*/  LDL.LU.64 R100, [R1+0x41d0] ;  /* 0x0041d00001647983 */ /* 0x000ea80000300a00 */
[----:B------:R-:W2:Y:S04]  /*301e0*/  LDL.LU.64 R98, [R1+0x41c8] ;  /* 0x0041c80001627983 */ /* 0x000ea80000300a00 */
[----:B---3--:R-:W-:Y:S04]  /*301f0*/  LDGSTS.E [R9+0x4aa00], desc[UR14][R148.64], P6 ;  /* 0x4aa0000094097fae */ /* 0x008fe8000b1a100e */
[----:B------:R-:W-:Y:S04]  /*30200*/  LDGSTS.E [R9+0x4aa80], desc[UR14][R162.64], P4 ;  /* 0x4aa80000a2097fae */ /* 0x000fe8000a1a100e */
[----:B------:R-:W-:Y:S04]  /*30210*/  LDGSTS.E [R9+0x4ab00], desc[UR14][R138.64], P5 ;  /* 0x4ab000008a097fae */ /* 0x000fe8000a9a100e */
[----:B------:R-:W3:Y:S04]  /*30220*/  LDL.LU.64 R148, [R1+0x41c0] ;  /* 0x0041c00001947983 */ /* 0x000ee80000300a00 */
[----:B------:R-:W2:Y:S04]  /*30230*/  LDL.LU.64 R162, [R1+0x41b8] ;  /* 0x0041b80001a27983 */ /* 0x000ea80000300a00 */
        /* <DEDUP_REMOVED lines=10> */
[----:B------:R-:W3:Y:S04]  /*302e0*/  LDL.LU.64 R114, [R1+0x4190] ;  /* 0x0041900001727983 */ /* 0x000ee80000300a00 */
[----:B------:R-:W3:Y:S04]  /*302f0*/  LDL.LU.64 R194, [R1+0x4188] ;  /* 0x0041880001c27983 */ /* 0x000ee80000300a00 */
[----:B------:R-:W3:Y:S04]  /*30300*/  LDL.LU.64 R122, [R1+0x4180] ;  /* 0x00418000017a7983 */ /* 0x000ee80000300a00 */
[----:B--2---:R-:W-:Y:S04]  /*30310*/  LDGSTS.E [R9+0x4ca80], desc[UR14][R202.64], P4 ;  /* 0x4ca80000ca097fae */ /* 0x004fe8000a1a100e */
[----:B------:R-:W-:Y:S04]  /*30320*/  LDGSTS.E [R9+0x4cb00], desc[UR14][R130.64], P5 ;  /* 0x4cb0000082097fae */ /* 0x000fe8000a9a100e */
[----:B------:R-:W-:Y:S04]  /*30330*/  LDGSTS.E [R9+0x4cb80], desc[UR14][R116.64], P0 ;  /* 0x4cb8000074097fae */ /* 0x000fe800081a100e */
[----:B------:R-:W2:Y:S04]  /*30340*/  LDL.LU.64 R202, [R1+0x4178] ;  /* 0x0041780001ca7983 */ /* 0x000ea80000300a00 */
[----:B------:R-:W2:Y:S04]  /*30350*/  LDL.LU.64 R130, [R1+0x4170] ;  /* 0x0041700001827983 */ /* 0x000ea80000300a00 */
[----:B------:R-:W-:Y:S04]  /*30360*/  LDGSTS.E [R9+0x4da00], desc[UR14][R2.64], P6 ;  /* 0x4da0000002097fae */ /* 0x000fe8000b1a100e */
[----:B------:R-:W2:Y:S04]  /*30370*/  LDL.LU.64 R116, [R1+0x4168] ;  /* 0x0041680001747983 */ /* 0x000ea80000300a00 */
[----:B------:R-:W-:Y:S04]  /*30380*/  LDGSTS.E [R9+0x4da80], desc[UR14][R138.64], P4 ;  /* 0x4da800008a097fae */ /* 0x000fe8000a1a100e */
[----:B------:R-:W-:Y:S04]  /*30390*/  LDGSTS.E [R9+0x4db00], desc[UR14][R140.64], P5 ;  /* 0x4db000008c097fae */ /* 0x000fe8000a9a100e */
[----:B------:R-:W-:Y:S04]  /*303a0*/  LDGSTS.E [R9+0x4db80], desc[UR14][R20.64], P0 ;  /* 0x4db8000014097fae */ /* 0x000fe800081a100e */
[----:B------:R-:W2:Y:S04]  /*303b0*/  LDL.LU.64 R138, [R1+0x4160] ;  /* 0x00416000018a7983 */ /* 0x000ea80000300a00 */
[----:B------:R-:W2:Y:S04]  /*303c0*/  LDL.LU.64 R140, [R1+0x4158] ;  /* 0x00415800018c7983 */ /* 0x000ea80000300a00 */
[----:B------:R-:W-:Y:S04]  /*303d0*/  LDGSTS.E [R9+0x4ea00], desc[UR14][R6.64], P6 ;  /* 0x4ea0000006097fae */ /* 0x000fe8000b1a100e */
[----:B---3--:R-:W-:Y:S04]  /*303e0*/  LDGSTS.E [R9+0x4ea80], desc[UR14][R148.64], P4 ;  /* 0x4ea8000094097fae */ /* 0x008fe8000a1a100e */
[----:B------:R-:W-:Y:S04]  /*303f0*/  LDGSTS.E [R9+0x4eb00], desc[UR14][R92.64], P5 ;  /* 0x4eb000005c097fae */ /* 0x000fe8000a9a100e */
[----:B------:R-:W3:Y:S04]  /*30400*/  LDL.LU.64 R20, [R1+0x4150] ;  /* 0x0041500001147983 */ /* 0x000ee80000300a00 */
        /* <DEDUP_REMOVED lines=10> */
[----:B----4-:R-:W-:Y:S04]  /*304b0*/  LDGSTS.E [R0+0x48c00], desc[UR14][R12.64], P6 ;  /* 0x48c000000c007fae */ /* 0x010fe8000b1a100e */
[----:B------:R-:W4:Y:S04]  /*304c0*/  LDL.LU.64 R108, [R1+0x4120] ;  /* 0x00412000016c7983 */ /* 0x000f280000300a00 */
[----:B--2---:R-:W-:Y:S04]  /*304d0*/  LDGSTS.E [R0+0x48c80], desc[UR14][R140.64], P4 ;  /* 0x48c800008c007fae */ /* 0x004fe8000a1a100e */
[----:B------:R-:W-:Y:S04]  /*304e0*/  LDGSTS.E [R0+0x48d00], desc[UR14][R172.64], P5 ;  /* 0x48d00000ac007fae */ /* 0x000fe8000a9a100e */
[----:B------:R-:W-:Y:S04]  /*304f0*/  LDGSTS.E [R0+0x48d80], desc[UR14][R196.64], P0 ;  /* 0x48d80000c4007fae */ /* 0x000fe800081a100e */
[----:B------:R-:W2:Y:S04]  /*30500*/  LDL.LU.64 R140, [R1+0x4118] ;  /* 0x00411800018c7983 */ /* 0x000ea80000300a00 */
[----:B------:R-:W3:Y:S04]  /*30510*/  LDL.LU.64 R172, [R1+0x4110] ;  /* 0x0041100001ac7983 */ /* 0x000ee80000300a00 */
[----:B------:R-:W-:Y:S04]  /*30520*/  LDGSTS.E [R0+0x49c00], desc[UR14][R14.64], P6 ;  /* 0x49c000000e007fae */ /* 0x000fe8000b1a100e */
[----:B------:R-:W3:Y:S04]  /*30530*/  LDL.LU.64 R196, [R1+0x4108] ;  /* 0x0041080001c47983 */ /* 0x000ee80000300a00 */
        /* <DEDUP_REMOVED lines=10> */
[----:B------:R1:W-:Y:S04]  /*305e0*/  STL [R1+0x6e0], RZ ;  /* 0x0006e0ff01007387 */ /* 0x0003e80000100800 */
        /* <DEDUP_REMOVED lines=337> */
[----:B------:R-:W-:Y:S04]  /*31b00*/  LDGSTS.E [R0+0x4ad80], desc[UR14][R198.64], P0 ;  /* 0x4ad80000c6007fae */ /* 0x000fe800081a100e */
[----:B------:R1:W-:Y:S04]  /*31b10*/  STL [R1+0x7e8], RZ ;  /* 0x0007e8ff01007387 */ /* 0x0003e80000100800 */
[----:B---3--:R-:W-:Y:S04]  /*31b20*/  LDGSTS.E [R0+0x4bc00], desc[UR14][R196.64], P6 ;  /* 0x4bc00000c4007fae */ /* 0x008fe8000b1a100e */
[----:B------:R1:W-:Y:S04]  /*31b30*/  STL [R1+0x7ec], RZ ;  /* 0x0007ecff01007387 */ /* 0x0003e80000100800 */
[----:B------:R-:W-:Y:S04]  /*31b40*/  LDGSTS.E [R0+0x4bc80], desc[UR14][R194.64], P4 ;  /* 0x4bc80000c2007fae */ /* 0x000fe8000a1a100e */
        /* <DEDUP_REMOVED lines=21> */
[----:B------:R3:W-:Y:S04]  /*31ca0*/  LDGSTS.E [R0+0x4ec00], desc[UR14][R156.64], P6 ;  /* 0x4ec000009c007fae */ /* 0x0007e8000b1a100e */
        /* <DEDUP_REMOVED lines=9> */
[----:B-----5:R-:W-:Y:S04]  /*31d40*/  LDGSTS.E [R0+0x4fc80], desc[UR14][R146.64], P4 ;  /* 0x4fc8000092007fae */ /* 0x020fe8000a1a100e */
[----:B------:R1:W-:Y:S04]  /*31d50*/  STL [R1+0x760], RZ ;  /* 0x000760ff01007387 */ /* 0x0003e80000100800 */
[----:B------:R5:W-:Y:S04]  /*31d60*/  LDGSTS.E [R0+0x4fd00], desc[UR14][R144.64], P5 ;  /* 0x4fd0000090007fae */ /* 0x000be8000a9a100e */
[----:B------:R1:W-:Y:S04]  /*31d70*/  STL [R1+0x764], RZ ;  /* 0x000764ff01007387 */ /* 0x0003e80000100800 */
[----:B------:R-:W-:Y:S04]  /*31d80*/  LDGSTS.E [R0+0x4fd80], desc[UR14][R142.64], P0 ;  /* 0x4fd800008e007fae */ /* 0x000fe800081a100e */
[----:B------:R1:W-:Y:S04]  /*31d90*/  STL [R1+0x768], RZ ;  /* 0x000768ff01007387 */ /* 0x0003e80000100800 */
[----:B--2---:R2:W-:Y:S04]  /*31da0*/  LDGSTS.E [R4+0x48e00], desc[UR14][R140.64], P6 ;  /* 0x48e000008c047fae */ /* 0x0045e8000b1a100e */
        /* <DEDUP_REMOVED lines=31> */
[----:B----4-:R-:W-:Y:S04]  /*31fa0*/  LDGSTS.E [R4+0x4ce00], desc[UR14][R108.64], P6 ;  /* 0x4ce000006c047fae */ /* 0x010fe8000b1a100e */
        /* <DEDUP_REMOVED lines=29> */
[----:B------:R1:W-:Y:S04]  /*32180*/  LDGSTS.E [R4+0x4ff80], desc[UR14][R250.64], P0 ;  /* 0x4ff80000fa047fae */ /* 0x0003e800081a100e */
[----:B------:R4:W-:Y:S04]  /*32190*/  STL [R1+0x508], RZ ;  /* 0x000508ff01007387 */ /* 0x0009e80000100800 */
[----:B------:R-:W0:Y:S04]  /*321a0*/  LDGDEPBAR ;  /* 0x00000000000079af */ /* 0x000e280000000000 */
[----:B------:R4:W-:Y:S01]  /*321b0*/  STL [R1+0x50c], RZ ;  /* 0x00050cff01007387 */ /* 0x0009e20000100800 */
[----:B------:R-:W-:Y:S01]  /*321c0*/  UISETP.GE.AND UP0, UPT, UR7, 0x80, UPT ;  /* 0x000000800700788c */ /* 0x000fe2000bf06270 */
[----:B---3--:R-:W-:-:S02]  /*321d0*/  CS2R R156, SRZ ;  /* 0x00000000009c7805 */ /* 0x008fc4000001ff00 */
[----:B------:R-:W-:Y:S02]  /*321e0*/  CS2R R158, SRZ ;  /* 0x00000000009e7805 */ /* 0x000fe4000001ff00 */
[----:B-1----:R-:W-:Y:S02]  /*321f0*/  CS2R R152, SRZ ;  /* 0x0000000000987805 */ /* 0x002fe4000001ff00 */
[----:B------:R-:W-:Y:S02]  /*32200*/  CS2R R154, SRZ ;  /* 0x00000000009a7805 */ /* 0x000fe4000001ff00 */
[----:B------:R-:W-:Y:S02]  /*32210*/  CS2R R148, SRZ ;  /* 0x0000000000947805 */ /* 0x000fe4000001ff00 */
[----:B------:R-:W-:Y:S02]  /*32220*/  CS2R R150, SRZ ;  /* 0x0000000000967805 */ /* 0x000fe4000001ff00 */
[----:B-----5:R-:W-:-:S02]  /*32230*/  CS2R R144, SRZ ;  /* 0x0000000000907805 */ /* 0x020fc4000001ff00 */
[----:B------:R-:W-:Y:S02]  /*32240*/  CS2R R146, SRZ ;  /* 0x0000000000927805 */ /* 0x000fe4000001ff00 */
[----:B--2---:R-:W-:Y:S02]  /*32250*/  CS2R R140, SRZ ;  /* 0x00000000008c7805 */ /* 0x004fe4000001ff00 */
[----:B------:R-:W-:Y:S02]  /*32260*/  CS2R R142, SRZ ;  /* 0x00000000008e7805 */ /* 0x000fe4000001ff00 */
[----:B------:R-:W-:Y:S02]  /*32270*/  CS2R R136, SRZ ;  /* 0x0000000000887805 */ /* 0x000fe4000001ff00 */
[----:B------:R-:W-:Y:S02]  /*32280*/  CS2R R138, SRZ ;  /* 0x00000000008a7805 */ /* 0x000fe4000001ff00 */
[----:B------:R-:W-:-:S02]  /*32290*/  CS2R R132, SRZ ;  /* 0x0000000000847805 */ /* 0x000fc4000001ff00 */
[----:B------:R-:W-:Y:S02]  /*322a0*/  CS2R R134, SRZ ;  /* 0x0000000000867805 */ /* 0x000fe4000001ff00 */
[----:B------:R-:W-:Y:S02]  /*322b0*/  CS2R R128, SRZ ;  /* 0x0000000000807805 */ /* 0x000fe4000001ff00 */
        /* <DEDUP_REMOVED lines=44> */
[----:B------:R-:W-:Y:S01]  /*32580*/  CS2R R6, SRZ ;  /* 0x0000000000067805 */ /* 0x000fe2000001ff00 */
[----:B----4-:R-:W-:Y:S06]  /*32590*/  BRA.U !UP0, `(.L_x_0) ;  /* 0x0000077508887547 */ /* 0x010fec000b800000 */
[----:B------:R-:W2:Y:S04]  /*325a0*/  LDL.LU.64 R4, [R1+0x1d48] ;  /* 0x001d480001047983 */ /* 0x000ea80000300a00 */
[----:B------:R-:W3:Y:S04]  /*325b0*/  LDL.LU.64 R2, [R1+0x1d50] ;  /* 0x001d500001027983 */ /* 0x000ee80000300a00 */
[----:B------:R-:W4:Y:S04]  /*325c0*/  LDL.LU.64 R16, [R1+0x1d60] ;  /* 0x001d600001107983 */ /* 0x000f280000300a00 */
[----:B------:R-:W5:Y:S04]  /*325d0*/  LDL.LU.64 R18, [R1+0x1d68] ;  /* 0x001d680001127983 */ /* 0x000f680000300a00 */
[----:B------:R-:W3:Y:S04]  /*325e0*/  LDL.LU.64 R12, [R1+0x1d70] ;  /* 0x001d7000010c7983 */ /* 0x000ee80000300a00 */
[----:B------:R-:W4:Y:S04]  /*325f0*/  LDL.LU.64 R14, [R1+0x1d78] ;  /* 0x001d7800010e7983 */ /* 0x000f280000300a00 */
[----:B------:R-:W4:Y:S04]  /*32600*/  LDL.LU.64 R8, [R1+0x1d80] ;  /* 0x001d800001087983 */ /* 0x000f280000300a00 */
[----:B------:R-:W4:Y:S04]  /*32610*/  LDL.LU.64 R20, [R1+0x1d88] ;  /* 0x001d880001147983 */ /* 0x000f280000300a00 */
[----:B------:R-:W4:Y:S04]  /*32620*/  LDL.LU.64 R6, [R1+0xfc0] ;  /* 0x000fc00001067983 */ /* 0x000f280000300a00 */
[----:B------:R-:W4:Y:S04]  /*32630*/  LDL.LU.64 R10, [R1+0x3f8] ;  /* 0x0003f800010a7983 */ /* 0x000f280000300a00 */
[----:B------:R-:W5:Y:S04]  /*32640*/  LDL.LU.64 R22, [R1+0x2f0] ;  /* 0x0002f00001167983 */ /* 0x000f680000300a00 */
[----:B--2---:R1:W-:Y:S01]  /*32650*/  STL [R1+0x323c], R4 ;  /* 0x00323c0401007387 */ /* 0x0043e20000100800 */
[----:B------:R-:W-:-:S03]  /*32660*/  IMAD.MOV.U32 R0, RZ, RZ, R5 ;  /* 0x000000ffff007224 */ /* 0x000fc600078e0005 */
[----:B-1----:R-:W2:Y:S04]  /*32670*/  LDL.LU.64 R4, [R1+0x2e8] ;  /* 0x0002e80001047983 */ /* 0x002ea80000300a00 */
[----:B------:R1:W-:Y:S04]  /*32680*/  STL [R1+0x3238], R0 ;  /* 0x0032380001007387 */ /* 0x0003e80000100800 */
[----:B---3--:R3:W-:Y:S01]  /*32690*/  STL [R1+0x3244], R2 ;  /* 0x0032440201007387 */ /* 0x0087e20000100800 */
[----:B-1----:R-:W-:-:S03]  /*326a0*/  IMAD.MOV.U32 R0, RZ, RZ, R3 ;  /* 0x000000ffff007224 */ /* 0x002fc600078e0003 */
[----:B---3--:R-:W3:Y:S04]  /*326b0*/  LDL.LU.64 R2, [R1+0x2e0] ;  /* 0x0002e00001027983 */ /* 0x008ee80000300a00 */
[----:B------:R1:W-:Y:S04]  /*326c0*/  STL [R1+0x3240], R0 ;  /* 0x0032400001007387 */ /* 0x0003e80000100800 */
[----:B----4-:R4:W-:Y:S01]  /*326d0*/  STL [R1+0x324c], R16 ;  /* 0x00324c1001007387 */ /* 0x0109e20000100800 */
[----:B-1----:R-:W-:-:S03]  /*326e0*/  MOV R0, R17 ;  /* 0x0000001100007202 */ /* 0x002fc60000000f00 */
[----:B----4-:R-:W4:Y:S04]  /*326f0*/  LDL.LU.64 R16, [R1+0x2d8] ;  /* 0x0002d80001107983 */ /* 0x010f280000300a00 */
[----:B------:R1:W-:Y:S04]  /*32700*/  STL [R1+0x3248], R0 ;  /* 0x0032480001007387 */ /* 0x0003e80000100800 */
[----:B-----5:R5:W-:Y:S01]  /*32710*/  STL [R1+0x3254], R18 ;  /* 0x0032541201007387 */ /* 0x020be20000100800 */
[----:B-1----:R-:W-:-:S03]  /*32720*/  IMAD.MOV.U32 R0, RZ, RZ, R19 ;  /* 0x000000ffff007224 */ /* 0x002fc600078e0013 */
[----:B-----5:R-:W5:Y:S04]  /*32730*/  LDL.LU.64 R18, [R1+0x2d0] ;  /* 0x0002d00001127983 */ /* 0x020f680000300a00 */
[----:B------:R1:W-:Y:S04]  /*32740*/  STL [R1+0x3250], R0 ;  /* 0x0032500001007387 */ /* 0x0003e80000100800 */
[----:B------:R1:W-:Y:S02]  /*32750*/  STL [R1+0x325c], R12 ;  /* 0x00325c0c01007387 */ /* 0x0003e40000100800 */
[----:B-1----:R-:W-:-:S02]  /*32760*/  IMAD.MOV.U32 R0, RZ, RZ, R13 ;  /* 0x000000ffff007224 */ /* 0x002fc400078e000d */
[----:B------:R-:W5:Y:S04]  /*32770*/  LDL.LU.64 R12, [R1+0x2c8] ;  /* 0x0002c800010c7983 */ /* 0x000f680000300a00 */
[----:B------:R1:W-:Y:S04]  /*32780*/  STL [R1+0x3258], R0 ;  /* 0x0032580001007387 */ /* 0x0003e80000100800 */
[----:B------:R1:W-:Y:S02]  /*32790*/  STL [R1+0x3264], R14 ;  /* 0x0032640e01007387 */ /* 0x0003e40000100800 */
[----:B-1----:R-:W-:-:S02]  /*327a0*/  MOV R0, R15 ;  /* 0x0000000f00007202 */ /* 0x002fc40000000f00 */
[----:B------:R-:W5:Y:S04]  /*327b0*/  LDL.LU.64 R14, [R1+0xfb0] ;  /* 0x000fb000010e7983 */ /* 0x000f680000300a00 */
[----:B------:R1:W-:Y:S04]  /*327c0*/  STL [R1+0x3260], R0 ;  /* 0x0032600001007387 */ /* 0x0003e80000100800 */
[----:B------:R1:W-:Y:S02]  /*327d0*/  STL [R1+0x326c], R8 ;  /* 0x00326c0801007387 */ /* 0x0003e40000100800 */
[----:B-1----:R-:W-:-:S02]  /*327e0*/  IMAD.MOV.U32 R0, RZ, RZ, R9 ;  /* 0x000000ffff007224 */ /* 0x002fc400078e0009 */
[----:B------:R-:W5:Y:S04]  /*327f0*/  LDL.LU.64 R8, [R1+0x2c0] ;  /* 0x0002c00001087983 */ /* 0x000f680000300a00 */
[----:B------:R1:W-:Y:S04]  /*32800*/  STL [R1+0x3268], R0 ;  /* 0x0032680001007387 */ /* 0x0003e80000100800 */
[----:B------:R-:W-:Y:S04]  /*32810*/  STL [R1+0x3274], R20 ;  /* 0x0032741401007387 */ /* 0x000fe80000100800 */
[----:B------:R-:W5:Y:S01]  /*32820*/  LDL.LU.64 R26, [R1+0x2b8] ;  /* 0x0002b800011a7983 */ /* 0x000f620000300a00 */
[----:B-1----:R-:W-:-:S05]  /*32830*/  IMAD.MOV.U32 R0, RZ, RZ, R21 ;  /* 0x000000ffff007224 */ /* 0x002fca00078e0015 */
[----:B------:R1:W-:Y:S04]  /*32840*/  STL [R1+0x3270], R0 ;  /* 0x0032700001007387 */ /* 0x0003e80000100800 */
[----:B------:R1:W-:Y:S02]  /*32850*/  STL [R1+0x3278], R6 ;  /* 0x0032780601007387 */ /* 0x0003e40000100800 */
[----:B-1----:R-:W-:Y:S02]  /*32860*/  MOV R0, R7 ;  /* 0x0000000700007202 */ /* 0x002fe40000000f00 */
        /* <DEDUP_REMOVED lines=10> */
[----:B--2---:R2:W-:Y:S01]  /*32910*/  STL [R1+0x3224], R4 ;  /* 0x0032240401007387 */ /* 0x0045e20000100800 */
[----:B-1----:R-:W-:-:S03]  /*32920*/  MOV R0, R5 ;  /* 0x0000000500007202 */ /* 0x002fc60000000f00 */
[----:B--2---:R-:W2:Y:S04]  /*32930*/  LDL.LU.64 R4, [R1+0x298] ;  /* 0x0002980001047983 */ /* 0x004ea80000300a00 */
[----:B------:R1:W-:Y:S04]  /*32940*/  STL [R1+0x3218], R0 ;  /* 0x0032180001007387 */ /* 0x0003e80000100800 */
[----:B---3--:R3:W-:Y:S01]  /*32950*/  STL [R1+0x321c], R2 ;  /* 0x00321c0201007387 */ /* 0x0087e20000100800 */
[----:B-1----:R-:W-:-:S03]  /*32960*/  IMAD.MOV.U32 R0, RZ, RZ, R3 ;  /* 0x000000ffff007224 */ /* 0x002fc600078e0003 */
[----:B---3--:R-:W3:Y:S04]  /*32970*/  LDL.LU.64 R2, [R1+0x290] ;  /* 0x0002900001027983 */ /* 0x008ee80000300a00 */
[----:B------:R1:W-:Y:S04]  /*32980*/  STL [R1+0x3210], R0 ;  /* 0x0032100001007387 */ /* 0x0003e80000100800 */
[----:B----4-:R-:W-:Y:S04]  /*32990*/  STL [R1+0x3214], R16 ;  /* 0x0032141001007387 */ /* 0x010fe80000100800 */
[----:B------:R-:W4:Y:S01]  /*329a0*/  LDL.LU.64 R22, [R1+0x1418] ;  /* 0x0014180001167983 */ /* 0x000f220000300a00 */
[----:B-1----:R-:W-:-:S05]  /*329b0*/  IMAD.MOV.U32 R0, RZ, RZ, R17 ;  /* 0x000000ffff007224 */ /* 0x002fca00078e0011 */
[----:B------:R5:W-:Y:S02]  /*329c0*/  STL [R1+0x3208], R0 ;  /* 0x0032080001007387 */ /* 0x000be40000100800 */
[----:B-----5:R-:W-:Y:S02]  /*329d0*/  MOV R0, R19 ;  /* 0x0000001300007202 */ /* 0x020fe40000000f00 */
[----:B------:R-:W-:Y:S04]  /*329e0*/  STL [R1+0x320c], R18 ;  /* 0x00320c1201007387 */ /* 0x000fe80000100800 */
[----:B------:R-:W5:Y:S04]  /*329f0*/  LDL.LU.64 R16, [R1+0x288] ;  /* 0x0002880001107983 */ /* 0x000f680000300a00 */
[----:B------:R1:W-:Y:S04]  /*32a00*/  STL [R1+0x3200], R0 ;  /* 0x0032000001007387 */ /* 0x0003e80000100800 */
[----:B------:R1:W-:Y:S02]  /*32a10*/  STL [R1+0x3204], R12 ;  /* 0x0032040c01007387 */ /* 0x0003e40000100800 */
[----:B-1----:R-:W-:-:S02]  /*32a20*/  IMAD.MOV.U32 R0, RZ, RZ, R13 ;  /* 0x000000ffff007224 */ /* 0x002fc400078e000d */
[----:B------:R-:W5:Y:S04]  /*32a30*/  LDL.LU.64 R18, [R1+0x280] ;  /* 0x0002800001127983 */ /* 0x000f680000300a00 */
[----:B------:R-:W-:Y:S04]  /*32a40*/  STL [R1+0x31fc], R14 ;  /* 0x0031fc0e01007387 */ /* 0x000fe80000100800 */
[----:B------:R1:W-:Y:S04]  /*32a50*/  STL [R1+0x31f8], R0 ;  /* 0x0031f80001007387 */ /* 0x0003e80000100800 */
[----:B------:R-:W5:Y:S01]  /*32a60*/  LDL.LU.64 R12, [R1+0x278] ;  /* 0x00027800010c7983 */ /* 0x000f620000300a00 */
[----:B-1----:R-:W-:-:S03]  /*32a70*/  IMAD.MOV.U32 R0, RZ, RZ, R15 ;  /* 0x000000ffff007224 */ /* 0x002fc600078e000f */
[----:B------:R-:W-:Y:S04]  /*32a80*/  STL [R1+0x31f4], R8 ;  /* 0x0031f40801007387 */ /* 0x000fe80000100800 */
[----:B------:R1:W-:Y:S04]  /*32a90*/  STL [R1+0x31f0], R0 ;  /* 0x0031f00001007387 */ /* 0x0003e80000100800 */
[----:B------:R-:W5:Y:S01]  /*32aa0*/  LDL.LU.64 R14, [R1+0x270] ;  /* 0x00027000010e7983 */ /* 0x000f620000300a00 */
[----:B-1----:R-:W-:-:S03]  /*32ab0*/  MOV R0, R9 ;  /* 0x0000000900007202 */ /* 0x002fc60000000f00 */
[----:B------:R-:W-:Y:S04]  /*32ac0*/  STL [R1+0x31ec], R26 ;  /* 0x0031ec1a01007387 */ /* 0x000fe80000100800 */
[----:B------:R1:W-:Y:S04]  /*32ad0*/  STL [R1+0x31e8], R0 ;  /* 0x0031e80001007387 */ /* 0x0003e80000100800 */
[----:B------:R-:W5:Y:S01]  /*32ae0*/  LDL.LU.64 R8, [R1+0x268] ;  /* 0x0002680001087983 */ /* 0x000f620000300a00 */
[----:B-1----:R-:W-:-:S03]  /*32af0*/  IMAD.MOV.U32 R0, RZ, RZ, R27 ;  /* 0x000000ffff007224 */ /* 0x002fc600078e001b */
[----:B------:R-:W-:Y:S04]  /*32b00*/  STL [R1+0x31e4], R6 ;  /* 0x0031e40601007387 */ /* 0x000fe80000100800 */
[----:B------:R1:W-:Y:S02]  /*32b10*/  STL [R1+0x31e0], R0 ;  /* 0x0031e00001007387 */ /* 0x0003e40000100800 */
[----:B-1----:R-:W-:Y:S02]  /*32b20*/  IMAD.MOV.U32 R0, RZ, RZ, R7 ;  /* 0x000000ffff007224 */ /* 0x002fe400078e0007 */
        /* <DEDUP_REMOVED lines=10> */
[----:B--2---:R2:W-:Y:S01]  /*32bd0*/  STL [R1+0x31cc], R4 ;  /* 0x0031cc0401007387 */ /* 0x0045e20000100800 */
[----:B-1----:R-:W-:-:S03]  /*32be0*/  IMAD.MOV.U32 R0, RZ, RZ, R5 ;  /* 0x000000ffff007224 */ /* 0x002fc600078e0005 */
[----:B--2---:R-:W2:Y:S04]  /*32bf0*/  LDL.LU.64 R4, [R1+0x250] ;  /* 0x0002500001047983 */ /* 0x004ea80000300a00 */
[----:B------:R1:W-:Y:S04]  /*32c00*/  STL [R1+0x31c0], R0 ;  /* 0x0031c00001007387 */ /* 0x0003e80000100800 */
[----:B---3--:R3:W-:Y:S01]  /*32c10*/  STL [R1+0x31c4], R2 ;  /* 0x0031c40201007387 */ /* 0x0087e20000100800 */
[----:B-1----:R-:W-:-:S03]  /*32c20*/  MOV R0, R3 ;  /* 0x0000000300007202 */ /* 0x002fc60000000f00 */
[----:B---3--:R-:W3:Y:S04]  /*32c30*/  LDL.LU.64 R2, [R1+0x248] ;  /* 0x0002480001027983 */ /* 0x008ee80000300a00 */
[----:B------:R1:W-:Y:S04]  /*32c40*/  STL [R1+0x31b0], R0 ;  /* 0x0031b00001007387 */ /* 0x0003e80000100800 */
[----:B----4-:R4:W-:Y:S01]  /*32c50*/  STL [R1+0x31b8], R22 ;  /* 0x0031b81601007387 */ /* 0x0109e20000100800 */
[----:B-1----:R-:W-:-:S03]  /*32c60*/  IMAD.MOV.U32 R0, RZ, RZ, R23 ;  /* 0x000000ffff007224 */ /* 0x002fc600078e0017 */
[----:B----4-:R-:W4:Y:S04]  /*32c70*/  LDL.LU.64 R22, [R1+0x240] ;  /* 0x0002400001167983 */ /* 0x010f280000300a00 */
[----:B------:R1:W-:Y:S04]  /*32c80*/  STL [R1+0x31b4], R0 ;  /* 0x0031b40001007387 */ /* 0x0003e80000100800 */
[----:B-----5:R5:W-:Y:S01]  /*32c90*/  STL [R1+0x31bc], R16 ;  /* 0x0031bc1001007387 */ /* 0x020be20000100800 */
[----:B-1----:R-:W-:-:S03]  /*32ca0*/  IMAD.MOV.U32 R0, RZ, RZ, R17 ;  /* 0x000000ffff007224 */ /* 0x002fc600078e0011 */
[----:B------:R-:W-:Y:S04]  /*32cb0*/  STL [R1+0x31ac], R18 ;  /* 0x0031ac1201007387 */ /* 0x000fe80000100800 */
[----:B------:R1:W-:Y:S04]  /*32cc0*/  STL [R1+0x31a8], R0 ;  /* 0x0031a80001007387 */ /* 0x0003e80000100800 */
[----:B-----5:R-:W5:Y:S01]  /*32cd0*/  LDL.LU.64 R16, [R1+0x238] ;  /* 0x0002380001107983 */ /* 0x020f620000300a00 */
[----:B-1----:R-:W-:-:S03]  /*32ce0*/  MOV R0, R19 ;  /* 0x0000001300007202 */ /* 0x002fc60000000f00 */
[----:B------:R-:W-:Y:S04]  /*32cf0*/  STL [R1+0x31a4], R12 ;  /* 0x0031a40c01007387 */ /* 0x000fe80000100800 */
[----:B------:R1:W-:Y:S04]  /*32d00*/  STL [R1+0x31a0], R0 ;  /* 0x0031a00001007387 */ /* 0x0003e80000100800 */
[----:B------:R-:W5:Y:S01]  /*32d10*/  LDL.LU.64 R18, [R1+0x230] ;  /* 0x0002300001127983 */ /* 0x000f620000300a00 */
[----:B-1----:R-:W-:-:S03]  /*32d20*/  IMAD.MOV.U32 R0, RZ, RZ, R13 ;  /* 0x000000ffff007224 */ /* 0x002fc600078e000d */
[----:B------:R-:W-:Y:S04]  /*32d30*/  STL [R1+0x319c], R14 ;  /* 0x00319c0e01007387 */ /* 0x000fe80000100800 */
[----:B------:R1:W-:Y:S04]  /*32d40*/  STL [R1+0x3198], R0 ;  /* 0x0031980001007387 */ /* 0x0003e80000100800 */
[----:B------:R-:W5:Y:S01]  /*32d50*/  LDL.LU.64 R12, [R1+0x228] ;  /* 0x00022800010c7983 */ /* 0x000f620000300a00 */
[----:B-1----:R-:W-:-:S03]  /*32d60*/  IMAD.MOV.U32 R0, RZ, RZ, R15 ;  /* 0x000000ffff007224 */ /* 0x002fc600078e000f */
[----:B------:R-:W-:Y:S04]  /*32d70*/  STL [R1+0x3194], R8 ;  /* 0x0031940801007387 */ /* 0x000fe80000100800 */
[----:B------:R1:W-:Y:S04]  /*32d80*/  STL [R1+0x3190], R0 ;  /* 0x0031900001007387 */ /* 0x0003e80000100800 */
[----:B------:R-:W5:Y:S04]  /*32d90*/  LDL.LU.64 R14, [R1+0x220] ;  /* 0x00022000010e7983 */ /* 0x000f680000300a00 */
[----:B------:R-:W5:Y:S01]  /*32da0*/  LDL.LU.64 R26, [R1+0x1628] ;  /* 0x00162800011a7983 */ /* 0x000f620000300a00 */
[----:B-1----:R-:W-:-:S05]  /*32db0*/  MOV R0, R9 ;  /* 0x0000000900007202 */ /* 0x002fca0000000f00 */
[----:B------:R1:W-:Y:S04]  /*32dc0*/  STL [R1+0x3188], R0 ;  /* 0x0031880001007387 */ /* 0x0003e80000100800 */
[----:B------:R1:W-:Y:S02]  /*32dd0*/  STL [R1+0x318c], R6 ;  /* 0x00318c0601007387 */ /* 0x0003e40000100800 */
[----:B-1----:R-:W-:Y:S02]  /*32de0*/  IMAD.MOV.U32 R0, RZ, RZ, R7 ;  /* 0x000000ffff007224 */ /* 0x002fe400078e0007 */
[----:B------:R-:W5:Y:S04]  /*32df0*/  LDL.LU.64 R6, [R1+0x218] ;  /* 0x0002180001067983 */ /* 0x000f680000300a00 */
[----:B------:R1:W-:Y:S04]  /*32e00*/  STL [R1+0x3180], R0 ;  /* 0x0031800001007387 */ /* 0x0003e80000100800 */
[----:B------:R1:W-:Y:S04]  /*32e10*/  STL [R1+0x3184], R10 ;  /* 0x0031840a01007387 */ /* 0x0003e80000100800 */
[----:B------:R-:W5:Y:S01]  /*32e20*/  LDL.LU.64 R8, [R1+0x210] ;  /* 0x0002100001087983 */ /* 0x000f620000300a00 */
[----:B-1----:R-:W-:-:S05]  /*32e30*/  IMAD.MOV.U32 R0, RZ, RZ, R11 ;  /* 0x000000ffff007224 */ /* 0x002fca00078e000b */
[----:B------:R1:W-:Y:S04]  /*32e40*/  STL [R1+0x3170], R0 ;  /* 0x0031700001007387 */ /* 0x0003e80000100800 */
[----:B------:R2:W-:Y:S04]  /*32e50*/  STL [R1+0x3178], R20 ;  /* 0x0031781401007387 */ /* 0x0005e80000100800 */
[----:B------:R-:W5:Y:S01]  /*32e60*/  LDL.LU.64 R10, [R1+0x208] ;  /* 0x00020800010a7983 */ /* 0x000f620000300a00 */
[----:B-1----:R-:W-:-:S03]  /*32e70*/  MOV R0, R21 ;  /* 0x0000001500007202 */ /* 0x002fc60000000f00 */
[----:B--2---:R-:W-:Y:S04]  /*32e80*/  STL [R1+0x317c], R4 ;  /* 0x00317c0401007387 */ /* 0x004fe80000100800 */
[----:B------:R1:W-:Y:S04]  /*32e90*/  STL [R1+0x3174], R0 ;  /* 0x0031740001007387 */ /* 0x0003e80000100800 */
[----:B------:R-:W2:Y:S01]  /*32ea0*/  LDL.LU.64 R20, [R1+0x200] ;  /* 0x0002000001147983 */ /* 0x000ea20000300a00 */
[----:B-1----:R-:W-:-:S03]  /*32eb0*/  IMAD.MOV.U32 R0, RZ, RZ, R5 ;  /* 0x000000ffff007224 */ /* 0x002fc600078e0005 */
[----:B---3--:R-:W-:Y:S04]  /*32ec0*/  STL [R1+0x316c], R2 ;  /* 0x00316c0201007387 */ /* 0x008fe80000100800 */
[----:B------:R1:W-:Y:S04]  /*32ed0*/  STL [R1+0x3168], R0 ;  /* 0x0031680001007387 */ /* 0x0003e80000100800 */
[----:B------:R-:W3:Y:S01]  /*32ee0*/  LDL.LU.64 R4, [R1+0x1f8] ;  /* 0x0001f80001047983 */ /* 0x000ee20000300a00 */
[----:B-1----:R-:W-:-:S03]  /*32ef0*/  IMAD.MOV.U32 R0, RZ, RZ, R3 ;  /* 0x000000ffff007224 */ /* 0x002fc600078e0003 */
[----:B----4-:R-:W-:Y:S04]  /*32f00*/  STL [R1+0x3164], R22 ;  /* 0x0031641601007387 */ /* 0x010fe80000100800 */
[----:B------:R1:W-:Y:S04]  /*32f10*/  STL [R1+0x3160], R0 ;  /* 0x0031600001007387 */ /* 0x0003e80000100800 */
[----:B------:R-:W4:Y:S01]  /*32f20*/  LDL.LU.64 R2, [R1+0x1f0] ;  /* 0x0001f00001027983 */ /* 0x000f220000300a00 */
[----:B-1----:R-:W-:-:S03]  /*32f30*/  MOV R0, R23 ;  /* 0x0000001700007202 */ /* 0x002fc60000000f00 */
[----:B------:R-:W4:Y:S04]  /*32f40*/  LDL.LU.64 R22, [R1+0x1e8] ;  /* 0x0001e80001167983 */ /* 0x000f280000300a00 */
        /* <DEDUP_REMOVED lines=15> */
[----:B------:R-:W-:Y:S04]  /*33040*/  STL [R1+0x3138], R26 ;  /* 0x0031381a01007387 */ /* 0x000fe80000100800 */
[----:B------:R1:W-:Y:S04]  /*33050*/  STL [R1+0x3130], R0 ;  /* 0x0031300001007387 */ /* 0x0003e80000100800 */
[----:B------:R-:W5:Y:S01]  /*33060*/  LDL.LU.64 R14, [R1+0x1d0] ;  /* 0x0001d000010e7983 */ /* 0x000f620000300a00 */
[----:B-1----:R-:W-:-:S03]  /*33070*/  IMAD.MOV.U32 R0, RZ, RZ, R27 ;  /* 0x000000ffff007224 */ /* 0x002fc600078e001b */
[----:B------:R-:W-:Y:S04]  /*33080*/  STL [R1+0x313c], R6 ;  /* 0x00313c0601007387 */ /* 0x000fe80000100800 */
[----:B------:R1:W-:Y:S02]  /*33090*/  STL [R1+0x3134], R0 ;  /* 0x0031340001007387 */ /* 0x0003e40000100800 */
[----:B-1----:R-:W-:Y:S02]  /*330a0*/  MOV R0, R7 ;  /* 0x0000000700007202 */ /* 0x002fe40000000f00 */
        /* <DEDUP_REMOVED lines=8> */
[----:B--2---:R-:W-:Y:S04]  /*33130*/  STL [R1+0x311c], R20 ;  /* 0x00311c1401007387 */ /* 0x004fe80000100800 */
[----:B------:R1:W-:Y:S04]  /*33140*/  STL [R1+0x3118], R0 ;  /* 0x0031180001007387 */ /* 0x0003e80000100800 */
[----:B------:R-:W2:Y:S01]  /*33150*/  LDL.LU.64 R10, [R1+0x1b8] ;  /* 0x0001b800010a7983 */ /* 0x000ea20000300a00 */
[----:B-1----:R-:W-:-:S03]  /*33160*/  MOV R0, R21 ;  /* 0x0000001500007202 */ /* 0x002fc60000000f00 */
[----:B---3--:R-:W-:Y:S04]  /*33170*/  STL [R1+0x3114], R4 ;  /* 0x0031140401007387 */ /* 0x008fe80000100800 */
[----:B------:R1:W-:Y:S02]  /*33180*/  STL [R1+0x3110], R0 ;  /* 0x0031100001007387 */ /* 0x0003e40000100800 */
[----:B-1----:R-:W-:Y:S02]  /*33190*/  IMAD.MOV.U32 R0, RZ, RZ, R5 ;  /* 0x000000ffff007224 */ /* 0x002fe400078e0005 */
[----:B------:R-:W3:Y:S04]  /*331a0*/  LDL.LU.64 R4, [R1+0x1b0] ;  /* 0x0001b00001047983 */ /* 0x000ee80000300a00 */
[----:B------:R1:W-:Y:S04]  /*331b0*/  STL [R1+0x3108], R0 ;  /* 0x0031080001007387 */ /* 0x0003e80000100800 */
[----:B----4-:R4:W-:Y:S01]  /*331c0*/  STL [R1+0x310c], R2 ;  /* 0x00310c0201007387 */ /* 0x0109e20000100800 */
[----:B-1----:R-:W-:-:S03]  /*331d0*/  IMAD.MOV.U32 R0, RZ, RZ, R3 ;  /* 0x000000ffff007224 */ /* 0x002fc600078e0003 */
[----:B------:R-:W-:Y:S04]  /*331e0*/  STL [R1+0x3104], R22 ;  /* 0x0031041601007387 */ /* 0x000fe80000100800 */
[----:B------:R1:W-:Y:S04]  /*331f0*/  STL [R1+0x3100], R0 ;  /* 0x0031000001007387 */ /* 0x0003e80000100800 */
[----:B----4-:R-:W4:Y:S01]  /*33200*/  LDL.LU.64 R2, [R1+0x1848] ;  /* 0x0018480001027983 */ /* 0x010f220000300a00 */
[----:B-1----:R-:W-:-:S03]  /*33210*/  MOV R0, R23 ;  /* 0x0000001700007202 */ /* 0x002fc60000000f00 */
[----:B-----5:R-:W-:Y:S04]  /*33220*/  STL [R1+0x30f8], R16 ;  /* 0x0030f81001007387 */ /* 0x020fe80000100800 */
[----:B------:R1:W-:Y:S04]  /*33230*/  STL [R1+0x30f0], R0 ;  /* 0x0030f00001007387 */ /* 0x0003e80000100800 */
[----:B------:R-:W5:Y:S01]  /*33240*/  LDL.LU.64 R198, [R1+0x188] ;  /* 0x0001880001c67983 */ /* 0x000f620000300a00 */
[----:B-1----:R-:W-:-:S05]  /*33250*/  IMAD.MOV.U32 R0, RZ, RZ, R17 ;  /* 0x000000ffff007224 */ /* 0x002fca00078e0011 */
[----:B------:R1:W-:Y:S04]  /*33260*/  STL [R1+0x30f4], R0 ;  /* 0x0030f40001007387 */ /* 0x0003e80000100800 */
[----:B------:R-:W-:Y:S04]  /*33270*/  STL [R1+0x30fc], R18 ;  /* 0x0030fc1201007387 */ /* 0x000fe80000100800 */
[----:B------:R-:W5:Y:S01]  /*33280*/  LDL.LU.64 R200, [R1+0x180] ;  /* 0x0001800001c87983 */ /* 0x000f620000300a00 */
[----:B-1----:R-:W-:-:S05]  /*33290*/  IMAD.MOV.U32 R0, RZ, RZ, R19 ;  /* 0x000000ffff007224 */ /* 0x002fca00078e0013 */
[----:B------:R1:W-:Y:S04]  /*332a0*/  STL [R1+0x30e8], R0 ;  /* 0x0030e80001007387 */ /* 0x0003e80000100800 */
[----:B------:R-:W-:Y:S04]  /*332b0*/  STL [R1+0x30ec], R12 ;  /* 0x0030ec0c01007387 */ /* 0x000fe80000100800 */
[----:B------:R-:W5:Y:S01]  /*332c0*/  LDL.LU.64 R202, [R1+0x158] ;  /* 0x0001580001ca7983 */ /* 0x000f620000300a00 */
[----:B-1----:R-:W-:-:S03]  /*332d0*/  MOV R0, R13 ;  /* 0x0000000d00007202 */ /* 0x002fc60000000f00 */
[----:B------:R-:W5:Y:S04]  /*332e0*/  LDL.LU.64 R24, [R1+0x150] ;  /* 0x0001500001187983 */ /* 0x000f680000300a00 */
[----:B------:R1:W-:Y:S04]  /*332f0*/  STL [R1+0x30e0], R0 ;  /* 0x0030e00001007387 */ /* 0x0003e80000100800 */
[----:B------:R-:W-:Y:S04]  /*33300*/  STL [R1+0x30e4], R14 ;  /* 0x0030e40e01007387 */ /* 0x000fe80000100800 */
[----:B------:R-:W5:Y:S01]  /*33310*/  LDL.LU.64 R26, [R1+0x148] ;  /* 0x00014800011a7983 */ /* 0x000f620000300a00 */
[----:B-1----:R-:W-:-:S03]  /*33320*/  IMAD.MOV.U32 R0, RZ, RZ, R15 ;  /* 0x000000ffff007224 */ /* 0x002fc600078e000f */
[----:B------:R-:W5:Y:S04]  /*33330*/  LDL.LU.64 R20, [R1+0x140] ;  /* 0x0001400001147983 */ /* 0x000f680000300a00 */
[----:B------:R1:W-:Y:S04]  /*33340*/  STL [R1+0x30d8], R0 ;  /* 0x0030d80001007387 */ /* 0x0003e80000100800 */
[----:B------:R1:W-:Y:S04]  /*33350*/  STL [R1+0x30dc], R6 ;  /* 0x0030dc0601007387 */ /* 0x0003e80000100800 */
[----:B------:R-:W5:Y:S01]  /*33360*/  LDL.LU.64 R22, [R1+0x130] ;  /* 0x0001300001167983 */ /* 0x000f620000300a00 */
[----:B-1----:R-:W-:-:S03]  /*33370*/  IMAD.MOV.U32 R0, RZ, RZ, R7 ;  /* 0x000000ffff007224 */ /* 0x002fc600078e0007 */
[----:B------:R-:W5:Y:S04]  /*33380*/  LDL.LU.64 R6, [R1+0x1940] ;  /* 0x0019400001067983 */ /* 0x000f680000300a00 */
[----:B------:R1:W-:Y:S04]  /*33390*/  STL [R1+0x30d0], R0 ;  /* 0x0030d00001007387 */ /* 0x0003e80000100800 */
[----:B------:R-:W-:Y:S04]  /*333a0*/  STL [R1+0x30d4], R8 ;  /* 0x0030d40801007387 */ /* 0x000fe80000100800 */
[----:B------:R-:W5:Y:S01]  /*333b0*/  LDL.LU.64 R16, [R1+0x128] ;  /* 0x0001280001107983 */ /* 0x000f620000300a00 */
[----:B-1----:R-:W-:-:S03]  /*333c0*/  MOV R0, R9 ;  /* 0x0000000900007202 */ /* 0x002fc60000000f00 */
[----:B--2---:R-:W-:Y:S04]  /*333d0*/  STL [R1+0x30cc], R10 ;  /* 0x0030cc0a01007387 */ /* 0x004fe80000100800 */
[----:B------:R1:W-:Y:S04]  /*333e0*/  STL [R1+0x30c8], R0 ;  /* 0x0030c80001007387 */ /* 0x0003e80000100800 */
[----:B------:R-:W2:Y:S04]  /*333f0*/  LDL.LU.64 R18, [R1+0x120] ;  /* 0x0001200001127983 */ /* 0x000ea80000300a00 */
[----:B------:R-:W2:Y:S01]  /*33400*/  LDL.LU.64 R12, [R1+0x118] ;  /* 0x00011800010c7983 */ /* 0x000ea20000300a00 */
[----:B-1----:R-:W-:-:S05]  /*33410*/  IMAD.MOV.U32 R0, RZ, RZ, R11 ;  /* 0x000000ffff007224 */ /* 0x002fca00078e000b */
[----:B------:R1:W-:Y:S04]  /*33420*/  STL [R1+0x30c0], R0 ;  /* 0x0030c00001007387 */ /* 0x0003e80000100800 */
[----:B---3--:R-:W-:Y:S04]  /*33430*/  STL [R1+0x30c4], R4 ;  /* 0x0030c40401007387 */ /* 0x008fe80000100800 */
[----:B------:R-:W3:Y:S01]  /*33440*/  LDL.LU.64 R14, [R1+0xf0] ;  /* 0x0000f000010e7983 */ /* 0x000ee20000300a00 */
[----:B-1----:R-:W-:-:S03]  /*33450*/  IMAD.MOV.U32 R0, RZ, RZ, R5 ;  /* 0x000000ffff007224 */ /* 0x002fc600078e0005 */
[----:B------:R-:W3:Y:S04]  /*33460*/  LDL.LU.64 R8, [R1+0xb0] ;  /* 0x0000b00001087983 */ /* 0x000ee80000300a00 */
[----:B------:R1:W-:Y:S04]  /*33470*/  STL [R1+0x30b0], R0 ;  /* 0x0030b00001007387 */ /* 0x0003e80000100800 */
[----:B----4-:R-:W-:Y:S01]  /*33480*/  STL [R1+0x30b8], R2 ;  /* 0x0030b80201007387 */ /* 0x010fe20000100800 */
[----:B-1----:R-:W-:-:S03]  /*33490*/  MOV R0, R3 ;  /* 0x0000000300007202 */ /* 0x002fc60000000f00 */
[----:B------:R-:W4:Y:S04]  /*334a0*/  LDL.LU.64 R10, [R1+0x70] ;  /* 0x00007000010a7983 */ /* 0x000f280000300a00 */
[----:B------:R-:W4:Y:S04]  /*334b0*/  LDL.LU.64 R4, [R1+0x30] ;  /* 0x0000300001047983 */ /* 0x000f280000300a00 */
[----:B------:R5:W-:Y:S02]  /*334c0*/  STL [R1+0x30b4], R0 ;  /* 0x0030b40001007387 */ /* 0x000be40000100800 */
[----:B-----5:R-:W-:-:S02]  /*334d0*/  IMAD.MOV.U32 R0, RZ, RZ, R199 ;  /* 0x000000ffff007224 */ /* 0x020fc400078e00c7 */
[----:B------:R-:W-:Y:S04]  /*334e0*/  STL [R1+0x30bc], R198 ;  /* 0x0030bcc601007387 */ /* 0x000fe80000100800 */
[----:B------:R-:W5:Y:S04]  /*334f0*/  LDL.LU.64 R2, [R1+0x1a80] ;  /* 0x001a800001027983 */ /* 0x000f680000300a00 */
[----:B------:R-:W-:Y:S04]  /*33500*/  STL [R1+0x30ac], R200 ;  /* 0x0030acc801007387 */ /* 0x000fe80000100800 */
[----:B------:R1:W-:Y:S02]  /*33510*/  STL [R1+0x30a8], R0 ;  /* 0x0030a80001007387 */ /* 0x0003e40000100800 */
[----:B-1----:R-:W-:-:S02]  /*33520*/  IMAD.MOV.U32 R0, RZ, RZ, R201 ;  /* 0x000000ffff007224 */ /* 0x002fc400078e00c9 */
[----:B------:R-:W-:Y:S04]  /*33530*/  STL [R1+0x30a4], R202 ;  /* 0x0030a4ca01007387 */ /* 0x000fe80000100800 */
[----:B------:R1:W-:Y:S04]  /*33540*/  STL [R1+0x30a0], R0 ;  /* 0x0030a00001007387 */ /* 0x0003e80000100800 */
[----:B------:R-:W-:Y:S01]  /*33550*/  STL [R1+0x309c], R24 ;  /* 0x00309c1801007387 */ /* 0x000fe20000100800 */
[----:B-1----:R-:W-:-:S05]  /*33560*/  MOV R0, R203 ;  /* 0x000000cb00007202 */ /* 0x002fca0000000f00 */
[----:B------:R1:W-:Y:S04]  /*33570*/  STL [R1+0x3098], R0 ;  /* 0x0030980001007387 */ /* 0x0003e80000100800 */
[----:B------:R-:W-:Y:S01]  /*33580*/  STL [R1+0x3094], R26 ;  /* 0x0030941a01007387 */ /* 0x000fe20000100800 */
[----:B-1----:R-:W-:-:S05]  /*33590*/  IMAD.MOV.U32 R0, RZ, RZ, R25 ;  /* 0x000000ffff007224 */ /* 0x002fca00078e0019 */
[----:B------:R1:W-:Y:S04]  /*335a0*/  STL [R1+0x3090], R0 ;  /* 0x0030900001007387 */ /* 0x0003e80000100800 */
[----:B------:R-:W-:Y:S01]  /*335b0*/  STL [R1+0x308c], R20 ;  /* 0x00308c1401007387 */ /* 0x000fe20000100800 */
[----:B-1----:R-:W-:-:S05]  /*335c0*/  IMAD.MOV.U32 R0, RZ, RZ, R27 ;  /* 0x000000ffff007224 */ /* 0x002fca00078e001b */
        /* <DEDUP_REMOVED lines=10> */
[----:B------:R-:W5:Y:S01]  /*33670*/  LDL.LU.64 R6, [R1+0x1b88] ;  /* 0x001b880001067983 */ /* 0x000f620000300a00 */
[----:B-1----:R-:W-:-:S03]  /*33680*/  MOV R0, R17 ;  /* 0x0000001100007202 */ /* 0x002fc60000000f00 */
[----:B--2---:R-:W-:Y:S04]  /*33690*/  STL [R1+0x306c], R18 ;  /* 0x00306c1201007387 */ /* 0x004fe80000100800 */
[----:B------:R1:W-:Y:S04]  /*336a0*/  STL [R1+0x3068], R0 ;  /* 0x0030680001007387 */ /* 0x0003e80000100800 */
[----:B------:R-:W-:Y:S01]  /*336b0*/  STL [R1+0x3064], R12 ;  /* 0x0030640c01007387 */ /* 0x000fe20000100800 */
[----:B-1----:R-:W-:-:S05]  /*336c0*/  IMAD.MOV.U32 R0, RZ, RZ, R19 ;  /* 0x000000ffff007224 */ /* 0x002fca00078e0013 */
[----:B------:R1:W-:Y:S04]  /*336d0*/  STL [R1+0x3060], R0 ;  /* 0x0030600001007387 */ /* 0x0003e80000100800 */
[----:B---3--:R-:W-:Y:S01]  /*336e0*/  STL [R1+0x305c], R14 ;  /* 0x00305c0e01007387 */ /* 0x008fe20000100800 */
[----:B-1----:R-:W-:-:S05]  /*336f0*/  IMAD.MOV.U32 R0, RZ, RZ, R13 ;  /* 0x000000ffff007224 */ /* 0x002fca00078e000d */
[----:B------:R1:W-:Y:S04]  /*33700*/  STL [R1+0x3058], R0 ;  /* 0x0030580001007387 */ /* 0x0003e80000100800 */
[----:B------:R-:W-:Y:S01]  /*33710*/  STL [R1+0x3054], R8 ;  /* 0x0030540801007387 */ /* 0x000fe20000100800 */
[----:B-1----:R-:W-:-:S05]  /*33720*/  MOV R0, R15 ;  /* 0x0000000f00007202 */ /* 0x002fca0000000f00 */
[----:B------:R1:W-:Y:S04]  /*33730*/  STL [R1+0x3050], R0 ;  /* 0x0030500001007387 */ /* 0x0003e80000100800 */
[----:B----4-:R-:W-:Y:S01]  /*33740*/  STL [R1+0x304c], R10 ;  /* 0x00304c0a01007387 */ /* 0x010fe20000100800 */
[----:B-1----:R-:W-:-:S05]  /*33750*/  IMAD.MOV.U32 R0, RZ, RZ, R9 ;  /* 0x000000ffff007224 */ /* 0x002fca00078e0009 */
[----:B------:R1:W-:Y:S04]  /*33760*/  STL [R1+0x3048], R0 ;  /* 0x0030480001007387 */ /* 0x0003e80000100800 */
[----:B------:R-:W-:Y:S01]  /*33770*/  STL [R1+0x3044], R4 ;  /* 0x0030440401007387 */ /* 0x000fe20000100800 */
[----:B-1----:R-:W-:-:S05]  /*33780*/  IMAD.MOV.U32 R0, RZ, RZ, R11 ;  /* 0x000000ffff007224 */ /* 0x002fca00078e000b */
[----:B------:R1:W-:Y:S04]  /*33790*/  STL [R1+0x3040], R0 ;  /* 0x0030400001007387 */ /* 0x0003e80000100800 */
[----:B-----5:R-:W-:Y:S01]  /*337a0*/  STL [R1+0x3038], R2 ;  /* 0x0030380201007387 */ /* 0x020fe20000100800 */
[----:B-1----:R-:W-:-:S05]  /*337b0*/  MOV R0, R5 ;  /* 0x0000000500007202 */ /* 0x002fca0000000f00 */
[----:B------:R1:W-:Y:S04]  /*337c0*/  STL [R1+0x3030], R0 ;  /* 0x0030300001007387 */ /* 0x0003e80000100800 */
[----:B------:R-:W-:Y:S01]  /*337d0*/  STL [R1+0x303c], R248 ;  /* 0x00303cf801007387 */ /* 0x000fe20000100800 */
[----:B-1----:R-:W-:-:S05]  /*337e0*/  IMAD.MOV.U32 R0, RZ, RZ, R3 ;  /* 0x000000ffff007224 */ /* 0x002fca00078e0003 */
[----:B------:R1:W-:Y:S04]  /*337f0*/  STL [R1+0x3034], R0 ;  /* 0x0030340001007387 */ /* 0x0003e80000100800 */
[----:B------:R-:W2:Y:S04]  /*33800*/  LDL.LU.64 R2, [R1+0x1c90] ;  /* 0x001c900001027983 */ /* 0x000ea80000300a00 */
[----:B------:R-:W-:Y:S04]  /*33810*/  STL [R1+0x3028], R249 ;  /* 0x003028f901007387 */ /* 0x000fe80000100800 */
        /* <DEDUP_REMOVED lines=11> */
[----:B------:R-:W-:Y:S01]  /*338d0*/  STL [R1+0x2ff0], R237 ;  /* 0x002ff0ed01007387 */ /* 0x000fe20000100800 */
[----:B-1----:R-:W-:-:S03]  /*338e0*/  IMAD.MOV.U32 R0, RZ, RZ, R7 ;  /* 0x000000ffff007224 */ /* 0x002fc600078e0007 */
[----:B------:R1:W-:Y:S04]  /*338f0*/  STL [R1+0x2ff8], R6 ;  /* 0x002ff80601007387 */ /* 0x0003e80000100800 */
[----:B------:R-:W-:Y:S04]  /*33900*/  STL [R1+0x2ffc], R234 ;  /* 0x002ffcea01007387 */ /* 0x000fe80000100800 */
[----:B------:R2:W-:Y:S04]  /*33910*/  STL [R1+0x2ff4], R0 ;  /* 0x002ff40001007387 */ /* 0x0005e80000100800 */
[----:B-1----:R-:W3:Y:S04]  /*33920*/  LDL.LU.64 R6, [R1+0x1cb8] ;  /* 0x001cb80001067983 */ /* 0x002ee80000300a00 */
        /* <DEDUP_REMOVED lines=13> */
[----:B--2---:R-:W-:-:S03]  /*33a00*/  MOV R0, R3 ;  /* 0x0000000300007202 */ /* 0x004fc60000000f00 */
[----:B------:R1:W-:Y:S04]  /*33a10*/  STL [R1+0x2fb8], R2 ;  /* 0x002fb80201007387 */ /* 0x0003e80000100800 */
[----:B------:R-:W-:Y:S04]  /*33a20*/  STL [R1+0x2fbc], R220 ;  /* 0x002fbcdc01007387 */ /* 0x000fe80000100800 */
[----:B------:R3:W-:Y:S04]  /*33a30*/  STL [R1+0x2fb4], R0 ;  /* 0x002fb40001007387 */ /* 0x0007e80000100800 */
[----:B-1----:R-:W2:Y:S04]  /*33a40*/  LDL.LU.64 R2, [R1+0x1cc0] ;  /* 0x001cc00001027983 */ /* 0x002ea80000300a00 */
        /* <DEDUP_REMOVED lines=13> */
[----:B---3--:R-:W-:-:S03]  /*33b20*/  IMAD.MOV.U32 R0, RZ, RZ, R7 ;  /* 0x000000ffff007224 */ /* 0x008fc600078e0007 */
        /* <DEDUP_REMOVED lines=17> */
[----:B--2---:R-:W-:-:S03]  /*33c40*/  IMAD.MOV.U32 R0, RZ, RZ, R3 ;  /* 0x000000ffff007224 */ /* 0x004fc600078e0003 */
        /* <DEDUP_REMOVED lines=17> */
[----:B---3--:R-:W-:-:S03]  /*33d60*/  MOV R0, R7 ;  /* 0x0000000700007202 */ /* 0x008fc60000000f00 */
        /* <DEDUP_REMOVED lines=21> */
[----:B------:R-:W-:Y:S04]  /*33ec0*/  STL [R1+0x2ea8], R69 ;  /* 0x002ea84501007387 */ /* 0x000fe80000100800 */
[----:B------:R-:W-:Y:S04]  /*33ed0*/  STL [R1+0x2eac], R66 ;  /* 0x002eac4201007387 */ /* 0x000fe80000100800 */
        /* <DEDUP_REMOVED lines=13> */
[----:B------:R-:W-:Y:S04]  /*33fb0*/  STL [R1+0x2e78], R6 ;  /* 0x002e780601007387 */ /* 0x000fe80000100800 */
[----:B------:R-:W-:Y:S04]  /*33fc0*/  STL [R1+0x2e7c], R54 ;  /* 0x002e7c3601007387 */ /* 0x000fe80000100800 */
[----:B------:R1:W-:Y:S04]  /*33fd0*/  STL [R1+0x2e74], R0 ;  /* 0x002e740001007387 */ /* 0x0003e80000100800 */
        /* <DEDUP_REMOVED lines=9> */
[----:B------:R-:W3:Y:S04]  /*34070*/  LDL.LU.64 R18, [R1+0x1ce8] ;  /* 0x001ce80001127983 */ /* 0x000ee80000300a00 */
[----:B------:R-:W-:Y:S04]  /*34080*/  STL [R1+0x2e4c], R44 ;  /* 0x002e4c2c01007387 */ /* 0x000fe80000100800 */
[----:B------:R-:W-:Y:S04]  /*34090*/  STL [R1+0x2e40], R45 ;  /* 0x002e402d01007387 */ /* 0x000fe80000100800 */
[----:B------:R-:W4:Y:S04]  /*340a0*/  LDL.LU.64 R12, [R1] ;  /* 0x00000000010c7983 */ /* 0x000f280000300a00 */
[----:B------:R-:W-:Y:S04]  /*340b0*/  STL [R1+0x2e44], R42 ;  /* 0x002e442a01007387 */ /* 0x000fe80000100800 */
[----:B------:R-:W-:Y:S04]  /*340c0*/  STL [R1+0x2e30], R43 ;  /* 0x002e302b01007387 */ /* 0x000fe80000100800 */
[----:B------:R-:W5:Y:S04]  /*340d0*/  LDL.LU.64 R20, [R1+0x8] ;  /* 0x0000080001147983 */ /* 0x000f680000300a00 */
[----:B--2---:R2:W-:Y:S01]  /*340e0*/  STL [R1+0x2e38], R2 ;  /* 0x002e380201007387 */ /* 0x0045e20000100800 */
[----:B-1----:R-:W-:-:S03]  /*340f0*/  MOV R0, R3 ;  /* 0x0000000300007202 */ /* 0x002fc60000000f00 */
[----:B------:R-:W5:Y:S04]  /*34100*/  LDL.LU.64 R22, [R1+0x10] ;  /* 0x0000100001167983 */ /* 0x000f680000300a00 */
[----:B------:R1:W-:Y:S04]  /*34110*/  STL [R1+0x2e34], R0 ;  /* 0x002e340001007387 */ /* 0x0003e80000100800 */
[----:B------:R-:W-:Y:S04]  /*34120*/  STL [R1+0x2e3c], R40 ;  /* 0x002e3c2801007387 */ /* 0x000fe80000100800 */
[----:B------:R-:W-:Y:S04]  /*34130*/  STL [R1+0x2e28], R41 ;  /* 0x002e282901007387 */ /* 0x000fe80000100800 */
[----:B------:R-:W5:Y:S04]  /*34140*/  LDL.LU.64 R14, [R1+0x18] ;  /* 0x00001800010e7983 */ /* 0x000f680000300a00 */
        /* <DEDUP_REMOVED lines=8> */
[----:B--2---:R-:W2:Y:S04]  /*341d0*/  LDL.LU.64 R2, [R1+0x38] ;  /* 0x0000380001027983 */ /* 0x004ea80000300a00 */
[----:B------:R-:W-:Y:S04]  /*341e0*/  STL [R1+0x2e14], R32 ;  /* 0x002e142001007387 */ /* 0x000fe80000100800 */
[----:B------:R-:W-:Y:S04]  /*341f0*/  STL [R1+0x2e08], R33 ;  /* 0x002e082101007387 */ /* 0x000fe80000100800 */
[----:B------:R-:W2:Y:S04]  /*34200*/  LDL.LU.64 R4, [R1+0x1cf0] ;  /* 0x001cf00001047983 */ /* 0x000ea80000300a00 */
[----:B------:R-:W-:Y:S04]  /*34210*/  STL [R1+0x2e0c], R30 ;  /* 0x002e0c1e01007387 */ /* 0x000fe80000100800 */
[----:B------:R-:W-:Y:S04]  /*34220*/  STL [R1+0x2e00], R31 ;  /* 0x002e001f01007387 */ /* 0x000fe80000100800 */
[----:B------:R-:W2:Y:S04]  /*34230*/  LDL.LU.64 R6, [R1+0x40] ;  /* 0x0000400001067983 */ /* 0x000ea80000300a00 */
[----:B------:R-:W-:Y:S04]  /*34240*/  STL [R1+0x2e04], R28 ;  /* 0x002e041c01007387 */ /* 0x000fe80000100800 */
[----:B------:R-:W-:Y:S04]  /*34250*/  STL [R1+0x1a4c], R29 ;  /* 0x001a4c1d01007387 */ /* 0x000fe80000100800 */
[----:B------:R-:W2:Y:S04]  /*34260*/  LDL.LU.64 R16, [R1+0x48] ;  /* 0x0000480001107983 */ /* 0x000ea80000300a00 */
[----:B---3--:R3:W-:Y:S01]  /*34270*/  STL [R1+0x1a54], R18 ;  /* 0x001a541201007387 */ /* 0x0087e20000100800 */
[----:B-1----:R-:W-:-:S03]  /*34280*/  IMAD.MOV.U32 R0, RZ, RZ, R19 ;  /* 0x000000ffff007224 */ /* 0x002fc600078e0013 */
[----:B---3--:R-:W3:Y:S04]  /*34290*/  LDL.LU.64 R18, [R1+0x50] ;  /* 0x0000500001127983 */ /* 0x008ee80000300a00 */
[----:B------:R1:W-:Y:S04]  /*342a0*/  STL [R1+0x1a50], R0 ;  /* 0x001a500001007387 */ /* 0x0003e80000100800 */
[----:B----4-:R4:W-:Y:S01]  /*342b0*/  STL [R1+0x1a5c], R12 ;  /* 0x001a5c0c01007387 */ /* 0x0109e20000100800 */
[----:B-1----:R-:W-:-:S03]  /*342c0*/  IMAD.MOV.U32 R0, RZ, RZ, R13 ;  /* 0x000000ffff007224 */ /* 0x002fc600078e000d */
[----:B----4-:R-:W4:Y:S04]  /*342d0*/  LDL.LU.64 R12, [R1+0x58] ;  /* 0x00005800010c7983 */ /* 0x010f280000300a00 */
[----:B------:R1:W-:Y:S04]  /*342e0*/  STL [R1+0x1a58], R0 ;  /* 0x001a580001007387 */ /* 0x0003e80000100800 */
[----:B-----5:R5:W-:Y:S01]  /*342f0*/  STL [R1+0x1a64], R20 ;  /* 0x001a641401007387 */ /* 0x020be20000100800 */
[----:B-1----:R-:W-:-:S03]  /*34300*/  MOV R0, R21 ;  /* 0x0000001500007202 */ /* 0x002fc60000000f00 */
[----:B-----5:R-:W5:Y:S04]  /*34310*/  LDL.LU.64 R20, [R1+0x60] ;  /* 0x0000600001147983 */ /* 0x020f680000300a00 */
[----:B------:R1:W-:Y:S04]  /*34320*/  STL [R1+0x1a60], R0 ;  /* 0x001a600001007387 */ /* 0x0003e80000100800 */
[----:B------:R1:W-:Y:S02]  /*34330*/  STL [R1+0x1a6c], R22 ;  /* 0x001a6c1601007387 */ /* 0x0003e40000100800 */
[----:B-1----:R-:W-:-:S02]  /*34340*/  IMAD.MOV.U32 R0, RZ, RZ, R23 ;  /* 0x000000ffff007224 */ /* 0x002fc400078e0017 */
[----:B------:R-:W5:Y:S04]  /*34350*/  LDL.LU.64 R22, [R1+0x68] ;  /* 0x0000680001167983 */ /* 0x000f680000300a00 */
        /* <DEDUP_REMOVED lines=17> */
[----:B------:R1:W-:Y:S02]  /*34470*/  STL [R1+0x1a94], R4 ;  /* 0x001a940401007387 */ /* 0x0003e40000100800 */
[----:B-1----:R-:W-:-:S02]  /*34480*/  MOV R0, R5 ;  /* 0x0000000500007202 */ /* 0x002fc40000000f00 */
[----:B------:R-:W2:Y:S04]  /*34490*/  LDL.LU.64 R4, [R1+0x90] ;  /* 0x0000900001047983 */ /* 0x000ea80000300a00 */
[----:B------:R1:W-:Y:S04]  /*344a0*/  STL [R1+0x1a90], R0 ;  /* 0x001a900001007387 */ /* 0x0003e80000100800 */
[----:B------:R1:W-:Y:S02]  /*344b0*/  STL [R1+0x1a9c], R6 ;  /* 0x001a9c0601007387 */ /* 0x0003e40000100800 */
[----:B-1----:R-:W-:-:S02]  /*344c0*/  IMAD.MOV.U32 R0, RZ, RZ, R7 ;  /* 0x000000ffff007224 */ /* 0x002fc400078e0007 */
[----:B------:R-:W2:Y:S04]  /*344d0*/  LDL.LU.64 R6, [R1+0x98] ;  /* 0x0000980001067983 */ /* 0x000ea80000300a00 */
[----:B------:R1:W-:Y:S04]  /*344e0*/  STL [R1+0x1a98], R0 ;  /* 0x001a980001007387 */ /* 0x0003e80000100800 */
[----:B------:R3:W-:Y:S01]  /*344f0*/  STL [R1+0x1aa4], R16 ;  /* 0x001aa41001007387 */ /* 0x0007e20000100800 */
[----:B-1----:R-:W-:-:S03]  /*34500*/  IMAD.MOV.U32 R0, RZ, RZ, R17 ;  /* 0x000000ffff007224 */ /* 0x002fc600078e0011 */
[----:B---3--:R-:W3:Y:S04]  /*34510*/  LDL.LU.64 R16, [R1+0xa0] ;  /* 0x0000a00001107983 */ /* 0x008ee80000300a00 */
[----:B------:R1:W-:Y:S04]  /*34520*/  STL [R1+0x1aa0], R0 ;  /* 0x001aa00001007387 */ /* 0x0003e80000100800 */
[----:B------:R4:W-:Y:S01]  /*34530*/  STL [R1+0x1aac], R18 ;  /* 0x001aac1201007387 */ /* 0x0009e20000100800 */
[----:B-1----:R-:W-:-:S03]  /*34540*/  MOV R0, R19 ;  /* 0x0000001300007202 */ /* 0x002fc60000000f00 */
[----:B----4-:R-:W4:Y:S04]  /*34550*/  LDL.LU.64 R18, [R1+0xa8] ;  /* 0x0000a80001127983 */ /* 0x010f280000300a00 */
[----:B------:R1:W-:Y:S04]  /*34560*/  STL [R1+0x1aa8], R0 ;  /* 0x001aa80001007387 */ /* 0x0003e80000100800 */
[----:B------:R1:W-:Y:S02]  /*34570*/  STL [R1+0x1ab4], R12 ;  /* 0x001ab40c01007387 */ /* 0x0003e40000100800 */
[----:B-1----:R-:W-:-:S02]  /*34580*/  IMAD.MOV.U32 R0, RZ, RZ, R13 ;  /* 0x000000ffff007224 */ /* 0x002fc400078e000d */
[----:B------:R-:W4:Y:S04]  /*34590*/  LDL.LU.64 R12, [R1+0xb8] ;  /* 0x0000b800010c7983 */ /* 0x000f280000300a00 */
[----:B------:R1:W-:Y:S04]  /*345a0*/  STL [R1+0x1ab0], R0 ;  /* 0x001ab00001007387 */ /* 0x0003e80000100800 */
[----:B-----5:R5:W-:Y:S01]  /*345b0*/  STL [R1+0x1abc], R20 ;  /* 0x001abc1401007387 */ /* 0x020be20000100800 */
[----:B-1----:R-:W-:-:S03]  /*345c0*/  IMAD.MOV.U32 R0, RZ, RZ, R21 ;  /* 0x000000ffff007224 */ /* 0x002fc600078e0015 */
[----:B-----5:R-:W5:Y:S04]  /*345d0*/  LDL.LU.64 R20, [R1+0x1d00] ;  /* 0x001d000001147983 */ /* 0x020f680000300a00 */
        /* <DEDUP_REMOVED lines=17> */
[----:B--2---:R2:W-:Y:S01]  /*346f0*/  STL [R1+0x1ae4], R2 ;  /* 0x001ae40201007387 */ /* 0x0045e20000100800 */
[----:B-1----:R-:W-:-:S03]  /*34700*/  IMAD.MOV.U32 R0, RZ, RZ, R3 ;  /* 0x000000ffff007224 */ /* 0x002fc600078e0003 */
[----:B--2---:R-:W2:Y:S04]  /*34710*/  LDL.LU.64 R2, [R1+0xe0] ;  /* 0x0000e00001027983 */ /* 0x004ea80000300a00 */
[----:B------:R1:W-:Y:S04]  /*34720*/  STL [R1+0x1ae0], R0 ;  /* 0x001ae00001007387 */ /* 0x0003e80000100800 */
[----:B------:R1:W-:Y:S02]  /*34730*/  STL [R1+0x1aec], R4 ;  /* 0x001aec0401007387 */ /* 0x0003e40000100800 */
[----:B-1----:R-:W-:-:S02]  /*34740*/  IMAD.MOV.U32 R0, RZ, RZ, R5 ;  /* 0x000000ffff007224 */ /* 0x002fc400078e0005 */
[----:B------:R-:W2:Y:S04]  /*34750*/  LDL.LU.64 R4, [R1+0xe8] ;  /* 0x0000e80001047983 */ /* 0x000ea80000300a00 */
[----:B------:R1:W-:Y:S04]  /*34760*/  STL [R1+0x1ae8], R0 ;  /* 0x001ae80001007387 */ /* 0x0003e80000100800 */
[----:B------:R1:W-:Y:S02]  /*34770*/  STL [R1+0x1af4], R6 ;  /* 0x001af40601007387 */ /* 0x0003e40000100800 */
[----:B-1----:R-:W-:-:S02]  /*34780*/  MOV R0, R7 ;  /* 0x0000000700007202 */ /* 0x002fc40000000f00 */
[----:B------:R-:W2:Y:S04]  /*34790*/  LDL.LU.64 R6, [R1+0xf8] ;  /* 0x0000f80001067983 */ /* 0x000ea80000300a00 */
[----:B------:R1:W-:Y:S04]  /*347a0*/  STL [R1+0x1af0], R0 ;  /* 0x001af00001007387 */ /* 0x0003e80000100800 */
        /* <DEDUP_REMOVED lines=8> */
[----:B------:R1:W-:Y:S02]  /*34830*/  STL [R1+0x1b0c], R12 ;  /* 0x001b0c0c01007387 */ /* 0x0003e40000100800 */
[----:B-1----:R-:W-:-:S02]  /*34840*/  MOV R0, R13 ;  /* 0x0000000d00007202 */ /* 0x002fc40000000f00 */
        /* <DEDUP_REMOVED lines=22> */
[----:B--2---:R2:W-:Y:S01]  /*349b0*/  STL [R1+0x1b3c], R2 ;  /* 0x001b3c0201007387 */ /* 0x0045e20000100800 */
[----:B-1----:R-:W-:-:S03]  /*349c0*/  MOV R0, R3 ;  /* 0x0000000300007202 */ /* 0x002fc60000000f00 */
[----:B--2---:R-:W2:Y:S04]  /*349d0*/  LDL.LU.64 R2, [R1+0x1d10] ;  /* 0x001d100001027983 */ /* 0x004ea80000300a00 */
[----:B------:R1:W-:Y:S04]  /*349e0*/  STL [R1+0x1b38], R0 ;  /* 0x001b380001007387 */ /* 0x0003e80000100800 */
[----:B------:R1:W-:Y:S02]  /*349f0*/  STL [R1+0x1b44], R4 ;  /* 0x001b440401007387 */ /* 0x0003e40000100800 */
[----:B-1----:R-:W-:-:S02]  /*34a00*/  IMAD.MOV.U32 R0, RZ, RZ, R5 ;  /* 0x000000ffff007224 */ /* 0x002fc400078e0005 */
[----:B------:R-:W2:Y:S04]  /*34a10*/  LDL.LU.64 R4, [R1+0x310] ;  /* 0x0003100001047983 */ /* 0x000ea80000300a00 */
[----:B------:R1:W-:Y:S04]  /*34a20*/  STL [R1+0x1b40], R0 ;  /* 0x001b400001007387 */ /* 0x0003e80000100800 */
[----:B------:R1:W-:Y:S02]  /*34a30*/  STL [R1+0x1b4c], R6 ;  /* 0x001b4c0601007387 */ /* 0x0003e40000100800 */
[----:B-1----:R-:W-:-:S02]  /*34a40*/  IMAD.MOV.U32 R0, RZ, RZ, R7 ;  /* 0x000000ffff007224 */ /* 0x002fc400078e0007 */
[----:B------:R-:W2:Y:S04]  /*34a50*/  LDL.LU.64 R6, [R1+0x318] ;  /* 0x0003180001067983 */ /* 0x000ea80000300a00 */
        /* <DEDUP_REMOVED lines=9> */
[----:B------:R1:W-:Y:S02]  /*34af0*/  STL [R1+0x1b64], R12 ;  /* 0x001b640c01007387 */ /* 0x0003e40000100800 */
[----:B-1----:R-:W-:-:S02]  /*34b00*/  IMAD.MOV.U32 R0, RZ, RZ, R13 ;  /* 0x000000ffff007224 */ /* 0x002fc400078e000d */
[----:B------:R-:W4:Y:S04]  /*34b10*/  LDL.LU.64 R12, [R1+0x330] ;  /* 0x00033000010c7983 */ /* 0x000f280000300a00 */
        /* <DEDUP_REMOVED lines=2113> */
[----:B-----5:R-:W-:Y:S04]  /*3cf30*/  STL [R1+0x2bec], R20 ;  /* 0x002bec1401007387 */ /* 0x020fe80000100800 */
[----:B------:R-:W5:Y:S01]  /*3cf40*/  LDL.LU.64 R26, [R1+0xc80] ;  /* 0x000c8000011a7983 */ /* 0x000f620000300a00 */
[----:B-1----:R-:W-:-:S05]  /*3cf50*/  MOV R0, R21 ;  /* 0x0000001500007202 */ /* 0x002fca0000000f00 */
[----:B------:R1:W-:Y:S04]  /*3cf60*/  STL [R1+0x2be8], R0 ;  /* 0x002be80001007387 */ /* 0x0003e80000100800 */
[----:B------:R-:W-:Y:S01]  /*3cf70*/  STL [R1+0x2bf4], R22 ;  /* 0x002bf41601007387 */ /* 0x000fe20000100800 */
[----:B-1----:R-:W-:-:S03]  /*3cf80*/  IMAD.MOV.U32 R0, RZ, RZ, R23 ;  /* 0x000000ffff007224 */ /* 0x002fc600078e0017 */
        /* <DEDUP_REMOVED lines=22> */
[----:B------:R-:W-:Y:S04]  /*3d0f0*/  STL [R1+0x2c24], R6 ;  /* 0x002c240601007387 */ /* 0x000fe80000100800 */
[----:B------:R-:W2:Y:S01]  /*3d100*/  LDL.LU.64 R22, [R1+0xc50] ;  /* 0x000c500001167983 */ /* 0x000ea20000300a00 */
[----:B-1----:R-:W-:-:S05]  /*3d110*/  IMAD.MOV.U32 R0, RZ, RZ, R7 ;  /* 0x000000ffff007224 */ /* 0x002fca00078e0007 */
[----:B------:R1:W-:Y:S04]  /*3d120*/  STL [R1+0x2c20], R0 ;  /* 0x002c200001007387 */ /* 0x0003e80000100800 */
[----:B---3--:R3:W-:Y:S01]  /*3d130*/  STL [R1+0x2c2c], R16 ;  /* 0x002c2c1001007387 */ /* 0x0087e20000100800 */
[----:B-1----:R-:W-:-:S03]  /*3d140*/  IMAD.MOV.U32 R0, RZ, RZ, R17 ;  /* 0x000000ffff007224 */ /* 0x002fc600078e0011 */
[----:B------:R-:W2:Y:S04]  /*3d150*/  LDL.LU.64 R6, [R1+0xc48] ;  /* 0x000c480001067983 */ /* 0x000ea80000300a00 */
[----:B----4-:R-:W-:Y:S04]  /*3d160*/  STL [R1+0x2c34], R18 ;  /* 0x002c341201007387 */ /* 0x010fe80000100800 */
[----:B------:R1:W-:Y:S04]  /*3d170*/  STL [R1+0x2c28], R0 ;  /* 0x002c280001007387 */ /* 0x0003e80000100800 */
[----:B---3--:R-:W3:Y:S01]  /*3d180*/  LDL.LU.64 R16, [R1+0xc40] ;  /* 0x000c400001107983 */ /* 0x008ee20000300a00 */
[----:B-1----:R-:W-:-:S03]  /*3d190*/  MOV R0, R19 ;  /* 0x0000001300007202 */ /* 0x002fc60000000f00 */
[----:B------:R-:W-:Y:S04]  /*3d1a0*/  STL [R1+0x2c3c], R12 ;  /* 0x002c3c0c01007387 */ /* 0x000fe80000100800 */
[----:B------:R1:W-:Y:S04]  /*3d1b0*/  STL [R1+0x2c30], R0 ;  /* 0x002c300001007387 */ /* 0x0003e80000100800 */
[----:B------:R-:W4:Y:S01]  /*3d1c0*/  LDL.LU.64 R18, [R1+0x2c98] ;  /* 0x002c980001127983 */ /* 0x000f220000300a00 */
[----:B-1----:R-:W-:-:S03]  /*3d1d0*/  IMAD.MOV.U32 R0, RZ, RZ, R13 ;  /* 0x000000ffff007224 */ /* 0x002fc600078e000d */
[----:B-----5:R-:W-:Y:S04]  /*3d1e0*/  STL [R1+0x2c44], R26 ;  /* 0x002c441a01007387 */ /* 0x020fe80000100800 */
        /* <DEDUP_REMOVED lines=30> */
[----:B------:R-:W-:Y:S04]  /*3d3d0*/  STL [R1+0x2c84], R6 ;  /* 0x002c840601007387 */ /* 0x000fe80000100800 */
        /* <DEDUP_REMOVED lines=11> */
[----:B-----5:R-:W-:Y:S04]  /*3d490*/  STL [R1+0x2c9c], R12 ;  /* 0x002c9c0c01007387 */ /* 0x020fe80000100800 */
[----:B------:R1:W-:Y:S04]  /*3d4a0*/  STL [R1+0x2c90], R0 ;  /* 0x002c900001007387 */ /* 0x0003e80000100800 */
[----:B------:R-:W5:Y:S01]  /*3d4b0*/  LDL.LU.64 R18, [R1+0xbf0] ;  /* 0x000bf00001127983 */ /* 0x000f620000300a00 */
[----:B-1----:R-:W-:-:S03]  /*3d4c0*/  IMAD.MOV.U32 R0, RZ, RZ, R13 ;  /* 0x000000ffff007224 */ /* 0x002fc600078e000d */
[----:B------:R-:W5:Y:S04]  /*3d4d0*/  LDL.LU.64 R12, [R1+0xbe8] ;  /* 0x000be800010c7983 */ /* 0x000f680000300a00 */
[----:B------:R1:W-:Y:S04]  /*3d4e0*/  STL [R1+0x2c98], R0 ;  /* 0x002c980001007387 */ /* 0x0003e80000100800 */
[----:B------:R-:W-:Y:S01]  /*3d4f0*/  STL [R1+0x2ca4], R20 ;  /* 0x002ca41401007387 */ /* 0x000fe20000100800 */
[----:B-1----:R-:W-:-:S03]  /*3d500*/  IMAD.MOV.U32 R0, RZ, RZ, R21 ;  /* 0x000000ffff007224 */ /* 0x002fc600078e0015 */
        /* <DEDUP_REMOVED lines=10> */
[----:B------:R2:W-:Y:S04]  /*3d5b0*/  STL [R1+0x2cbc], R10 ;  /* 0x002cbc0a01007387 */ /* 0x0005e80000100800 */
[----:B------:R-:W5:Y:S01]  /*3d5c0*/  LDL.LU.64 R20, [R1+0x2d18] ;  /* 0x002d180001147983 */ /* 0x000f620000300a00 */
[----:B-1----:R-:W-:-:S03]  /*3d5d0*/  IMAD.MOV.U32 R0, RZ, RZ, R11 ;  /* 0x000000ffff007224 */ /* 0x002fc600078e000b */
[----:B--2---:R-:W-:Y:S04]  /*3d5e0*/  STL [R1+0x2cc4], R2 ;  /* 0x002cc40201007387 */ /* 0x004fe80000100800 */
[----:B------:R1:W-:Y:S04]  /*3d5f0*/  STL [R1+0x2cb8], R0 ;  /* 0x002cb80001007387 */ /* 0x0003e80000100800 */
[----:B------:R-:W2:Y:S01]  /*3d600*/  LDL.LU.64 R10, [R1+0xbc8] ;  /* 0x000bc800010a7983 */ /* 0x000ea20000300a00 */
[----:B-1----:R-:W-:-:S03]  /*3d610*/  MOV R0, R3 ;  /* 0x0000000300007202 */ /* 0x002fc60000000f00 */
[----:B------:R-:W-:Y:S04]  /*3d620*/  STL [R1+0x2ccc], R4 ;  /* 0x002ccc0401007387 */ /* 0x000fe80000100800 */
[----:B------:R1:W-:Y:S04]  /*3d630*/  STL [R1+0x2cc0], R0 ;  /* 0x002cc00001007387 */ /* 0x0003e80000100800 */
[----:B------:R-:W2:Y:S01]  /*3d640*/  LDL.LU.64 R2, [R1+0xbc0] ;  /* 0x000bc00001027983 */ /* 0x000ea20000300a00 */
[----:B-1----:R-:W-:-:S03]  /*3d650*/  IMAD.MOV.U32 R0, RZ, RZ, R5 ;  /* 0x000000ffff007224 */ /* 0x002fc600078e0005 */
        /* <DEDUP_REMOVED lines=31> */
[----:B------:R-:W-:Y:S04]  /*3d850*/  STL [R1+0x2d14], R20 ;  /* 0x002d141401007387 */ /* 0x000fe80000100800 */
[----:B------:R1:W-:Y:S04]  /*3d860*/  STL [R1+0x2d08], R0 ;  /* 0x002d080001007387 */ /* 0x0003e80000100800 */
[----:B------:R-:W5:Y:S01]  /*3d870*/  LDL.LU.64 R8, [R1+0xb88] ;  /* 0x000b880001087983 */ /* 0x000f620000300a00 */
[----:B-1----:R-:W-:-:S03]  /*3d880*/  IMAD.MOV.U32 R0, RZ, RZ, R21 ;  /* 0x000000ffff007224 */ /* 0x002fc600078e0015 */
[----:B--2---:R-:W-:Y:S04]  /*3d890*/  STL [R1+0x2d1c], R10 ;  /* 0x002d1c0a01007387 */ /* 0x004fe80000100800 */
[----:B------:R1:W-:Y:S02]  /*3d8a0*/  STL [R1+0x2d10], R0 ;  /* 0x002d100001007387 */ /* 0x0003e40000100800 */
[----:B-1----:R-:W-:Y:S02]  /*3d8b0*/  IMAD.MOV.U32 R0, RZ, RZ, R11 ;  /* 0x000000ffff007224 */ /* 0x002fe400078e000b */
        /* <DEDUP_REMOVED lines=8> */
[----:B------:R-:W-:Y:S04]  /*3d940*/  STL [R1+0x2d34], R22 ;  /* 0x002d341601007387 */ /* 0x000fe80000100800 */
[----:B------:R1:W-:Y:S04]  /*3d950*/  STL [R1+0x2d28], R0 ;  /* 0x002d280001007387 */ /* 0x0003e80000100800 */
[----:B------:R-:W2:Y:S01]  /*3d960*/  LDL.LU.64 R4, [R1+0xb70] ;  /* 0x000b700001047983 */ /* 0x000ea20000300a00 */
[----:B-1----:R-:W-:-:S03]  /*3d970*/  IMAD.MOV.U32 R0, RZ, RZ, R23 ;  /* 0x000000ffff007224 */ /* 0x002fc600078e0017 */
[----:B---3--:R-:W-:Y:S04]  /*3d980*/  STL [R1+0x2d3c], R6 ;  /* 0x002d3c0601007387 */ /* 0x008fe80000100800 */
[----:B------:R1:W-:Y:S04]  /*3d990*/  STL [R1+0x2d30], R0 ;  /* 0x002d300001007387 */ /* 0x0003e80000100800 */
[----:B------:R-:W3:Y:S01]  /*3d9a0*/  LDL.LU.64 R200, [R1+0xb68] ;  /* 0x000b680001c87983 */ /* 0x000ee20000300a00 */
[----:B-1----:R-:W-:-:S03]  /*3d9b0*/  MOV R0, R7 ;  /* 0x0000000700007202 */ /* 0x002fc60000000f00 */
[----:B----4-:R-:W-:Y:S04]  /*3d9c0*/  STL [R1+0x2d44], R16 ;  /* 0x002d441001007387 */ /* 0x010fe80000100800 */
[----:B------:R1:W-:Y:S04]  /*3d9d0*/  STL [R1+0x2d38], R0 ;  /* 0x002d380001007387 */ /* 0x0003e80000100800 */
[----:B------:R-:W4:Y:S04]  /*3d9e0*/  LDL.LU.64 R6, [R1+0xb60] ;  /* 0x000b600001067983 */ /* 0x000f280000300a00 */
[----:B------:R-:W4:Y:S01]  /*3d9f0*/  LDL.LU.64 R202, [R1+0x2d98] ;  /* 0x002d980001ca7983 */ /* 0x000f220000300a00 */
[----:B-1----:R-:W-:-:S05]  /*3da00*/  IMAD.MOV.U32 R0, RZ, RZ, R17 ;  /* 0x000000ffff007224 */ /* 0x002fca00078e0011 */
[----:B------:R1:W-:Y:S04]  /*3da10*/  STL [R1+0x2d40], R0 ;  /* 0x002d400001007387 */ /* 0x0003e80000100800 */
[----:B-----5:R-:W-:Y:S04]  /*3da20*/  STL [R1+0x2d4c], R18 ;  /* 0x002d4c1201007387 */ /* 0x020fe80000100800 */
        /* <DEDUP_REMOVED lines=13> */
[----:B------:R-:W-:Y:S01]  /*3db00*/  STL [R1+0x2d64], R8 ;  /* 0x002d640801007387 */ /* 0x000fe20000100800 */
[----:B-1----:R-:W-:-:S03]  /*3db10*/  IMAD.MOV.U32 R0, RZ, RZ, R9 ;  /* 0x000000ffff007224 */ /* 0x002fc600078e0009 */
[----:B------:R-:W5:Y:S04]  /*3db20*/  LDL.LU.64 R18, [R1+0xb30] ;  /* 0x000b300001127983 */ /* 0x000f680000300a00 */
[----:B------:R-:W5:Y:S04]  /*3db30*/  LDL.LU.64 R12, [R1+0xb28] ;  /* 0x000b2800010c7983 */ /* 0x000f680000300a00 */
[----:B------:R2:W-:Y:S02]  /*3db40*/  STL [R1+0x2d60], R0 ;  /* 0x002d600001007387 */ /* 0x0005e40000100800 */
[----:B--2---:R-:W-:-:S02]  /*3db50*/  MOV R0, R11 ;  /* 0x0000000b00007202 */ /* 0x004fc40000000f00 */
[----:B------:R-:W-:Y:S04]  /*3db60*/  STL [R1+0x2d6c], R10 ;  /* 0x002d6c0a01007387 */ /* 0x000fe80000100800 */
[----:B------:R-:W2:Y:S04]  /*3db70*/  LDL.LU.64 R14, [R1+0x2dd8] ;  /* 0x002dd800010e7983 */ /* 0x000ea80000300a00 */
[----:B------:R-:W2:Y:S04]  /*3db80*/  LDL.LU.64 R8, [R1+0xb20] ;  /* 0x000b200001087983 */ /* 0x000ea80000300a00 */
[----:B------:R1:W-:Y:S02]  /*3db90*/  STL [R1+0x2d68], R0 ;  /* 0x002d680001007387 */ /* 0x0003e40000100800 */
[----:B-1----:R-:W-:-:S02]  /*3dba0*/  IMAD.MOV.U32 R0, RZ, RZ, R3 ;  /* 0x000000ffff007224 */ /* 0x002fc400078e0003 */
[----:B------:R1:W-:Y:S04]  /*3dbb0*/  STL [R1+0x2d74], R2 ;  /* 0x002d740201007387 */ /* 0x0003e80000100800 */
[----:B------:R-:W2:Y:S04]  /*3dbc0*/  LDL.LU.64 R10, [R1+0xb18] ;  /* 0x000b1800010a7983 */ /* 0x000ea80000300a00 */
[----:B------:R-:W-:Y:S04]  /*3dbd0*/  STL [R1+0x2d7c], R4 ;  /* 0x002d7c0401007387 */ /* 0x000fe80000100800 */
[----:B------:R1:W-:Y:S04]  /*3dbe0*/  STL [R1+0x2d70], R0 ;  /* 0x002d700001007387 */ /* 0x0003e80000100800 */
[----:B-1----:R-:W2:Y:S01]  /*3dbf0*/  LDL.LU.64 R2, [R1+0xb10] ;  /* 0x000b100001027983 */ /* 0x002ea20000300a00 */
[----:B------:R-:W-:-:S03]  /*3dc00*/  IMAD.MOV.U32 R0, RZ, RZ, R5 ;  /* 0x000000ffff007224 */ /* 0x000fc600078e0005 */
[----:B---3--:R-:W-:Y:S04]  /*3dc10*/  STL [R1+0x2d84], R200 ;  /* 0x002d84c801007387 */ /* 0x008fe80000100800 */
[----:B------:R1:W-:Y:S04]  /*3dc20*/  STL [R1+0x2d78], R0 ;  /* 0x002d780001007387 */ /* 0x0003e80000100800 */
[----:B------:R-:W3:Y:S01]  /*3dc30*/  LDL.LU.64 R4, [R1+0xb08] ;  /* 0x000b080001047983 */ /* 0x000ee20000300a00 */
[----:B-1----:R-:W-:-:S03]  /*3dc40*/  MOV R0, R201 ;  /* 0x000000c900007202 */ /* 0x002fc60000000f00 */
[----:B----4-:R-:W-:Y:S04]  /*3dc50*/  STL [R1+0x2d8c], R6 ;  /* 0x002d8c0601007387 */ /* 0x010fe80000100800 */
[----:B------:R1:W-:Y:S04]  /*3dc60*/  STL [R1+0x2d80], R0 ;  /* 0x002d800001007387 */ /* 0x0003e80000100800 */
[----:B------:R-:W-:Y:S01]  /*3dc70*/  STL [R1+0x2d94], R202 ;  /* 0x002d94ca01007387 */ /* 0x000fe20000100800 */
[----:B-1----:R-:W-:-:S05]  /*3dc80*/  IMAD.MOV.U32 R0, RZ, RZ, R7 ;  /* 0x000000ffff007224 */ /* 0x002fca00078e0007 */
[----:B------:R1:W-:Y:S04]  /*3dc90*/  STL [R1+0x2d88], R0 ;  /* 0x002d880001007387 */ /* 0x0003e80000100800 */
[----:B------:R-:W4:Y:S01]  /*3dca0*/  LDL.LU.64 R6, [R1+0xb00] ;  /* 0x000b000001067983 */ /* 0x000f220000300a00 */
[----:B-1----:R-:W-:-:S03]  /*3dcb0*/  IMAD.MOV.U32 R0, RZ, RZ, R203 ;  /* 0x000000ffff007224 */ /* 0x002fc600078e00cb */
[----:B-----5:R-:W-:Y:S04]  /*3dcc0*/  STL [R1+0x2d9c], R24 ;  /* 0x002d9c1801007387 */ /* 0x020fe80000100800 */
[----:B------:R1:W-:Y:S02]  /*3dcd0*/  STL [R1+0x2d90], R0 ;  /* 0x002d900001007387 */ /* 0x0003e40000100800 */
[----:B-1----:R-:W-:Y:S01]  /*3dce0*/  MOV R0, R25 ;  /* 0x0000001900007202 */ /* 0x002fe20000000f00 */
[----:B------:R-:W1:Y:S01]  /*3dcf0*/  S2R R252, SR_TID.X ;  /* 0x0000000000fc7919 */ /* 0x000e620000002100 */
[----:B------:R-:W-:Y:S04]  /*3dd00*/  STL [R1+0x2da4], R26 ;  /* 0x002da41a01007387 */ /* 0x000fe80000100800 */
[----:B------:R5:W-:Y:S04]  /*3dd10*/  STL [R1+0x2d98], R0 ;  /* 0x002d980001007387 */ /* 0x000be80000100800 */
[----:B------:R-:W-:Y:S01]  /*3dd20*/  STL [R1+0x2dac], R20 ;  /* 0x002dac1401007387 */ /* 0x000fe20000100800 */
[----:B-----5:R-:W-:-:S05]  /*3dd30*/  IMAD.MOV.U32 R0, RZ, RZ, R27 ;  /* 0x000000ffff007224 */ /* 0x020fca00078e001b */
[----:B------:R5:W-:Y:S02]  /*3dd40*/  STL [R1+0x2da0], R0 ;  /* 0x002da00001007387 */ /* 0x000be40000100800 */
[----:B-----5:R-:W-:Y:S02]  /*3dd50*/  IMAD.MOV.U32 R0, RZ, RZ, R21 ;  /* 0x000000ffff007224 */ /* 0x020fe400078e0015 */
[----:B------:R-:W-:Y:S04]  /*3dd60*/  STL [R1+0x2db4], R22 ;  /* 0x002db41601007387 */ /* 0x000fe80000100800 */
[----:B------:R5:W-:Y:S04]  /*3dd70*/  STL [R1+0x2da8], R0 ;  /* 0x002da80001007387 */ /* 0x000be80000100800 */
[----:B------:R-:W-:Y:S01]  /*3dd80*/  STL [R1+0x2dbc], R16 ;  /* 0x002dbc1001007387 */ /* 0x000fe20000100800 */
[----:B-----5:R-:W-:-:S05]  /*3dd90*/  MOV R0, R23 ;  /* 0x0000001700007202 */ /* 0x020fca0000000f00 */
[----:B------:R5:W-:Y:S04]  /*3dda0*/  STL [R1+0x2db0], R0 ;  /* 0x002db00001007387 */ /* 0x000be80000100800 */
[----:B------:R-:W-:Y:S01]  /*3ddb0*/  STL [R1+0x2dc4], R18 ;  /* 0x002dc41201007387 */ /* 0x000fe20000100800 */
[----:B-----5:R-:W-:-:S05]  /*3ddc0*/  IMAD.MOV.U32 R0, RZ, RZ, R17 ;  /* 0x000000ffff007224 */ /* 0x020fca00078e0011 */
[----:B------:R5:W-:Y:S04]  /*3ddd0*/  STL [R1+0x2db8], R0 ;  /* 0x002db80001007387 */ /* 0x000be80000100800 */
[----:B------:R-:W-:Y:S01]  /*3dde0*/  STL [R1+0x2dcc], R12 ;  /* 0x002dcc0c01007387 */ /* 0x000fe20000100800 */
[----:B-----5:R-:W-:-:S05]  /*3ddf0*/  IMAD.MOV.U32 R0, RZ, RZ, R19 ;  /* 0x000000ffff007224 */ /* 0x020fca00078e0013 */
[----:B------:R5:W-:Y:S02]  /*3de00*/  STL [R1+0x2dc0], R0 ;  /* 0x002dc00001007387 */ /* 0x000be40000100800 */
[----:B-----5:R-:W-:Y:S02]  /*3de10*/  MOV R0, R13 ;  /* 0x0000000d00007202 */ /* 0x020fe40000000f00 */
[----:B--2---:R-:W-:Y:S04]  /*3de20*/  STL [R1+0x2dd4], R14 ;  /* 0x002dd40e01007387 */ /* 0x004fe80000100800 */
[----:B------:R2:W-:Y:S04]  /*3de30*/  STL [R1+0x2dc8], R0 ;  /* 0x002dc80001007387 */ /* 0x0005e80000100800 */
[----:B------:R-:W-:Y:S01]  /*3de40*/  STL [R1+0x2ddc], R8 ;  /* 0x002ddc0801007387 */ /* 0x000fe20000100800 */
[----:B--2---:R-:W-:-:S05]  /*3de50*/  IMAD.MOV.U32 R0, RZ, RZ, R15 ;  /* 0x000000ffff007224 */ /* 0x004fca00078e000f */
[----:B------:R2:W-:Y:S04]  /*3de60*/  STL [R1+0x2dd0], R0 ;  /* 0x002dd00001007387 */ /* 0x0005e80000100800 */
[----:B------:R-:W-:Y:S01]  /*3de70*/  STL [R1+0x2de4], R10 ;  /* 0x002de40a01007387 */ /* 0x000fe20000100800 */
[----:B--2---:R-:W-:-:S05]  /*3de80*/  IMAD.MOV.U32 R0, RZ, RZ, R9 ;  /* 0x000000ffff007224 */ /* 0x004fca00078e0009 */
[----:B------:R2:W-:Y:S02]  /*3de90*/  STL [R1+0x2dd8], R0 ;  /* 0x002dd80001007387 */ /* 0x0005e40000100800 */
[----:B--2---:R-:W-:Y:S02]  /*3dea0*/  MOV R0, R11 ;  /* 0x0000000b00007202 */ /* 0x004fe40000000f00 */
[----:B------:R-:W-:Y:S04]  /*3deb0*/  STL [R1+0x2dec], R2 ;  /* 0x002dec0201007387 */ /* 0x000fe80000100800 */
[----:B------:R2:W-:Y:S02]  /*3dec0*/  STL [R1+0x2de0], R0 ;  /* 0x002de00001007387 */ /* 0x0005e40000100800 */
[----:B--2---:R-:W-:-:S05]  /*3ded0*/  IMAD.MOV.U32 R0, RZ, RZ, R3 ;  /* 0x000000ffff007224 */ /* 0x004fca00078e0003 */
[----:B------:R1:W-:Y:S01]  /*3dee0*/  STL [R1+0x2de8], R0 ;  /* 0x002de80001007387 */ /* 0x0003e20000100800 */
[----:B---3--:R-:W-:-:S03]  /*3def0*/  IMAD.MOV.U32 R3, RZ, RZ, R5 ;  /* 0x000000ffff037224 */ /* 0x008fc600078e0005 */
[----:B------:R2:W-:Y:S01]  /*3df00*/  STL [R1+0x2df4], R4 ;  /* 0x002df40401007387 */ /* 0x0005e20000100800 */
[----:B-1----:R-:W-:-:S03]  /*3df10*/  LOP3.LUT R0, R252, 0x1c, RZ, 0xc0, !PT ;  /* 0x0000001cfc007812 */ /* 0x002fc600078ec0ff */
[----:B------:R-:W-:Y:S01]  /*3df20*/  STL [R1+0x2df0], R3 ;  /* 0x002df00301007387 */ /* 0x000fe20000100800 */
[----:B--2---:R-:W-:-:S05]  /*3df30*/  LOP3.LUT R4, R252, 0x3, RZ, 0xc0, !PT ;  /* 0x00000003fc047812 */ /* 0x004fca00078ec0ff */
[----:B------:R-:W-:Y:S02]  /*3df40*/  IMAD R0, R4, 0x420, R0 ;  /* 0x0000042004007824 */ /* 0x000fe400078e0200 */
[----:B----4-:R-:W-:Y:S01]  /*3df50*/  IMAD.MOV.U32 R5, RZ, RZ, R7 ;  /* 0x000000ffff057224 */ /* 0x010fe200078e0007 */
[----:B------:R-:W-:Y:S04]  /*3df60*/  STL [R1+0x2dfc], R6 ;  /* 0x002dfc0601007387 */ /* 0x000fe80000100800 */
[----:B------:R1:W-:Y:S04]  /*3df70*/  STL [R1+0x2df8], R5 ;  /* 0x002df80501007387 */ /* 0x0003e80000100800 */
[----:B-1----:R-:W2:Y:S01]  /*3df80*/  LDL.LU.64 R4, [R1+0xaf8] ;  /* 0x000af80001047983 */ /* 0x002ea20000300a00 */
[----:B------:R-:W-:-:S02]  /*3df90*/  LOP3.LUT R2, R252, 0x7, RZ, 0xc0, !PT ;  /* 0x00000007fc027812 */ /* 0x000fc400078ec0ff */
[----:B------:R-:W-:-:S03]  /*3dfa0*/  SHF.L.U32 R3, R252, 0x1, RZ ;  /* 0x00000001fc037819 */ /* 0x000fc600000006ff */
[----:B------:R-:W-:-:S05]  /*3dfb0*/  IMAD R2, R2, 0x210, RZ ;  /* 0x0000021002027824 */ /* 0x000fca00078e02ff */
[----:B------:R-:W-:-:S05]  /*3dfc0*/  LOP3.LUT R2, R2, 0x30, R3, 0x78, !PT ;  /* 0x0000003002027812 */ /* 0x000fca00078e7803 */
[----:B------:R1:W-:Y:S04]  /*3dfd0*/  STL [R1+0xa30], R2 ;  /* 0x000a300201007387 */ /* 0x0003e80000100800 */
[----:B-1----:R-:W3:Y:S04]  /*3dfe0*/  LDL.LU.64 R2, [R1+0xaf0] ;  /* 0x000af00001027983 */ /* 0x002ee80000300a00 */
[----:B--2---:R1:W-:Y:S04]  /*3dff0*/  STL.64 [R1+0x1a20], R4 ;  /* 0x001a200401007387 */ /* 0x0043e80000100a00 */
[----:B-1----:R-:W2:Y:S04]  /*3e000*/  LDL.LU.64 R4, [R1+0x3ff0] ;  /* 0x003ff00001047983 */ /* 0x002ea80000300a00 */
[----:B---3--:R1:W-:Y:S04]  /*3e010*/  STL.64 [R1+0x1a18], R2 ;  /* 0x001a180201007387 */ /* 0x0083e80000100a00 */
        /* <DEDUP_REMOVED lines=1003> */
[----:B---3--:R1:W-:Y:S02]  /*41ed0*/  STL.64 [R1+0xe30], R2 ;  /* 0x000e300201007387 */ /* 0x0083e40000100a00 */
[----:B-1----:R-:W-:Y:S01]  /*41ee0*/  IMAD.MOV.U32 R2, RZ, RZ, R250 ;  /* 0x000000ffff027224 */ /* 0x002fe200078e00fa */
[----:B------:R-:W-:Y:S01]  /*41ef0*/  MOV R3, R251 ;  /* 0x000000fb00037202 */ /* 0x000fe20000000f00 */
[----:B--2---:R1:W-:Y:S04]  /*41f00*/  STL.64 [R1+0xe28], R4 ;  /* 0x000e280401007387 */ /* 0x0043e80000100a00 */
[----:B------:R2:W-:Y:S04]  /*41f10*/  STL.64 [R1+0xe20], R2 ;  /* 0x000e200201007387 */ /* 0x0005e80000100a00 */
        /* <DEDUP_REMOVED lines=391> */
[----:B------:R2:W-:Y:S01]  /*43790*/  STL [R1+0x50c], RZ ;  /* 0x00050cff01007387 */ /* 0x0005e20000100800 */
[----:B------:R-:W-:-:S02]  /*437a0*/  USHF.R.S32.HI UR10, URZ, 0x1f, UR7 ;  /* 0x0000001fff0a7899 */ /* 0x000fc40008011407 */
[----:B------:R-:W-:Y:S02]  /*437b0*/  USHF.R.S32.HI UR12, URZ, 0x1f, UR8 ;  /* 0x0000001fff0c7899 */ /* 0x000fe40008011408 */
[----:B------:R-:W-:Y:S02]  /*437c0*/  USHF.R.S32.HI UR13, URZ, 0x1f, UR9 ;  /* 0x0000001fff0d7899 */ /* 0x000fe40008011409 */
[----:B------:R-:W-:Y:S02]  /*437d0*/  ULEA.HI UR10, UR10, UR7, URZ, 0x7 ;  /* 0x000000070a0a7291 */ /* 0x000fe4000f8f38ff */
[----:B------:R-:W-:Y:S01]  /*437e0*/  USHF.L.U32 UR16, UR8, 0x2, URZ ;  /* 0x0000000208107899 */ /* 0x000fe200080006ff */
        /* <DEDUP_REMOVED lines=23> */
[----:B------:R-:W-:Y:S01]  /*43960*/  CS2R R174, SRZ ;  /* 0x0000000000ae7805 */ /* 0x000fe2000001ff00 */
[----:B------:R-:W-:Y:S01]  /*43970*/  USHF.L.U64.HI UR7, UR8, 0x2, UR12 ;  /* 0x0000000208077899 */ /* 0x000fe2000801020c */
        /* <DEDUP_REMOVED lines=34> */
[----:B-1----:R-:W-:Y:S02]  /*43ba0*/  CS2R R4, SRZ ;  /* 0x0000000000047805 */ /* 0x002fe4000001ff00 */
[----:B------:R-:W-:Y:S01]  /*43bb0*/  CS2R R6, SRZ ;  /* 0x0000000000067805 */ /* 0x000fe2000001ff00 */
[----:B------:R-:W-:Y:S02]  /*43bc0*/  USHF.L.U32 UR17, UR9, 0x2, URZ ;  /* 0x0000000209117899 */ /* 0x000fe400080006ff */
[----:B------:R-:W-:Y:S02]  /*43bd0*/  USHF.L.U64.HI UR8, UR9, 0x2, UR13 ;  /* 0x0000000209087899 */ /* 0x000fe4000801020d */
[----:B------:R-:W-:Y:S01]  /*43be0*/  USHF.R.S32.HI UR9, URZ, 0x7, UR10 ;  /* 0x00000007ff097899 */ /* 0x000fe2000801140a */
[----:B------:R-:W-:Y:S01]  /*43bf0*/  UMOV UR4, URZ ;  /* 0x000000ff00047c82 */ /* 0x000fe20008000000 */
[----:B------:R-:W-:Y:S01]  /*43c00*/  UMOV UR11, 0x1 ;  /* 0x00000001000b7882 */ /* 0x000fe20000000000 */
[----:B--2---:R-:W-:-:S09]  /*43c10*/  UMOV UR10, 0xffffffff ;  /* 0xffffffff000a7882 */ /* 0x004fd20000000000 */
.L_x_1:
[----:B------:R-:W2:Y:S01]  /*43c20*/  LDL.LU.64 R64, [R1+0x6e0] ;  /* 0x0006e00001407983 */ /* 0x000ea20000300a00 */
[----:B------:R-:W-:-:S04]  /*43c30*/  DEPBAR.LE SB0, 0x2 ;  /* 0x000080800000791a */ /* 0x000fc80000000000 */
[----:B------:R-:W2:Y:S04]  /*43c40*/  LDL.LU.64 R66, [R1+0x6e8] ;  /* 0x0006e80001427983 */ /* 0x000ea80000300a00 */
[----:B------:R-:W3:Y:S04]  /*43c50*/  LDL.LU.64 R60, [R1+0x790] ;  /* 0x00079000013c7983 */ /* 0x000ee80000300a00 */
[----:B------:R-:W3:Y:S04]  /*43c60*/  LDL.LU.64 R62, [R1+0x798] ;  /* 0x00079800013e7983 */ /* 0x000ee80000300a00 */
[----:B------:R-:W4:Y:S04]  /*43c70*/  LDL.LU.64 R52, [R1+0x880] ;  /* 0x0008800001347983 */ /* 0x000f280000300a00 */
[----:B------:R-:W4:Y:S01]  /*43c80*/  LDL.LU.64 R54, [R1+0x888] ;  /* 0x0008880001367983 */ /* 0x000f220000300a00 */
[----:B------:R-:W1:Y:S01]  /*43c90*/  S2R R28, SR_TID.X ;  /* 0x00000000001c7919 */ /* 0x000e620000002100 */
[----:B------:R-:W-:-:S02]  /*43ca0*/  UIADD3 UR10, UPT, UPT, UR10, 0x1, URZ ;  /* 0x000000010a0a7890 */ /* 0x000fc4000fffe0ff */
[----:B------:R-:W3:Y:S02]  /*43cb0*/  LDL.LU.64 R56, [R1+0x940] ;  /* 0x0009400001387983 */ /* 0x000ee40000300a00 */
[----:B------:R-:W-:Y:S02]  /*43cc0*/  UISETP.GT.AND UP0, UPT, UR10, 0x1, UPT ;  /* 0x000000010a00788c */ /* 0x000fe4000bf04270 */
[----:B------:R-:W3:Y:S02]  /*43cd0*/  LDL.LU.64 R58, [R1+0x948] ;  /* 0x00094800013a7983 */ /* 0x000ee40000300a00 */
[----:B------:R-:W-:Y:S01]  /*43ce0*/  USEL UR10, UR10, URZ, !UP0 ;  /* 0x000000ff0a0a7287 */ /* 0x000fe2000c000000 */
[----:B-----5:R-:W-:Y:S01]  /*43cf0*/  LOP3.LUT R2, R0, 0x20, RZ, 0x3c, !PT ;  /* 0x0000002000027812 */ /* 0x020fe200078e3cff */
[----:B------:R-:W4:Y:S02]  /*43d00*/  LDL.LU.64 R48, [R1+0xa40] ;  /* 0x000a400001307983 */ /* 0x000f240000300a00 */
[----:B------:R-:W-:Y:S01]  /*43d10*/  ULEA UR12, UR10, UR5, 0x11 ;  /* 0x000000050a0c7291 */ /* 0x000fe2000f8e88ff */
[----:B------:R-:W-:Y:S01]  /*43d20*/  BAR.SYNC.DEFER_BLOCKING 0x0 ;  /* 0x0000000000007b1d */ /* 0x000fe20000010000 */
[----:B------:R-:W-:-:S05]  /*43d30*/  ULEA UR13, UR10, UR5, 0xf ;  /* 0x000000050a0d7291 */ /* 0x000fca000f8e78ff */
[----:B------:R-:W4:Y:S01]  /*43d40*/  LDL.LU.64 R50, [R1+0xa48] ;  /* 0x000a480001327983 */ /* 0x000f220000300a00 */
[C---:B------:R-:W-:Y:S02]  /*43d50*/  LOP3.LUT R3, R0.reuse, 0x40, RZ, 0x3c, !PT ;  /* 0x0000004000037812 */ /* 0x040fe400078e3cff */
[----:B------:R-:W-:Y:S02]  /*43d60*/  LOP3.LUT R252, R0, 0x60, RZ, 0x3c, !PT ;  /* 0x0000006000fc7812 */ /* 0x000fe400078e3cff */
[C---:B-1----:R-:W-:Y:S01]  /*43d70*/  LOP3.LUT R32, R28.reuse, 0x7, RZ, 0xc0, !PT ;  /* 0x000000071c207812 */ /* 0x042fe200078ec0ff */
[----:B------:R-:W-:-:S04]  /*43d80*/  IMAD.SHL.U32 R33, R28, 0x2, RZ ;  /* 0x000000021c217824 */ /* 0x000fc800078e00ff */
[----:B------:R-:W-:Y:S01]  /*43d90*/  IMAD R32, R32, 0x210, RZ ;  /* 0x0000021020207824 */ /* 0x000fe200078e02ff */
[----:B------:R-:W-:Y:S04]  /*43da0*/  LDS R44, [R0+UR12] ;  /* 0x0000000c002c7984 */ /* 0x000fe80008000800 */
[----:B------:R-:W-:Y:S01]  /*43db0*/  LOP3.LUT R32, R32, 0x30, R33, 0x78, !PT ;  /* 0x0000003020207812 */ /* 0x000fe200078e7821 */
[----:B------:R-:W-:Y:S04]  /*43dc0*/  LDS R46, [R0+UR12+0x1000] ;  /* 0x0010000c002e7984 */ /* 0x000fe80008000800 */
[----:B------:R-:W-:Y:S04]  /*43dd0*/  LDS R45, [R2+UR12] ;  /* 0x0000000c022d7984 */ /* 0x000fe80008000800 */
[----:B------:R-:W-:Y:S04]  /*43de0*/  LDS R47, [R2+UR12+0x1000] ;  /* 0x0010000c022f7984 */ /* 0x000fe80008000800 */
[----:B------:R-:W-:Y:S04]  /*43df0*/  LDSM.16.M88.4 R28, [R32+UR13+0x40000] ;  /* 0x0400000d201c783b */ /* 0x000fe80008000200 */
[----:B------:R-:W1:Y:S04]  /*43e00*/  LDSM.16.M88.4 R208, [R32+UR13+0x41000] ;  /* 0x0410000d20d0783b */ /* 0x000e680008000200 */
[----:B------:R-:W1:Y:S04]  /*43e10*/  LDSM.16.M88.4 R212, [R32+UR13+0x42000] ;  /* 0x0420000d20d4783b */ /* 0x000e680008000200 */
[----:B------:R-:W1:Y:S04]  /*43e20*/  LDSM.16.M88.4 R216, [R32+UR13+0x43000] ;  /* 0x0430000d20d8783b */ /* 0x000e680008000200 */
[----:B------:R-:W1:Y:S04]  /*43e30*/  LDSM.16.M88.4 R220, [R32+UR13+0x44000] ;  /* 0x0440000d20dc783b */ /* 0x000e680008000200 */
[----:B------:R-:W1:Y:S04]  /*43e40*/  LDSM.16.M88.4 R224, [R32+UR13+0x45000] ;  /* 0x0450000d20e0783b */ /* 0x000e680008000200 */
[----:B------:R-:W1:Y:S04]  /*43e50*/  LDSM.16.M88.4 R228, [R32+UR13+0x46000] ;  /* 0x0460000d20e4783b */ /* 0x000e680008000200 */
[----:B------:R-:W1:Y:S04]  /*43e60*/  LDSM.16.M88.4 R232, [R32+UR13+0x47000] ;  /* 0x0470000d20e8783b */ /* 0x000e680008000200 */
[----:B------:R-:W-:Y:S04]  /*43e70*/  LDS R40, [R3+UR12] ;  /* 0x0000000c03287984 */ /* 0x000fe80008000800 */
[----:B------:R-:W-:Y:S04]  /*43e80*/  LDS R42, [R3+UR12+0x1000] ;  /* 0x0010000c032a7984 */ /* 0x000fe80008000800 */
[----:B------:R-:W-:Y:S04]  /*43e90*/  LDS R41, [R252+UR12] ;  /* 0x0000000cfc297984 */ /* 0x000fe80008000800 */
[----:B-1----:R-:W-:Y:S04]  /*43ea0*/  STL [R1+0x5a40], R210 ;  /* 0x005a40d201007387 */ /* 0x002fe80000100800 */
        /* <DEDUP_REMOVED lines=13> */
[----:B------:R-:W1:Y:S04]  /*43f80*/  LDS R43, [R252+UR12+0x1000] ;  /* 0x0010000cfc2b7984 */ /* 0x000e680008000800 */
[----:B------:R-:W-:Y:S04]  /*43f90*/  LDS R36, [R0+UR12+0x80] ;  /* 0x0000800c00247984 */ /* 0x000fe80008000800 */
[----:B------:R-:W-:Y:S04]  /*43fa0*/  LDS R38, [R0+UR12+0x1080] ;  /* 0x0010800c00267984 */ /* 0x000fe80008000800 */
[----:B------:R-:W-:Y:S04]  /*43fb0*/  LDS R37, [R2+UR12+0x80] ;  /* 0x0000800c02257984 */ /* 0x000fe80008000800 */
        /* <DEDUP_REMOVED lines=24> */
[----:B------:R-:W-:Y:S01]  /*44140*/  LDS R247, [R252+UR12+0x3080] ;  /* 0x0030800cfcf77984 */ /* 0x000fe20008000800 */
[----:B--2---:R-:W-:-:S15]  /*44150*/  HMMA.1688.F32.TF32 R64, R44, R28, R64 ;  /* 0x0000001c2c40723c */ /* 0x004fde0000081040 */
[----:B------:R-:W-:-:S04]  /*44160*/  NOP ;  /* 0x0000000000007918 */ /* 0x000fc80000000000 */
[----:B------:R-:W-:Y:S01]  /*44170*/  IMAD.MOV.U32 R179, RZ, RZ, R64 ;  /* 0x000000ffffb37224 */ /* 0x000fe200078e0040 */
[----:B------:R-:W-:Y:S01]  /*44180*/  MOV R178, R65 ;  /* 0x0000004100b27202 */ /* 0x000fe20000000f00 */
[----:B------:R-:W-:Y:S02]  /*44190*/  IMAD.MOV.U32 R177, RZ, RZ, R66 ;  /* 0x000000ffffb17224 */ /* 0x000fe400078e0042 */
[----:B------:R-:W-:Y:S02]  /*441a0*/  IMAD.MOV.U32 R176, RZ, RZ, R67 ;  /* 0x000000ffffb07224 */ /* 0x000fe400078e0043 */
[C---:B---3--:R-:W-:Y:S08]  /*441b0*/  HMMA.1688.F32.TF32 R64, R44.reuse, R208, R60 ;  /* 0x000000d02c40723c */ /* 0x048ff0000008103c */
[C---:B----4-:R-:W-:Y:S01]  /*441c0*/  HMMA.1688.F32.TF32 R60, R44.reuse, R212, R52 ;  /* 0x000000d42c3c723c */ /* 0x050fe20000081034 */
[----:B------:R-:W2:Y:S10]  /*441d0*/  LDL.LU.64 R52, [R1+0xa20] ;  /* 0x000a200001347983 */ /* 0x000eb40000300a00 */
[----:B------:R-:W-:Y:S04]  /*441e0*/  STL.64 [R1+0x4c0], R64 ;  /* 0x0004c04001007387 */ /* 0x000fe80000100a00 */
[----:B------:R-:W-:Y:S04]  /*441f0*/  STL.64 [R1+0x4c8], R66 ;  /* 0x0004c84201007387 */ /* 0x000fe80000100a00 */
[----:B------:R-:W2:Y:S04]  /*44200*/  LDL.LU.64 R54, [R1+0xa28] ;  /* 0x000a280001367983 */ /* 0x000ea80000300a00 */
[----:B------:R-:W-:Y:S04]  /*44210*/  STL.64 [R1+0x440], R60 ;  /* 0x0004403c01007387 */ /* 0x000fe80000100a00 */
[----:B------:R3:W-:Y:S02]  /*44220*/  STL.64 [R1+0x448], R62 ;  /* 0x0004483e01007387 */ /* 0x0007e40000100a00 */
[----:B---3--:R-:W-:Y:S02]  /*44230*/  HMMA.1688.F32.TF32 R60, R44, R216, R56 ;  /* 0x000000d82c3c723c */ /* 0x008fe40000081038 */
[----:B------:R-:W3:Y:S04]  /*44240*/  LDL.LU.64 R56, [R1+0xa10] ;  /* 0x000a100001387983 */ /* 0x000ee80000300a00 */
[----:B------:R-:W3:-:S13]  /*44250*/  LDL.LU.64 R58, [R1+0xa18] ;  /* 0x000a1800013a7983 */ /* 0x000eda0000300a00 */
[----:B------:R-:W-:Y:S04]  /*44260*/  STL.64 [R1+0x430], R60 ;  /* 0x0004303c01007387 */ /* 0x000fe80000100a00 */
[----:B------:R4:W-:Y:S02]  /*44270*/  STL.64 [R1+0x438], R62 ;  /* 0x0004383e01007387 */ /* 0x0009e40000100a00 */
[----:B----4-:R-:W-:Y:S02]  /*44280*/  HMMA.1688.F32.TF32 R60, R44, R220, R48 ;  /* 0x000000dc2c3c723c */ /* 0x010fe40000081030 */
[----:B------:R-:W4:Y:S04]  /*44290*/  LDL.LU.64 R48, [R1+0xa50] ;  /* 0x000a500001307983 */ /* 0x000f280000300a00 */
[----:B------:R-:W4:-:S13]  /*442a0*/  LDL.LU.64 R50, [R1+0xa58] ;  /* 0x000a580001327983 */ /* 0x000f1a0000300a00 */
[----:B------:R1:W-:Y:S04]  /*442b0*/  STL.64 [R1+0x420], R60 ;  /* 0x0004203c01007387 */ /* 0x0003e80000100a00 */
[----:B------:R1:W-:Y:S04]  /*442c0*/  STL.64 [R1+0x428], R62 ;  /* 0x0004283e01007387 */ /* 0x0003e80000100a00 */
        /* <DEDUP_REMOVED lines=10> */
[----:B-1----:R-:W4:Y:S04]  /*44370*/  LDL.LU.64 R60, [R1+0x910] ;  /* 0x00091000013c7983 */ /* 0x002f280000300a00 */
[----:B------:R-:W4:Y:S01]  /*44380*/  LDL.LU.64 R62, [R1+0x918] ;  /* 0x00091800013e7983 */ /* 0x000f220000300a00 */
[----:B--2---:R-:W-:Y:S03]  /*44390*/  HMMA.1688.F32.TF32 R84, R44, R224, R52 ;  /* 0x000000e02c54723c */ /* 0x004fe60000081034 */
[----:B------:R-:W2:Y:S04]  /*443a0*/  LDL.LU.64 R52, [R1+0x900] ;  /* 0x0009000001347983 */ /* 0x000ea80000300a00 */
[----:B------:R-:W2:-:S12]  /*443b0*/  LDL.LU.64 R54, [R1+0x908] ;  /* 0x0009080001367983 */ /* 0x000e980000300a00 */
[----:B------:R-:W-:Y:S04]  /*443c0*/  STL.64 [R1+0x410], R84 ;  /* 0x0004105401007387 */ /* 0x000fe80000100a00 */
[----:B------:R3:W-:Y:S02]  /*443d0*/  STL.64 [R1+0x418], R86 ;  /* 0x0004185601007387 */ /* 0x0007e40000100a00 */
[----:B---3--:R-:W-:Y:S02]  /*443e0*/  HMMA.1688.F32.TF32 R84, R44, R228, R56 ;  /* 0x000000e42c54723c */ /* 0x008fe40000081038 */
[----:B------:R-:W3:Y:S04]  /*443f0*/  LDL.LU.64 R56, [R1+0x730] ;  /* 0x0007300001387983 */ /* 0x000ee80000300a00 */
[----:B------:R-:W3:-:S13]  /*44400*/  LDL.LU.64 R58, [R1+0x738] ;  /* 0x00073800013a7983 */ /* 0x000eda0000300a00 */
[----:B------:R-:W-:Y:S04]  /*44410*/  STL.64 [R1+0x400], R84 ;  /* 0x0004005401007387 */ /* 0x000fe80000100a00 */
[----:B------:R-:W-:Y:S01]  /*44420*/  STL.64 [R1+0x408], R86 ;  /* 0x0004085601007387 */ /* 0x000fe20000100a00 */
[----:B----4-:R-:W-:Y:S03]  /*44430*/  HMMA.1688.F32.TF32 R44, R44, R232, R48 ;  /* 0x000000e82c2c723c */ /* 0x010fe60000081030 */
[----:B------:R-:W4:Y:S04]  /*44440*/  LDL.LU.64 R48, [R1+0x690] ;  /* 0x0006900001307983 */ /* 0x000f280000300a00 */
[----:B------:R-:W4:-:S12]  /*44450*/  LDL.LU.64 R50, [R1+0x698] ;  /* 0x0006980001327983 */ /* 0x000f180000300a00 */
[----:B------:R-:W-:Y:S04]  /*44460*/  STL.64 [R1+0x3f0], R44 ;  /* 0x0003f02c01007387 */ /* 0x000fe80000100a00 */
[----:B------:R1:W-:Y:S01]  /*44470*/  STL.64 [R1+0x3f8], R46 ;  /* 0x0003f82e01007387 */ /* 0x0003e20000100a00 */
[C---:B------:R-:W-:Y:S08]  /*44480*/  HMMA.1688.F32.TF32 R80, R40.reuse, R28, R80 ;  /* 0x0000001c2850723c */ /* 0x040ff00000081050 */
[C---:B------:R-:W-:Y:S08]  /*44490*/  HMMA.1688.F32.TF32 R76, R40.reuse, R208, R76 ;  /* 0x000000d0284c723c */ /* 0x040ff0000008104c */
[C---:B-1----:R-:W-:Y:S03]  /*444a0*/  HMMA.1688.F32.TF32 R44, R40.reuse, R212, R64 ;  /* 0x000000d4282c723c */ /* 0x042fe60000081040 */
[----:B------:R-:W-:Y:S04]  /*444b0*/  STL.64 [R1+0x3e0], R80 ;  /* 0x0003e05001007387 */ /* 0x000fe80000100a00 */
[----:B------:R-:W-:Y:S01]  /*444c0*/  STL.64 [R1+0x3e8], R82 ;  /* 0x0003e85201007387 */ /* 0x000fe20000100a00 */
[C---:B------:R-:W-:Y:S03]  /*444d0*/  HMMA.1688.F32.TF32 R72, R40.reuse, R216, R72 ;  /* 0x000000d82848723c */ /* 0x040fe60000081048 */
[----:B------:R-:W4:Y:S04]  /*444e0*/  LDL.LU.64 R64, [R1+0x720] ;  /* 0x0007200001407983 */ /* 0x000f280000300a00 */
[----:B------:R-:W-:Y:S01]  /*444f0*/  STL.64 [R1+0x350], R76 ;  /* 0x0003504c01007387 */ /* 0x000fe20000100a00 */
[C---:B------:R-:W-:Y:S03]  /*44500*/  HMMA.1688.F32.TF32 R68, R40.reuse, R220, R68 ;  /* 0x000000dc2844723c */ /* 0x040fe60000081044 */
[----:B------:R-:W-:Y:S04]  /*44510*/  STL.64 [R1+0x358], R78 ;  /* 0x0003584e01007387 */ /* 0x000fe80000100a00 */
[----:B------:R-:W4:Y:S04]  /*44520*/  LDL.LU.64 R66, [R1+0x728] ;  /* 0x0007280001427983 */ /* 0x000f280000300a00 */
[----:B------:R-:W-:Y:S04]  /*44530*/  STL.64 [R1+0x2b0], R44 ;  /* 0x0002b02c01007387 */ /* 0x000fe80000100a00 */
[----:B------:R1:W-:Y:S04]  /*44540*/  STL.64 [R1+0x2b8], R46 ;  /* 0x0002b82e01007387 */ /* 0x0003e80000100a00 */
[----:B------:R-:W-:Y:S04]  /*44550*/  STL.64 [R1+0x2a0], R72 ;  /* 0x0002a04801007387 */ /* 0x000fe80000100a00 */
[----:B------:R-:W-:Y:S01]  /*44560*/  STL.64 [R1+0x2a8], R74 ;  /* 0x0002a84a01007387 */ /* 0x000fe20000100a00 */
[C---:B-1----:R-:W-:Y:S03]  /*44570*/  HMMA.1688.F32.TF32 R44, R40.reuse, R224, R60 ;  /* 0x000000e0282c723c */ /* 0x042fe6000008103c */
[----:B------:R-:W4:Y:S04]  /*44580*/  LDL.LU.64 R60, [R1+0x6f0] ;  /* 0x0006f000013c7983 */ /* 0x000f280000300a00 */
[----:B------:R-:W-:Y:S04]  /*44590*/  STL.64 [R1+0x290], R68 ;  /* 0x0002904401007387 */ /* 0x000fe80000100a00 */
[----:B------:R-:W-:Y:S04]  /*445a0*/  STL.64 [R1+0x298], R70 ;  /* 0x0002984601007387 */ /* 0x000fe80000100a00 */
[----:B------:R-:W4:Y:S04]  /*445b0*/  LDL.LU.64 R62, [R1+0x6f8] ;  /* 0x0006f800013e7983 */ /* 0x000f280000300a00 */
[----:B------:R-:W-:Y:S04]  /*445c0*/  STL.64 [R1+0x280], R44 ;  /* 0x0002802c01007387 */ /* 0x000fe80000100a00 */
[----:B------:R2:W-:Y:S02]  /*445d0*/  STL.64 [R1+0x288], R46 ;  /* 0x0002882e01007387 */ /* 0x0005e40000100a00 */
[----:B--2---:R-:W-:Y:S02]  /*445e0*/  HMMA.1688.F32.TF32 R44, R40, R228, R52 ;  /* 0x000000e4282c723c */ /* 0x004fe40000081034 */
[----:B------:R-:W2:Y:S04]  /*445f0*/  LDL.LU.64 R52, [R1+0x6d0] ;  /* 0x0006d00001347983 */ /* 0x000ea80000300a00 */
[----:B------:R-:W2:-:S13]  /*44600*/  LDL.LU.64 R54, [R1+0x6d8] ;  /* 0x0006d80001367983 */ /* 0x000e9a0000300a00 */
[----:B------:R-:W-:Y:S04]  /*44610*/  STL.64 [R1+0x270], R44 ;  /* 0x0002702c01007387 */ /* 0x000fe80000100a00 */
[----:B------:R-:W-:Y:S01]  /*44620*/  STL.64 [R1+0x278], R46 ;  /* 0x0002782e01007387 */ /* 0x000fe20000100a00 */
[----:B---3--:R-:W-:Y:S03]  /*44630*/  HMMA.1688.F32.TF32 R40, R40, R232, R56 ;  /* 0x000000e82828723c */ /* 0x008fe60000081038 */
[----:B------:R-:W3:Y:S04]  /*44640*/  LDL.LU.64 R56, [R1+0x6a0] ;  /* 0x0006a00001387983 */ /* 0x000ee80000300a00 */
[----:B------:R-:W3:-:S12]  /*44650*/  LDL.LU.64 R58, [R1+0x6a8] ;  /* 0x0006a800013a7983 */ /* 0x000ed80000300a00 */
[----:B------:R-:W-:Y:S04]  /*44660*/  STL.64 [R1+0x260], R40 ;  /* 0x0002602801007387 */ /* 0x000fe80000100a00 */
[----:B------:R4:W-:Y:S02]  /*44670*/  STL.64 [R1+0x268], R42 ;  /* 0x0002682a01007387 */ /* 0x0009e40000100a00 */
[----:B----4-:R-:W-:Y:S02]  /*44680*/  HMMA.1688.F32.TF32 R40, R36, R28, R48 ;  /* 0x0000001c2428723c */ /* 0x010fe40000081030 */
[----:B------:R-:W4:Y:S04]  /*44690*/  LDL.LU.64 R48, [R1+0x680] ;  /* 0x0006800001307983 */ /* 0x000f280000300a00 */
[----:B------:R-:W4:-:S13]  /*446a0*/  LDL.LU.64 R50, [R1+0x688] ;  /* 0x0006880001327983 */ /* 0x000f1a0000300a00 */
[----:B------:R-:W-:Y:S04]  /*446b0*/  STL.64 [R1+0x250], R40 ;  /* 0x0002502801007387 */ /* 0x000fe80000100a00 */
[----:B------:R1:W-:Y:S04]  /*446c0*/  STL.64 [R1+0x258], R42 ;  /* 0x0002582a01007387 */ /* 0x0003e80000100a00 */
[----:B------:R-:W4:Y:S04]  /*446d0*/  LDL.LU.64 R44, [R1+0x670] ;  /* 0x00067000012c7983 */ /* 0x000f280000300a00 */
[----:B------:R-:W4:Y:S01]  /*446e0*/  LDL.LU.64 R46, [R1+0x678] ;  /* 0x00067800012e7983 */ /* 0x000f220000300a00 */
[----:B-1----:R-:W-:-:S15]  /*446f0*/  HMMA.1688.F32.TF32 R40, R36, R208, R64 ;  /* 0x000000d02428723c */ /* 0x002fde0000081040 */
[----:B------:R-:W-:-:S04]  /*44700*/  NOP ;  /* 0x0000000000007918 */ /* 0x000fc80000000000 */
[----:B------:R-:W-:Y:S01]  /*44710*/  IMAD.MOV.U32 R235, RZ, RZ, R43 ;  /* 0x000000ffffeb7224 */ /* 0x000fe200078e002b */
[----:B------:R-:W-:Y:S01]  /*44720*/  MOV R234, R42 ;  /* 0x0000002a00ea7202 */ /* 0x000fe20000000f00 */
[----:B------:R1:W-:Y:S04]  /*44730*/  STL.64 [R1+0x240], R40 ;  /* 0x0002402801007387 */ /* 0x0003e80000100a00 */
[----:B------:R1:W-:Y:S04]  /*44740*/  STL [R1+0x5a64], R235 ;  /* 0x005a64eb01007387 */ /* 0x0003e80000100800 */
[----:B------:R2:W-:Y:S01]  /*44750*/  STL [R1+0x5a60], R234 ;  /* 0x005a60ea01007387 */ /* 0x0005e20000100800 */
[----:B------:R-:W-:Y:S03]  /*44760*/  HMMA.1688.F32.TF32 R60, R36, R212, R60 ;  /* 0x000000d4243c723c */ /* 0x000fe6000008103c */
[----:B-1----:R-:W4:Y:S04]  /*44770*/  LDL.LU.64 R40, [R1+0x4f0] ;  /* 0x0004f00001287983 */ /* 0x002f280000300a00 */
[----:B------:R-:W4:-:S12]  /*44780*/  LDL.LU.64 R42, [R1+0x4f8] ;  /* 0x0004f800012a7983 */ /* 0x000f180000300a00 */
[----:B------:R-:W-:Y:S04]  /*44790*/  STL.64 [R1+0x230], R60 ;  /* 0x0002303c01007387 */ /* 0x000fe80000100a00 */
[----:B------:R-:W-:Y:S01]  /*447a0*/  STL.64 [R1+0x238], R62 ;  /* 0x0002383e01007387 */ /* 0x000fe20000100a00 */
[----:B--2---:R-:W-:-:S15]  /*447b0*/  HMMA.1688.F32.TF32 R52, R36, R216, R52 ;  /* 0x000000d82434723c */ /* 0x004fde0000081034 */
[----:B------:R-:W-:-:S04]  /*447c0*/  NOP ;  /* 0x0000000000007918 */ /* 0x000fc80000000000 */
[----:B------:R1:W-:Y:S01]  /*447d0*/  STL.64 [R1+0x220], R52 ;  /* 0x0002203401007387 */ /* 0x0003e20000100a00 */
[----:B------:R-:W-:Y:S01]  /*447e0*/  IMAD.MOV.U32 R235, RZ, RZ, R54 ;  /* 0x000000ffffeb7224 */ /* 0x000fe200078e0036 */
[----:B------:R-:W-:Y:S02]  /*447f0*/  MOV R234, R55 ;  /* 0x0000003700ea7202 */ /* 0x000fe40000000f00 */
[----:B-1----:R-:W2:Y:S04]  /*44800*/  LDL.LU.64 R52, [R1+0x4e0] ;  /* 0x0004e00001347983 */ /* 0x002ea80000300a00 */
[----:B------:R-:W2:Y:S01]  /*44810*/  LDL.LU.64 R54, [R1+0x4e8] ;  /* 0x0004e80001367983 */ /* 0x000ea20000300a00 */
[----:B---3--:R-:W-:Y:S03]  /*44820*/  HMMA.1688.F32.TF32 R56, R36, R220, R56 ;  /* 0x000000dc2438723c */ /* 0x008fe60000081038 */
[----:B------:R-:W-:Y:S04]  /*44830*/  STL [R1+0x5a6c], R234 ;  /* 0x005a6cea01007387 */ /* 0x000fe80000100800 */
[----:B------:R1:W-:-:S12]  /*44840*/  STL [R1+0x5a68], R235 ;  /* 0x005a68eb01007387 */ /* 0x0003d80000100800 */
[----:B------:R-:W-:Y:S04]  /*44850*/  STL.64 [R1+0x210], R56 ;  /* 0x0002103801007387 */ /* 0x000fe80000100a00 */
[----:B------:R-:W-:Y:S01]  /*44860*/  STL.64 [R1+0x218], R58 ;  /* 0x0002183a01007387 */ /* 0x000fe20000100a00 */
[----:B----4-:R-:W-:-:S15]  /*44870*/  HMMA.1688.F32.TF32 R48, R36, R224, R48 ;  /* 0x000000e02430723c */ /* 0x010fde0000081030 */
[----:B------:R-:W-:-:S04]  /*44880*/  NOP ;  /* 0x0000000000007918 */ /* 0x000fc80000000000 */
[----:B------:R-:W-:Y:S01]  /*44890*/  IMAD.MOV.U32 R227, RZ, RZ, R51 ;  /* 0x000000ffffe37224 */ /* 0x000fe200078e0033 */
[----:B------:R-:W-:Y:S01]  /*448a0*/  MOV R226, R50 ;  /* 0x0000003200e27202 */ /* 0x000fe20000000f00 */
[----:B------:R-:W-:Y:S02]  /*448b0*/  IMAD.MOV.U32 R230, RZ, RZ, R48 ;  /* 0x000000ffffe67224 */ /* 0x000fe400078e0030 */
[----:B------:R-:W-:Y:S02]  /*448c0*/  IMAD.MOV.U32 R231, RZ, RZ, R49 ;  /* 0x000000ffffe77224 */ /* 0x000fe400078e0031 */
[----:B------:R-:W3:Y:S01]  /*448d0*/  LDL.LU.64 R48, [R1+0x1a0] ;  /* 0x0001a00001307983 */ /* 0x000ee20000300a00 */
[----:B------:R-:W-:Y:S03]  /*448e0*/  HMMA.1688.F32.TF32 R44, R36, R228, R44 ;  /* 0x000000e4242c723c */ /* 0x000fe6000008102c */
[----:B------:R-:W3:Y:S04]  /*448f0*/  LDL.LU.64 R50, [R1+0x1a8] ;  /* 0x0001a80001327983 */ /* 0x000ee80000300a00 */
[----:B------:R-:W-:Y:S04]  /*44900*/  STL [R1+0x5a7c], R227 ;  /* 0x005a7ce301007387 */ /* 0x000fe80000100800 */
[----:B------:R-:W-:Y:S04]  /*44910*/  STL [R1+0x5a78], R226 ;  /* 0x005a78e201007387 */ /* 0x000fe80000100800 */
[----:B------:R-:W-:Y:S04]  /*44920*/  STL [R1+0x5a74], R231 ;  /* 0x005a74e701007387 */ /* 0x000fe80000100800 */
[----:B------:R-:W-:Y:S01]  /*44930*/  STL [R1+0x5a70], R230 ;  /* 0x005a70e601007387 */ /* 0x000fe20000100800 */
[----:B-1----:R-:W-:Y:S01]  /*44940*/  MOV R235, R47 ;  /* 0x0000002f00eb7202 */ /* 0x002fe20000000f00 */
[----:B------:R-:W-:-:S02]  /*44950*/  IMAD.MOV.U32 R234, RZ, RZ, R46 ;  /* 0x000000ffffea7224 */ /* 0x000fc400078e002e */
[----:B------:R1:W-:Y:S04]  /*44960*/  STL.64 [R1+0x1f0], R44 ;  /* 0x0001f02c01007387 */ /* 0x0003e80000100a00 */
[----:B-1----:R-:W4:Y:S04]  /*44970*/  LDL.LU.64 R44, [R1+0x190] ;  /* 0x00019000012c7983 */ /* 0x002f280000300a00 */
[----:B------:R-:W4:Y:S04]  /*44980*/  LDL.LU.64 R46, [R1+0x198] ;  /* 0x00019800012e7983 */ /* 0x000f280000300a00 */
[----:B------:R1:W-:Y:S04]  /*44990*/  STL [R1+0x5a84], R235 ;  /* 0x005a84eb01007387 */ /* 0x0003e80000100800 */
[----:B------:R1:W-:Y:S01]  /*449a0*/  STL [R1+0x5a80], R234 ;  /* 0x005a80ea01007387 */ /* 0x0003e20000100800 */
[----:B------:R-:W-:Y:S03]  /*449b0*/  HMMA.1688.F32.TF32 R36, R36, R232, R40 ;  /* 0x000000e82424723c */ /* 0x000fe60000081028 */
[----:B------:R-:W4:Y:S04]  /*449c0*/  LDL.LU.64 R40, [R1+0x170] ;  /* 0x0001700001287983 */ /* 0x000f280000300a00 */
[----:B------:R-:W4:-:S12]  /*449d0*/  LDL.LU.64 R42, [R1+0x178] ;  /* 0x00017800012a7983 */ /* 0x000f180000300a00 */
[----:B------:R-:W-:Y:S01]  /*449e0*/  IMAD.MOV.U32 R227, RZ, RZ, R36 ;  /* 0x000000ffffe37224 */ /* 0x000fe200078e0024 */
[----:B------:R-:W-:Y:S01]  /*449f0*/  MOV R231, R38 ;  /* 0x0000002600e77202 */ /* 0x000fe20000000f00 */
[----:B------:R-:W-:Y:S02]  /*44a00*/  IMAD.MOV.U32 R226, RZ, RZ, R37 ;  /* 0x000000ffffe27224 */ /* 0x000fe400078e0025 */
[----:B------:R-:W-:-:S05]  /*44a10*/  IMAD.MOV.U32 R230, RZ, RZ, R39 ;  /* 0x000000ffffe67224 */ /* 0x000fca00078e0027 */
[----:B------:R-:W-:Y:S04]  /*44a20*/  STL [R1+0x5a94], R230 ;  /* 0x005a94e601007387 */ /* 0x000fe80000100800 */
[----:B------:R-:W-:Y:S04]  /*44a30*/  STL [R1+0x5a90], R231 ;  /* 0x005a90e701007387 */ /* 0x000fe80000100800 */
[----:B------:R-:W-:Y:S04]  /*44a40*/  STL [R1+0x5a8c], R227 ;  /* 0x005a8ce301007387 */ /* 0x000fe80000100800 */
[----:B------:R-:W-:Y:S01]  /*44a50*/  STL [R1+0x5a88], R226 ;  /* 0x005a88e201007387 */ /* 0x000fe20000100800 */
[----:B--2---:R-:W-:-:S15]  /*44a60*/  HMMA.1688.F32.TF32 R36, R32, R28, R52 ;  /* 0x0000001c2024723c */ /* 0x004fde0000081034 */
[----:B------:R-:W-:-:S04]  /*44a70*/  NOP ;  /* 0x0000000000007918 */ /* 0x000fc80000000000 */
[----:B------:R2:W-:Y:S01]  /*44a80*/  STL.64 [R1+0x1d0], R36 ;  /* 0x0001d02401007387 */ /* 0x0005e20000100a00 */
[----:B-1----:R-:W-:Y:S01]  /*44a90*/  IMAD.MOV.U32 R235, RZ, RZ, R38 ;  /* 0x000000ffffeb7224 */ /* 0x002fe200078e0026 */
[----:B------:R-:W-:Y:S02]  /*44aa0*/  MOV R234, R39 ;  /* 0x0000002700ea7202 */ /* 0x000fe40000000f00 */
[----:B--2---:R-:W2:Y:S04]  /*44ab0*/  LDL.LU.64 R36, [R1+0x160] ;  /* 0x0001600001247983 */ /* 0x004ea80000300a00 */
[----:B------:R-:W2:Y:S04]  /*44ac0*/  LDL.LU.64 R38, [R1+0x168] ;  /* 0x0001680001267983 */ /* 0x000ea80000300a00 */
[----:B------:R-:W-:Y:S01]  /*44ad0*/  STL [R1+0x5a9c], R234 ;  /* 0x005a9cea01007387 */ /* 0x000fe20000100800 */
[----:B---3--:R-:W-:Y:S03]  /*44ae0*/  HMMA.1688.F32.TF32 R48, R32, R208, R48 ;  /* 0x000000d02030723c */ /* 0x008fe60000081030 */
[----:B------:R1:W-:-:S15]  /*44af0*/  STL [R1+0x5a98], R235 ;  /* 0x005a98eb01007387 */ /* 0x0003de0000100800 */
[----:B------:R-:W-:Y:S01]  /*44b00*/  NOP ;  /* 0x0000000000007918 */ /* 0x000fe20000000000 */
[----:B------:R-:W-:Y:S01]  /*44b10*/  IMAD.MOV.U32 R223, RZ, RZ, R51 ;  /* 0x000000ffffdf7224 */ /* 0x000fe200078e0033 */
[----:B------:R-:W-:Y:S01]  /*44b20*/  MOV R211, R50 ;  /* 0x0000003200d37202 */ /* 0x000fe20000000f00 */
[C---:B----4-:R-:W-:Y:S01]  /*44b30*/  HMMA.1688.F32.TF32 R44, R32.reuse, R212, R44 ;  /* 0x000000d4202c723c */ /* 0x050fe2000008102c */
[----:B------:R-:W-:Y:S02]  /*44b40*/  IMAD.MOV.U32 R210, RZ, RZ, R49 ;  /* 0x000000ffffd27224 */ /* 0x000fe400078e0031 */
[----:B------:R-:W-:Y:S01]  /*44b50*/  IMAD.MOV.U32 R222, RZ, RZ, R48 ;  /* 0x000000ffffde7224 */ /* 0x000fe200078e0030 */
[----:B------:R-:W-:Y:S04]  /*44b60*/  STL [R1+0x5aac], R223 ;  /* 0x005aacdf01007387 */ /* 0x000fe80000100800 */
[----:B------:R-:W-:Y:S11]  /*44b70*/  HMMA.1688.F32.TF32 R40, R32, R216, R40 ;  /* 0x000000d82028723c */ /* 0x000ff60000081028 */
[----:B------:R-:W-:Y:S01]  /*44b80*/  IMAD.MOV.U32 R226, RZ, RZ, R47 ;  /* 0x000000ffffe27224 */ /* 0x000fe200078e002f */
[----:B------:R-:W-:Y:S01]  /*44b90*/  STL [R1+0x5aa8], R211 ;  /* 0x005aa8d301007387 */ /* 0x000fe20000100800 */
[----:B------:R-:W-:Y:S01]  /*44ba0*/  IMAD.MOV.U32 R227, RZ, RZ, R46 ;  /* 0x000000ffffe37224 */ /* 0x000fe200078e002e */
[----:B------:R-:W-:Y:S01]  /*44bb0*/  MOV R231, R45 ;  /* 0x0000002d00e77202 */ /* 0x000fe20000000f00 */
[----:B------:R-:W-:Y:S01]  /*44bc0*/  IMAD.MOV.U32 R230, RZ, RZ, R44 ;  /* 0x000000ffffe67224 */ /* 0x000fe200078e002c */
[----:B------:R3:W-:Y:S04]  /*44bd0*/  STL [R1+0x5aa4], R210 ;  /* 0x005aa4d201007387 */ /* 0x0007e80000100800 */
[----:B------:R4:W-:Y:S04]  /*44be0*/  STL [R1+0x5aa0], R222 ;  /* 0x005aa0de01007387 */ /* 0x0009e80000100800 */
[----:B------:R-:W-:Y:S04]  /*44bf0*/  STL [R1+0x5abc], R226 ;  /* 0x005abce201007387 */ /* 0x000fe80000100800 */
[----:B------:R-:W-:Y:S01]  /*44c00*/  STL [R1+0x5ab8], R227 ;  /* 0x005ab8e301007387 */ /* 0x000fe20000100800 */
[----:B-1----:R-:W-:Y:S01]  /*44c10*/  MOV R235, R43 ;  /* 0x0000002b00eb7202 */ /* 0x002fe20000000f00 */
[----:B------:R-:W-:Y:S01]  /*44c20*/  IMAD.MOV.U32 R234, RZ, RZ, R42 ;  /* 0x000000ffffea7224 */ /* 0x000fe200078e002a */
[----:B---3--:R-:W-:Y:S01]  /*44c30*/  MOV R210, R40 ;  /* 0x0000002800d27202 */ /* 0x008fe20000000f00 */
[----:B------:R-:W-:Y:S01]  /*44c40*/  STL [R1+0x5ab4], R231 ;  /* 0x005ab4e701007387 */ /* 0x000fe20000100800 */
[----:B----4-:R-:W-:-:S03]  /*44c50*/  IMAD.MOV.U32 R222, RZ, RZ, R41 ;  /* 0x000000ffffde7224 */ /* 0x010fc600078e0029 */
[----:B------:R1:W-:Y:S04]  /*44c60*/  STL [R1+0x5ab0], R230 ;  /* 0x005ab0e601007387 */ /* 0x0003e80000100800 */
[----:B------:R-:W-:Y:S04]  /*44c70*/  STL [R1+0x5acc], R235 ;  /* 0x005acceb01007387 */ /* 0x000fe80000100800 */
[----:B------:R-:W-:Y:S04]  /*44c80*/  STL [R1+0x5ac8], R234 ;  /* 0x005ac8ea01007387 */ /* 0x000fe80000100800 */
[----:B------:R3:W-:Y:S04]  /*44c90*/  STL [R1+0x5ac4], R222 ;  /* 0x005ac4de01007387 */ /* 0x0007e80000100800 */
[----:B------:R4:W-:Y:S04]  /*44ca0*/  STL [R1+0x5ac0], R210 ;  /* 0x005ac0d201007387 */ /* 0x0009e80000100800 */
[----:B------:R-:W-:Y:S04]  /*44cb0*/  LDS R40, [R3+UR12+0x100] ;  /* 0x0001000c03287984 */ /* 0x000fe80008000800 */
[----:B------:R-:W-:Y:S04]  /*44cc0*/  LDS R42, [R3+UR12+0x1100] ;  /* 0x0011000c032a7984 */ /* 0x000fe80008000800 */
[----:B------:R-:W-:Y:S04]  /*44cd0*/  LDS R41, [R252+UR12+0x100] ;  /* 0x0001000cfc297984 */ /* 0x000fe80008000800 */
[----:B------:R-:W-:Y:S01]  /*44ce0*/  LDS R43, [R252+UR12+0x1100] ;  /* 0x0011000cfc2b7984 */ /* 0x000fe20008000800 */
[----:B--2---:R-:W-:-:S15]  /*44cf0*/  HMMA.1688.F32.TF32 R36, R32, R220, R36 ;  /* 0x000000dc2024723c */ /* 0x004fde0000081024 */
[----:B------:R-:W-:-:S04]  /*44d00*/  NOP ;  /* 0x0000000000007918 */ /* 0x000fc80000000000 */
[----:B-1----:R-:W-:Y:S02]  /*44d10*/  IMAD.MOV.U32 R230, RZ, RZ, R37 ;  /* 0x000000ffffe67224 */ /* 0x002fe400078e0025 */
[----:B------:R-:W-:-:S03]  /*44d20*/  IMAD.MOV.U32 R231, RZ, RZ, R36 ;  /* 0x000000ffffe77224 */ /* 0x000fc600078e0024 */
[----:B------:R-:W-:Y:S04]  /*44d30*/  STL [R1+0x5ad4], R230 ;  /* 0x005ad4e601007387 */ /* 0x000fe80000100800 */
[----:B------:R-:W-:Y:S04]  /*44d40*/  STL [R1+0x5ad0], R231 ;  /* 0x005ad0e701007387 */ /* 0x000fe80000100800 */
        /* <DEDUP_REMOVED lines=11> */
[----:B------:R-:W2:Y:S01]  /*44e00*/  LDL.LU.64 R46, [R1+0x9f8] ;  /* 0x0009f800012e7983 */ /* 0x000ea20000300a00 */
[----:B------:R-:W-:Y:S01]  /*44e10*/  MOV R223, R38 ;  /* 0x0000002600df7202 */ /* 0x000fe20000000f00 */
[----:B------:R-:W-:-:S02]  /*44e20*/  IMAD.MOV.U32 R211, RZ, RZ, R39 ;  /* 0x000000ffffd37224 */ /* 0x000fc400078e0027 */
[----:B------:R-:W-:-:S15]  /*44e30*/  HMMA.1688.F32.TF32 R36, R32, R224, R156 ;  /* 0x000000e02024723c */ /* 0x000fde000008109c */
[----:B------:R-:W-:-:S04]  /*44e40*/  NOP ;  /* 0x0000000000007918 */ /* 0x000fc80000000000 */
[----:B------:R-:W-:Y:S01]  /*44e50*/  IMAD.MOV.U32 R214, RZ, RZ, R36 ;  /* 0x000000ffffd67224 */ /* 0x000fe200078e0024 */
[----:B------:R-:W-:Y:S01]  /*44e60*/  MOV R215, R37 ;  /* 0x0000002500d77202 */ /* 0x000fe20000000f00 */
[----:B------:R-:W-:Y:S02]  /*44e70*/  IMAD.MOV.U32 R218, RZ, RZ, R38 ;  /* 0x000000ffffda7224 */ /* 0x000fe400078e0026 */
[----:B------:R-:W-:Y:S02]  /*44e80*/  IMAD.MOV.U32 R219, RZ, RZ, R39 ;  /* 0x000000ffffdb7224 */ /* 0x000fe400078e0027 */
[----:B------:R-:W-:-:S15]  /*44e90*/  HMMA.1688.F32.TF32 R36, R32, R228, R152 ;  /* 0x000000e42024723c */ /* 0x000fde0000081098 */
[----:B------:R-:W-:-:S04]  /*44ea0*/  NOP ;  /* 0x0000000000007918 */ /* 0x000fc80000000000 */
[----:B---3--:R-:W-:Y:S01]  /*44eb0*/  MOV R222, R36 ;  /* 0x0000002400de7202 */ /* 0x008fe20000000f00 */
[----:B----4-:R-:W-:Y:S01]  /*44ec0*/  IMAD.MOV.U32 R210, RZ, RZ, R37 ;  /* 0x000000ffffd27224 */ /* 0x010fe200078e0025 */
[----:B------:R-:W-:Y:S01]  /*44ed0*/  MOV R227, R39 ;  /* 0x0000002700e37202 */ /* 0x000fe20000000f00 */
[----:B------:R-:W-:Y:S01]  /*44ee0*/  IMAD.MOV.U32 R226, RZ, RZ, R38 ;  /* 0x000000ffffe27224 */ /* 0x000fe200078e0026 */
[----:B------:R-:W-:Y:S04]  /*44ef0*/  LDS R36, [R0+UR12+0x100] ;  /* 0x0001000c00247984 */ /* 0x000fe80008000800 */
[----:B------:R-:W-:Y:S04]  /*44f00*/  LDS R38, [R0+UR12+0x1100] ;  /* 0x0011000c00267984 */ /* 0x000fe80008000800 */
[----:B------:R-:W-:Y:S04]  /*44f10*/  LDS R37, [R2+UR12+0x100] ;  /* 0x0001000c02257984 */ /* 0x000fe80008000800 */
[----:B------:R-:W2:Y:S01]  /*44f20*/  LDS R39, [R2+UR12+0x1100] ;  /* 0x0011000c02277984 */ /* 0x000ea20008000800 */
[----:B------:R-:W-:Y:S08]  /*44f30*/  HMMA.1688.F32.TF32 R32, R32, R232, R148 ;  /* 0x000000e82020723c */ /* 0x000ff00000081094 */
[C---:B--2---:R-:W-:Y:S08]  /*44f40*/  HMMA.1688.F32.TF32 R64, R36.reuse, R28, R64 ;  /* 0x0000001c2440723c */ /* 0x044ff00000081040 */
[C---:B------:R-:W-:Y:S08]  /*44f50*/  HMMA.1688.F32.TF32 R60, R36.reuse, R208, R60 ;  /* 0x000000d0243c723c */ /* 0x040ff0000008103c */
[C---:B------:R-:W-:Y:S08]  /*44f60*/  HMMA.1688.F32.TF32 R56, R36.reuse, R212, R56 ;  /* 0x000000d42438723c */ /* 0x040ff00000081038 */
[C---:B------:R-:W-:Y:S08]  /*44f70*/  HMMA.1688.F32.TF32 R52, R36.reuse, R216, R52 ;  /* 0x000000d82434723c */ /* 0x040ff00000081034 */
[C---:B------:R-:W-:Y:S01]  /*44f80*/  HMMA.1688.F32.TF32 R48, R36.reuse, R220, R48 ;  /* 0x000000dc2430723c */ /* 0x040fe20000081030 */
[----:B------:R1:W-:Y:S07]  /*44f90*/  STL.64 [R1+0x4b0], R64 ;  /* 0x0004b04001007387 */ /* 0x0003ee0000100a00 */
[----:B------:R-:W-:Y:S01]  /*44fa0*/  HMMA.1688.F32.TF32 R44, R36, R224, R44 ;  /* 0x000000e0242c723c */ /* 0x000fe2000008102c */
[----:B------:R2:W-:Y:S04]  /*44fb0*/  STL.64 [R1+0x4b8], R66 ;  /* 0x0004b84201007387 */ /* 0x0005e80000100a00 */
[----:B------:R3:W-:Y:S04]  /*44fc0*/  STL.64 [R1+0x4a0], R60 ;  /* 0x0004a03c01007387 */ /* 0x0007e80000100a00 */
[----:B------:R4:W-:Y:S04]  /*44fd0*/  STL.64 [R1+0x4a8], R62 ;  /* 0x0004a83e01007387 */ /* 0x0009e80000100a00 */
[----:B------:R1:W-:Y:S04]  /*44fe0*/  STL.64 [R1+0x490], R56 ;  /* 0x0004903801007387 */ /* 0x0003e80000100a00 */
[----:B------:R1:W-:Y:S04]  /*44ff0*/  STL.64 [R1+0x498], R58 ;  /* 0x0004983a01007387 */ /* 0x0003e80000100a00 */
[----:B------:R1:W-:Y:S04]  /*45000*/  STL.64 [R1+0x480], R52 ;  /* 0x0004803401007387 */ /* 0x0003e80000100a00 */
[----:B------:R1:W-:Y:S04]  /*45010*/  STL.64 [R1+0x488], R54 ;  /* 0x0004883601007387 */ /* 0x0003e80000100a00 */
[----:B------:R-:W4:Y:S04]  /*45020*/  LDL.LU.64 R184, [R1+0x9e0] ;  /* 0x0009e00001b87983 */ /* 0x000f280000300a00 */
[----:B------:R1:W-:Y:S04]  /*45030*/  STL.64 [R1+0x470], R48 ;  /* 0x0004703001007387 */ /* 0x0003e80000100a00 */
[----:B------:R1:W-:Y:S04]  /*45040*/  STL.64 [R1+0x478], R50 ;  /* 0x0004783201007387 */ /* 0x0003e80000100a00 */
[----:B------:R-:W4:Y:S04]  /*45050*/  LDL.LU.64 R186, [R1+0x9e8] ;  /* 0x0009e80001ba7983 */ /* 0x000f280000300a00 */
        /* <DEDUP_REMOVED lines=23> */
[----:B--2---:R-:W2:Y:S04]  /*451d0*/  LDL.LU.64 R66, [R1+0x658] ;  /* 0x0006580001427983 */ /* 0x004ea80000300a00 */
[----:B---3--:R-:W3:Y:S04]  /*451e0*/  LDL.LU.64 R60, [R1+0x640] ;  /* 0x00064000013c7983 */ /* 0x008ee80000300a00 */
[----:B----4-:R-:W3:Y:S04]  /*451f0*/  LDL.LU.64 R62, [R1+0x648] ;  /* 0x00064800013e7983 */ /* 0x010ee80000300a00 */
[----:B------:R-:W4:Y:S04]  /*45200*/  LDL.LU.64 R56, [R1+0x630] ;  /* 0x0006300001387983 */ /* 0x000f280000300a00 */
[----:B------:R-:W4:Y:S04]  /*45210*/  LDL.LU.64 R58, [R1+0x638] ;  /* 0x00063800013a7983 */ /* 0x000f280000300a00 */
[----:B------:R-:W2:Y:S04]  /*45220*/  LDL.LU.64 R52, [R1+0x620] ;  /* 0x0006200001347983 */ /* 0x000ea80000300a00 */
[----:B------:R-:W2:Y:S04]  /*45230*/  LDL.LU.64 R54, [R1+0x628] ;  /* 0x0006280001367983 */ /* 0x000ea80000300a00 */
[----:B------:R-:W2:Y:S04]  /*45240*/  LDL.LU.64 R48, [R1+0x610] ;  /* 0x0006100001307983 */ /* 0x000ea80000300a00 */
[----:B------:R-:W2:Y:S04]  /*45250*/  LDL.LU.64 R50, [R1+0x618] ;  /* 0x0006180001327983 */ /* 0x000ea80000300a00 */
[----:B------:R-:W3:Y:S04]  /*45260*/  LDL.LU.64 R44, [R1+0x600] ;  /* 0x00060000012c7983 */ /* 0x000ee80000300a00 */
[----:B------:R-:W3:Y:S01]  /*45270*/  LDL.LU.64 R46, [R1+0x608] ;  /* 0x00060800012e7983 */ /* 0x000ee20000300a00 */
[----:B------:R-:W-:Y:S01]  /*45280*/  IMAD.MOV.U32 R230, RZ, RZ, R32 ;  /* 0x000000ffffe67224 */ /* 0x000fe200078e0020 */
[----:B------:R-:W-:Y:S01]  /*45290*/  MOV R235, R34 ;  /* 0x0000002200eb7202 */ /* 0x000fe20000000f00 */
[----:B------:R-:W-:Y:S01]  /*452a0*/  IMAD.MOV.U32 R231, RZ, RZ, R33 ;  /* 0x000000ffffe77224 */ /* 0x000fe200078e0021 */
[----:B------:R-:W-:Y:S01]  /*452b0*/  LDS R32, [R0+UR12+0x180] ;  /* 0x0001800c00207984 */ /* 0x000fe20008000800 */
[----:B------:R-:W-:-:S03]  /*452c0*/  IMAD.MOV.U32 R234, RZ, RZ, R35 ;  /* 0x000000ffffea7224 */ /* 0x000fc600078e0023 */
[----:B------:R-:W-:Y:S04]  /*452d0*/  LDS R34, [R0+UR12+0x1180] ;  /* 0x0011800c00227984 */ /* 0x000fe80008000800 */
[----:B------:R-:W-:Y:S04]  /*452e0*/  LDS R33, [R2+UR12+0x180] ;  /* 0x0001800c02217984 */ /* 0x000fe80008000800 */
[----:B------:R-:W1:Y:S01]  /*452f0*/  LDS R35, [R2+UR12+0x1180] ;  /* 0x0011800c02237984 */ /* 0x000e620008000800 */
[C---:B------:R-:W-:Y:S08]  /*45300*/  HMMA.1688.F32.TF32 R184, R36.reuse, R228, R184 ;  /* 0x000000e424b8723c */ /* 0x040ff000000810b8 */
[----:B------:R-:W-:Y:S08]  /*45310*/  HMMA.1688.F32.TF32 R180, R36, R232, R180 ;  /* 0x000000e824b4723c */ /* 0x000ff000000810b4 */
[C---:B------:R-:W-:Y:S03]  /*45320*/  HMMA.1688.F32.TF32 R36, R40.reuse, R28, R156 ;  /* 0x0000001c2824723c */ /* 0x040fe6000008109c */
[----:B------:R-:W-:Y:S04]  /*45330*/  STL.64 [R1+0x450], R184 ;  /* 0x000450b801007387 */ /* 0x000fe80000100a00 */
[----:B------:R-:W-:Y:S01]  /*45340*/  STL.64 [R1+0x458], R186 ;  /* 0x000458ba01007387 */ /* 0x000fe20000100a00 */
[C---:B------:R-:W-:Y:S03]  /*45350*/  HMMA.1688.F32.TF32 R152, R40.reuse, R208, R152 ;  /* 0x000000d02898723c */ /* 0x040fe60000081098 */
[----:B------:R-:W-:Y:S04]  /*45360*/  STL.64 [R1+0x3d0], R180 ;  /* 0x0003d0b401007387 */ /* 0x000fe80000100a00 */
[----:B------:R-:W-:Y:S01]  /*45370*/  STL.64 [R1+0x3d8], R182 ;  /* 0x0003d8b601007387 */ /* 0x000fe20000100a00 */
[C---:B------:R-:W-:Y:S03]  /*45380*/  HMMA.1688.F32.TF32 R148, R40.reuse, R212, R148 ;  /* 0x000000d42894723c */ /* 0x040fe60000081094 */
[----:B------:R-:W-:Y:S04]  /*45390*/  STL.64 [R1+0x3c0], R36 ;  /* 0x0003c02401007387 */ /* 0x000fe80000100a00 */
[----:B------:R1:W-:Y:S02]  /*453a0*/  STL.64 [R1+0x3c8], R38 ;  /* 0x0003c82601007387 */ /* 0x0003e40000100a00 */
[C---:B-1----:R-:W-:Y:S02]  /*453b0*/  HMMA.1688.F32.TF32 R36, R40.reuse, R216, R88 ;  /* 0x000000d82824723c */ /* 0x042fe40000081058 */
[----:B------:R-:W-:Y:S04]  /*453c0*/  STL.64 [R1+0x3b0], R152 ;  /* 0x0003b09801007387 */ /* 0x000fe80000100a00 */
[----:B------:R-:W-:Y:S02]  /*453d0*/  STL.64 [R1+0x3b8], R154 ;  /* 0x0003b89a01007387 */ /* 0x000fe40000100a00 */
[C---:B------:R-:W-:Y:S02]  /*453e0*/  HMMA.1688.F32.TF32 R84, R40.reuse, R220, R84 ;  /* 0x000000dc2854723c */ /* 0x040fe40000081054 */
[----:B------:R-:W-:Y:S04]  /*453f0*/  STL.64 [R1+0x3a0], R148 ;  /* 0x0003a09401007387 */ /* 0x000fe80000100a00 */
[----:B------:R-:W-:Y:S02]  /*45400*/  STL.64 [R1+0x3a8], R150 ;  /* 0x0003a89601007387 */ /* 0x000fe40000100a00 */
[C---:B------:R-:W-:Y:S03]  /*45410*/  HMMA.1688.F32.TF32 R80, R40.reuse, R224, R80 ;  /* 0x000000e02850723c */ /* 0x040fe60000081050 */
[----:B------:R-:W-:Y:S04]  /*45420*/  STL.64 [R1+0x390], R36 ;  /* 0x0003902401007387 */ /* 0x000fe80000100a00 */
[----:B------:R1:W-:Y:S02]  /*45430*/  STL.64 [R1+0x398], R38 ;  /* 0x0003982601007387 */ /* 0x0003e40000100a00 */
[C---:B-1----:R-:W-:Y:S02]  /*45440*/  HMMA.1688.F32.TF32 R36, R40.reuse, R228, R76 ;  /* 0x000000e42824723c */ /* 0x042fe4000008104c */
[----:B------:R-:W-:Y:S04]  /*45450*/  STL.64 [R1+0x380], R84 ;  /* 0x0003805401007387 */ /* 0x000fe80000100a00 */
[----:B------:R-:W-:Y:S02]  /*45460*/  STL.64 [R1+0x388], R86 ;  /* 0x0003885601007387 */ /* 0x000fe40000100a00 */
[----:B------:R-:W-:Y:S02]  /*45470*/  HMMA.1688.F32.TF32 R72, R40, R232, R72 ;  /* 0x000000e82848723c */ /* 0x000fe40000081048 */
[----:B------:R-:W-:Y:S04]  /*45480*/  STL.64 [R1+0x370], R80 ;  /* 0x0003705001007387 */ /* 0x000fe80000100a00 */
[----:B------:R-:W-:Y:S02]  /*45490*/  STL.64 [R1+0x378], R82 ;  /* 0x0003785201007387 */ /* 0x000fe40000100a00 */
[C---:B------:R-:W-:Y:S03]  /*454a0*/  HMMA.1688.F32.TF32 R40, R32.reuse, R28, R68 ;  /* 0x0000001c2028723c */ /* 0x040fe60000081044 */
[----:B------:R-:W-:Y:S04]  /*454b0*/  STL.64 [R1+0x360], R36 ;  /* 0x0003602401007387 */ /* 0x000fe80000100a00 */
[----:B------:R2:W-:Y:S02]  /*454c0*/  STL.64 [R1+0x368], R38 ;  /* 0x0003682601007387 */ /* 0x0005e40000100a00 */
[C---:B--2---:R-:W-:Y:S02]  /*454d0*/  HMMA.1688.F32.TF32 R36, R32.reuse, R208, R64 ;  /* 0x000000d02024723c */ /* 0x044fe40000081040 */
[----:B------:R-:W-:Y:S04]  /*454e0*/  STL.64 [R1+0x340], R72 ;  /* 0x0003404801007387 */ /* 0x000fe80000100a00 */
[----:B------:R-:W-:Y:S02]  /*454f0*/  STL.64 [R1+0x348], R74 ;  /* 0x0003484a01007387 */ /* 0x000fe40000100a00 */
[C---:B---3--:R-:W-:Y:S02]  /*45500*/  HMMA.1688.F32.TF32 R60, R32.reuse, R212, R60 ;  /* 0x000000d4203c723c */ /* 0x048fe4000008103c */
[----:B------:R-:W-:Y:S04]  /*45510*/  STL.64 [R1+0x330], R40 ;  /* 0x0003302801007387 */ /* 0x000fe80000100a00 */
[----:B------:R4:W-:Y:S02]  /*45520*/  STL.64 [R1+0x338], R42 ;  /* 0x0003382a01007387 */ /* 0x0009e40000100a00 */
[C---:B------:R-:W-:Y:S02]  /*45530*/  HMMA.1688.F32.TF32 R48, R32.reuse, R224, R48 ;  /* 0x000000e02030723c */ /* 0x040fe40000081030 */
[----:B------:R-:W-:Y:S04]  /*45540*/  LDS R64, [R0+UR12+0x280] ;  /* 0x0002800c00407984 */ /* 0x000fe80008000800 */
[----:B------:R-:W-:Y:S02]  /*45550*/  STL.64 [R1+0x320], R36 ;  /* 0x0003202401007387 */ /* 0x000fe40000100a00 */
[C---:B----4-:R-:W-:Y:S02]  /*45560*/  HMMA.1688.F32.TF32 R40, R32.reuse, R216, R56 ;  /* 0x000000d82028723c */ /* 0x050fe40000081038 */
[----:B------:R1:W-:Y:S04]  /*45570*/  STL.64 [R1+0x328], R38 ;  /* 0x0003282601007387 */ /* 0x0003e80000100a00 */
[----:B------:R-:W-:Y:S04]  /*45580*/  LDS R66, [R0+UR12+0x1280] ;  /* 0x0012800c00427984 */ /* 0x000fe80008000800 */
[----:B------:R-:W-:Y:S01]  /*45590*/  LDS R65, [R2+UR12+0x280] ;  /* 0x0002800c02417984 */ /* 0x000fe20008000800 */
[C---:B-1----:R-:W-:Y:S03]  /*455a0*/  HMMA.1688.F32.TF32 R36, R32.reuse, R220, R52 ;  /* 0x000000dc2024723c */ /* 0x042fe60000081034 */
[----:B------:R-:W-:Y:S04]  /*455b0*/  STL.64 [R1+0x310], R60 ;  /* 0x0003103c01007387 */ /* 0x000fe80000100a00 */
[----:B------:R-:W-:Y:S04]  /*455c0*/  STL.64 [R1+0x318], R62 ;  /* 0x0003183e01007387 */ /* 0x000fe80000100a00 */
[----:B------:R-:W-:Y:S04]  /*455d0*/  STL.64 [R1+0x300], R40 ;  /* 0x0003002801007387 */ /* 0x000fe80000100a00 */
[----:B------:R1:W-:Y:S04]  /*455e0*/  STL.64 [R1+0x308], R42 ;  /* 0x0003082a01007387 */ /* 0x0003e80000100a00 */
[----:B------:R-:W-:Y:S04]  /*455f0*/  LDS R67, [R2+UR12+0x1280] ;  /* 0x0012800c02437984 */ /* 0x000fe80008000800 */
[----:B------:R-:W-:Y:S01]  /*45600*/  STL.64 [R1+0x2f0], R36 ;  /* 0x0002f02401007387 */ /* 0x000fe20000100a00 */
[C---:B-1----:R-:W-:Y:S03]  /*45610*/  HMMA.1688.F32.TF32 R40, R32.reuse, R228, R44 ;  /* 0x000000e42028723c */ /* 0x042fe6000008102c */
[----:B------:R1:W-:Y:S05]  /*45620*/  STL.64 [R1+0x2f8], R38 ;  /* 0x0002f82601007387 */ /* 0x0003ea0000100a00 */
[----:B-1----:R-:W-:Y:S01]  /*45630*/  HMMA.1688.F32.TF32 R36, R32, R232, R144 ;  /* 0x000000e82024723c */ /* 0x002fe20000081090 */
[----:B------:R-:W-:Y:S04]  /*45640*/  STL.64 [R1+0x2e0], R48 ;  /* 0x0002e03001007387 */ /* 0x000fe80000100a00 */
[----:B------:R-:W-:Y:S03]  /*45650*/  STL.64 [R1+0x2e8], R50 ;  /* 0x0002e83201007387 */ /* 0x000fe60000100a00 */
[C---:B------:R-:W-:Y:S03]  /*45660*/  HMMA.1688.F32.TF32 R32, R248.reuse, R28, R140 ;  /* 0x0000001cf820723c */ /* 0x040fe6000008108c */
[----:B------:R-:W-:Y:S04]  /*45670*/  STL.64 [R1+0x2d0], R40 ;  /* 0x0002d02801007387 */ /* 0x000fe80000100a00 */
[----:B------:R1:W-:Y:S04]  /*45680*/  STL.64 [R1+0x2d8], R42 ;  /* 0x0002d82a01007387 */ /* 0x0003e80000100a00 */
[----:B------:R-:W-:Y:S04]  /*45690*/  STL.64 [R1+0x2c0], R36 ;  /* 0x0002c02401007387 */ /* 0x000fe80000100a00 */
[----:B------:R2:W-:Y:S01]  /*456a0*/  STL.64 [R1+0x2c8], R38 ;  /* 0x0002c82601007387 */ /* 0x0005e20000100a00 */
[C---:B-1----:R-:W-:Y:S08]  /*456b0*/  HMMA.1688.F32.TF32 R40, R248.reuse, R208, R136 ;  /* 0x000000d0f828723c */ /* 0x042ff00000081088 */
[C---:B--2---:R-:W-:Y:S01]  /*456c0*/  HMMA.1688.F32.TF32 R36, R248.reuse, R212, R132 ;  /* 0x000000d4f824723c */ /* 0x044fe20000081084 */
[----:B------:R-:W-:Y:S04]  /*456d0*/  STL.64 [R1+0x170], R32 ;  /* 0x0001702001007387 */ /* 0x000fe80000100a00 */
[----:B------:R1:W-:Y:S06]  /*456e0*/  STL.64 [R1+0x178], R34 ;  /* 0x0001782201007387 */ /* 0x0003ec0000100a00 */
[----:B------:R-:W-:Y:S04]  /*456f0*/  STL.64 [R1+0x150], R40 ;  /* 0x0001502801007387 */ /* 0x000fe80000100a00 */
[----:B------:R2:W-:Y:S01]  /*45700*/  STL.64 [R1+0x158], R42 ;  /* 0x0001582a01007387 */ /* 0x0005e20000100a00 */
[C---:B-1----:R-:W-:Y:S03]  /*45710*/  HMMA.1688.F32.TF32 R32, R248.reuse, R216, R128 ;  /* 0x000000d8f820723c */ /* 0x042fe60000081080 */
[----:B------:R-:W-:Y:S04]  /*45720*/  LDS R128, [R3+UR12+0x280] ;  /* 0x0002800c03807984 */ /* 0x000fe80008000800 */
[----:B------:R-:W-:Y:S01]  /*45730*/  STL.64 [R1+0x130], R36 ;  /* 0x0001302401007387 */ /* 0x000fe20000100a00 */
[C---:B--2---:R-:W-:Y:S03]  /*45740*/  HMMA.1688.F32.TF32 R40, R248.reuse, R220, R160 ;  /* 0x000000dcf828723c */ /* 0x044fe600000810a0 */
[----:B------:R1:W-:Y:S04]  /*45750*/  STL.64 [R1+0x138], R38 ;  /* 0x0001382601007387 */ /* 0x0003e80000100a00 */
[----:B------:R-:W-:Y:S04]  /*45760*/  LDS R130, [R3+UR12+0x1280] ;  /* 0x0012800c03827984 */ /* 0x000fe80008000800 */
[----:B------:R-:W-:Y:S01]  /*45770*/  LDS R129, [R252+UR12+0x280] ;  /* 0x0002800cfc817984 */ /* 0x000fe20008000800 */
[C---:B-1----:R-:W-:Y:S03]  /*45780*/  HMMA.1688.F32.TF32 R36, R248.reuse, R224, R164 ;  /* 0x000000e0f824723c */ /* 0x042fe600000810a4 */
[----:B------:R-:W-:Y:S04]  /*45790*/  STL.64 [R1+0x120], R32 ;  /* 0x0001202001007387 */ /* 0x000fe80000100a00 */
[----:B------:R1:W-:Y:S04]  /*457a0*/  STL.64 [R1+0x128], R34 ;  /* 0x0001282201007387 */ /* 0x0003e80000100a00 */
[----:B------:R2:W-:Y:S04]  /*457b0*/  STL.64 [R1+0x20], R40 ;  /* 0x0000202801007387 */ /* 0x0005e80000100a00 */
[----:B------:R3:W-:Y:S04]  /*457c0*/  STL.64 [R1+0x28], R42 ;  /* 0x0000282a01007387 */ /* 0x0007e80000100a00 */
[----:B------:R-:W4:Y:S01]  /*457d0*/  LDL.LU.64 R56, [R1+0x710] ;  /* 0x0007100001387983 */ /* 0x000f220000300a00 */
[C---:B-1----:R-:W-:Y:S03]  /*457e0*/  HMMA.1688.F32.TF32 R32, R248.reuse, R228, R168 ;  /* 0x000000e4f820723c */ /* 0x042fe600000810a8 */
[----:B------:R-:W-:Y:S04]  /*457f0*/  STL.64 [R1+0x10], R36 ;  /* 0x0000102401007387 */ /* 0x000fe80000100a00 */
[----:B------:R-:W-:Y:S04]  /*45800*/  STL.64 [R1+0x18], R38 ;  /* 0x0000182601007387 */ /* 0x000fe80000100a00 */
[----:B------:R-:W4:Y:S04]  /*45810*/  LDL.LU.64 R58, [R1+0x718] ;  /* 0x00071800013a7983 */ /* 0x000f280000300a00 */
[----:B------:R-:W-:Y:S04]  /*45820*/  LDS R36, [R0+UR12+0x200] ;  /* 0x0002000c00247984 */ /* 0x000fe80008000800 */
[----:B------:R-:W-:Y:S04]  /*45830*/  STL.64 [R1], R32 ;  /* 0x0000002001007387 */ /* 0x000fe80000100a00 */
[----:B------:R-:W-:Y:S04]  /*45840*/  STL.64 [R1+0x8], R34 ;  /* 0x0000082201007387 */ /* 0x000fe80000100a00 */
[----:B------:R-:W4:Y:S04]  /*45850*/  LDL.LU.64 R48, [R1+0x800] ;  /* 0x0008000001307983 */ /* 0x000f280000300a00 */
[----:B------:R-:W4:Y:S04]  /*45860*/  LDL.LU.64 R50, [R1+0x808] ;  /* 0x0008080001327983 */ /* 0x000f280000300a00 */
[----:B--2---:R-:W2:Y:S04]  /*45870*/  LDL.LU.64 R40, [R1+0x8c0] ;  /* 0x0008c00001287983 */ /* 0x004ea80000300a00 */
[----:B---3--:R-:W2:Y:S04]  /*45880*/  LDL.LU.64 R42, [R1+0x8c8] ;  /* 0x0008c800012a7983 */ /* 0x008ea80000300a00 */
[----:B------:R-:W3:Y:S04]  /*45890*/  LDL.LU.64 R44, [R1+0x9b0] ;  /* 0x0009b000012c7983 */ /* 0x000ee80000300a00 */
[----:B------:R-:W3:Y:S04]  /*458a0*/  LDL.LU.64 R46, [R1+0x9b8] ;  /* 0x0009b800012e7983 */ /* 0x000ee80000300a00 */
[----:B------:R-:W2:Y:S04]  /*458b0*/  LDL.LU.64 R68, [R1+0x9d0] ;  /* 0x0009d00001447983 */ /* 0x000ea80000300a00 */
[----:B------:R-:W2:Y:S04]  /*458c0*/  LDL.LU.64 R70, [R1+0x9d8] ;  /* 0x0009d80001467983 */ /* 0x000ea80000300a00 */
[----:B------:R-:W2:Y:S04]  /*458d0*/  LDL.LU.64 R52, [R1+0x9c0] ;  /* 0x0009c00001347983 */ /* 0x000ea80000300a00 */
[----:B------:R-:W2:Y:S04]  /*458e0*/  LDL.LU.64 R54, [R1+0x9c8] ;  /* 0x0009c80001367983 */ /* 0x000ea80000300a00 */
[----:B------:R-:W-:Y:S04]  /*458f0*/  LDS R38, [R0+UR12+0x1200] ;  /* 0x0012000c00267984 */ /* 0x000fe80008000800 */
[----:B------:R-:W-:Y:S04]  /*45900*/  LDS R37, [R2+UR12+0x200] ;  /* 0x0002000c02257984 */ /* 0x000fe80008000800 */
[----:B------:R-:W4:Y:S01]  /*45910*/  LDS R39, [R2+UR12+0x1200] ;  /* 0x0012000c02277984 */ /* 0x000f220008000800 */
[----:B------:R-:W-:Y:S03]  /*45920*/  HMMA.1688.F32.TF32 R248, R248, R232, R172 ;  /* 0x000000e8f8f8723c */ /* 0x000fe600000810ac */
[----:B------:R-:W2:Y:S04]  /*45930*/  LDL.LU.64 R60, [R1+0x9a0] ;  /* 0x0009a000013c7983 */ /* 0x000ea80000300a00 */
[----:B------:R-:W3:Y:S04]  /*45940*/  LDL.LU.64 R62, [R1+0x9a8] ;  /* 0x0009a800013e7983 */ /* 0x000ee80000300a00 */
[----:B------:R-:W-:Y:S04]  /*45950*/  LDS R32, [R3+UR12+0x200] ;  /* 0x0002000c03207984 */ /* 0x000fe80008000800 */
[----:B------:R-:W-:Y:S04]  /*45960*/  LDS R34, [R3+UR12+0x1200] ;  /* 0x0012000c03227984 */ /* 0x000fe80008000800 */
[----:B------:R-:W-:Y:S04]  /*45970*/  STL.64 [R1+0x5910], R250 ;  /* 0x005910fa01007387 */ /* 0x000fe80000100a00 */
[----:B------:R-:W-:Y:S04]  /*45980*/  STL.64 [R1+0x5908], R248 ;  /* 0x005908f801007387 */ /* 0x000fe80000100a00 */
[----:B------:R-:W-:Y:S04]  /*45990*/  LDS R33, [R252+UR12+0x200] ;  /* 0x0002000cfc217984 */ /* 0x000fe80008000800 */
[----:B------:R-:W1:Y:S04]  /*459a0*/  LDS R35, [R252+UR12+0x1200] ;  /* 0x0012000cfc237984 */ /* 0x000e680008000800 */
[----:B------:R-:W1:Y:S04]  /*459b0*/  LDS R131, [R252+UR12+0x1280] ;  /* 0x0012800cfc837984 */ /* 0x000e680008000800 */
[----:B------:R-:W-:Y:S04]  /*459c0*/  LDS R160, [R3+UR12+0x300] ;  /* 0x0003000c03a07984 */ /* 0x000fe80008000800 */
[----:B------:R-:W-:Y:S04]  /*459d0*/  LDS R162, [R3+UR12+0x1300] ;  /* 0x0013000c03a27984 */ /* 0x000fe80008000800 */
[----:B------:R-:W-:Y:S04]  /*459e0*/  LDS R161, [R252+UR12+0x300] ;  /* 0x0003000cfca17984 */ /* 0x000fe80008000800 */
[----:B------:R-:W-:Y:S01]  /*459f0*/  LDS R163, [R252+UR12+0x1300] ;  /* 0x0013000cfca37984 */ /* 0x000fe20008000800 */
[----:B----4-:R-:W-:Y:S03]  /*45a00*/  HMMA.1688.F32.TF32 R72, R36, R28, R56 ;  /* 0x0000001c2448723c */ /* 0x010fe60000081038 */
[----:B------:R-:W4:Y:S04]  /*45a10*/  LDL.LU.64 R56, [R1+0x8a0] ;  /* 0x0008a00001387983 */ /* 0x000f280000300a00 */
[----:B------:R-:W4:-:S12]  /*45a20*/  LDL.LU.64 R58, [R1+0x8a8] ;  /* 0x0008a800013a7983 */ /* 0x000f180000300a00 */
[----:B------:R-:W-:Y:S04]  /*45a30*/  STL.64 [R1+0x110], R72 ;  /* 0x0001104801007387 */ /* 0x000fe80000100a00 */
[----:B------:R1:W-:Y:S02]  /*45a40*/  STL.64 [R1+0x118], R74 ;  /* 0x0001184a01007387 */ /* 0x0003e40000100a00 */
[----:B-1----:R-:W-:Y:S02]  /*45a50*/  HMMA.1688.F32.TF32 R72, R36, R208, R48 ;  /* 0x000000d02448723c */ /* 0x002fe40000081030 */
[----:B------:R-:W4:Y:S04]  /*45a60*/  LDL.LU.64 R48, [R1+0x700] ;  /* 0x0007000001307983 */ /* 0x000f280000300a00 */
[----:B------:R-:W4:-:S13]  /*45a70*/  LDL.LU.64 R50, [R1+0x708] ;  /* 0x0007080001327983 */ /* 0x000f1a0000300a00 */
[----:B------:R-:W-:Y:S04]  /*45a80*/  STL.64 [R1+0x100], R72 ;  /* 0x0001004801007387 */ /* 0x000fe80000100a00 */
[----:B------:R2:W-:Y:S02]  /*45a90*/  STL.64 [R1+0x108], R74 ;  /* 0x0001084a01007387 */ /* 0x0005e40000100a00 */
[----:B--2---:R-:W-:Y:S02]  /*45aa0*/  HMMA.1688.F32.TF32 R72, R36, R212, R40 ;  /* 0x000000d42448723c */ /* 0x004fe40000081028 */
[----:B------:R-:W2:Y:S04]  /*45ab0*/  LDL.LU.64 R40, [R1+0x7f0] ;  /* 0x0007f00001287983 */ /* 0x000ea80000300a00 */
[----:B------:R-:W2:-:S13]  /*45ac0*/  LDL.LU.64 R42, [R1+0x7f8] ;  /* 0x0007f800012a7983 */ /* 0x000e9a0000300a00 */
[----:B------:R-:W-:Y:S04]  /*45ad0*/  STL.64 [R1+0xf0], R72 ;  /* 0x0000f04801007387 */ /* 0x000fe80000100a00 */
[----:B------:R3:W-:Y:S02]  /*45ae0*/  STL.64 [R1+0xf8], R74 ;  /* 0x0000f84a01007387 */ /* 0x0007e40000100a00 */
[----:B---3--:R-:W-:Y:S02]  /*45af0*/  HMMA.1688.F32.TF32 R72, R36, R216, R44 ;  /* 0x000000d82448723c */ /* 0x008fe4000008102c */
[----:B------:R-:W3:Y:S04]  /*45b00*/  LDL.LU.64 R44, [R1+0x890] ;  /* 0x00089000012c7983 */ /* 0x000ee80000300a00 */
[----:B------:R-:W3:-:S13]  /*45b10*/  LDL.LU.64 R46, [R1+0x898] ;  /* 0x00089800012e7983 */ /* 0x000eda0000300a00 */
[----:B------:R-:W-:Y:S04]  /*45b20*/  STL.64 [R1+0xe0], R72 ;  /* 0x0000e04801007387 */ /* 0x000fe80000100a00 */
[----:B------:R1:W-:Y:S02]  /*45b30*/  STL.64 [R1+0xe8], R74 ;  /* 0x0000e84a01007387 */ /* 0x0003e40000100a00 */
[C---:B-1----:R-:W-:Y:S08]  /*45b40*/  HMMA.1688.F32.TF32 R72, R36.reuse, R220, R68 ;  /* 0x000000dc2448723c */ /* 0x042ff00000081044 */
[C---:B------:R-:W-:Y:S01]  /*45b50*/  HMMA.1688.F32.TF32 R68, R36.reuse, R224, R52 ;  /* 0x000000e02444723c */ /* 0x040fe20000081034 */
[----:B------:R-:W3:Y:S10]  /*45b60*/  LDL.LU.64 R52, [R1+0x860] ;  /* 0x0008600001347983 */ /* 0x000ef40000300a00 */
[----:B------:R-:W-:Y:S04]  /*45b70*/  STL.64 [R1+0xd0], R72 ;  /* 0x0000d04801007387 */ /* 0x000fe80000100a00 */
[----:B------:R-:W-:Y:S04]  /*45b80*/  STL.64 [R1+0xd8], R74 ;  /* 0x0000d84a01007387 */ /* 0x000fe80000100a00 */
[----:B------:R-:W3:Y:S04]  /*45b90*/  LDL.LU.64 R54, [R1+0x868] ;  /* 0x0008680001367983 */ /* 0x000ee80000300a00 */
[----:B------:R-:W-:Y:S04]  /*45ba0*/  STL.64 [R1+0xc0], R68 ;  /* 0x0000c04401007387 */ /* 0x000fe80000100a00 */
[----:B------:R1:W-:Y:S02]  /*45bb0*/  STL.64 [R1+0xc8], R70 ;  /* 0x0000c84601007387 */ /* 0x0003e40000100a00 */
[----:B-1----:R-:W-:Y:S02]  /*45bc0*/  HMMA.1688.F32.TF32 R68, R36, R228, R60 ;  /* 0x000000e42444723c */ /* 0x002fe4000008103c */
[----:B------:R-:W3:Y:S04]  /*45bd0*/  LDL.LU.64 R60, [R1+0x850] ;  /* 0x00085000013c7983 */ /* 0x000ee80000300a00 */
[----:B------:R-:W3:-:S13]  /*45be0*/  LDL.LU.64 R62, [R1+0x858] ;  /* 0x00085800013e7983 */ /* 0x000eda0000300a00 */
[----:B------:R-:W-:Y:S04]  /*45bf0*/  STL.64 [R1+0xb0], R68 ;  /* 0x0000b04401007387 */ /* 0x000fe80000100a00 */
[----:B------:R-:W-:Y:S04]  /*45c00*/  STL.64 [R1+0xb8], R70 ;  /* 0x0000b84601007387 */ /* 0x000fe80000100a00 */
[----:B------:R-:W3:Y:S04]  /*45c10*/  LDL.LU.64 R76, [R1+0x840] ;  /* 0x00084000014c7983 */ /* 0x000ee80000300a00 */
[----:B------:R-:W3:Y:S01]  /*45c20*/  LDL.LU.64 R78, [R1+0x848] ;  /* 0x00084800014e7983 */ /* 0x000ee20000300a00 */
[----:B----4-:R-:W-:-:S15]  /*45c30*/  HMMA.1688.F32.TF32 R36, R36, R232, R56 ;  /* 0x000000e82424723c */ /* 0x010fde0000081038 */
[----:B------:R-:W-:-:S04]  /*45c40*/  NOP ;  /* 0x0000000000007918 */ /* 0x000fc80000000000 */
[----:B------:R-:W-:Y:S04]  /*45c50*/  STL.64 [R1+0xa0], R36 ;  /* 0x0000a02401007387 */ /* 0x000fe80000100a00 */
[----:B------:R1:W-:Y:S04]  /*45c60*/  STL.64 [R1+0xa8], R38 ;  /* 0x0000a82601007387 */ /* 0x0003e80000100a00 */
[----:B------:R-:W4:Y:S04]  /*45c70*/  LDL.LU.64 R72, [R1+0x830] ;  /* 0x0008300001487983 */ /* 0x000f280000300a00 */
[----:B------:R-:W4:Y:S01]  /*45c80*/  LDL.LU.64 R74, [R1+0x838] ;  /* 0x00083800014a7983 */ /* 0x000f220000300a00 */
[----:B-1----:R-:W-:-:S15]  /*45c90*/  HMMA.1688.F32.TF32 R36, R32, R28, R48 ;  /* 0x0000001c2024723c */ /* 0x002fde0000081030 */
[----:B------:R-:W-:-:S04]  /*45ca0*/  NOP ;  /* 0x0000000000007918 */ /* 0x000fc80000000000 */
[----:B------:R1:W-:Y:S01]  /*45cb0*/  STL.64 [R1+0x90], R36 ;  /* 0x0000902401007387 */ /* 0x0003e20000100a00 */
[C---:B--2---:R-:W-:Y:S03]  /*45cc0*/  HMMA.1688.F32.TF32 R40, R32.reuse, R208, R40 ;  /* 0x000000d02028723c */ /* 0x044fe60000081028 */
[----:B------:R2:W-:Y:S04]  /*45cd0*/  STL.64 [R1+0x98], R38 ;  /* 0x0000982601007387 */ /* 0x0005e80000100a00 */
[----:B------:R-:W4:Y:S04]  /*45ce0*/  LDL.LU.64 R68, [R1+0x5f0] ;  /* 0x0005f00001447983 */ /* 0x000f280000300a00 */
[----:B------:R-:W4:Y:S04]  /*45cf0*/  LDL.LU.64 R70, [R1+0x5f8] ;  /* 0x0005f80001467983 */ /* 0x000f280000300a00 */
[----:B-1----:R-:W4:Y:S04]  /*45d00*/  LDL.LU.64 R36, [R1+0x5e0] ;  /* 0x0005e00001247983 */ /* 0x002f280000300a00 */
[----:B--2---:R-:W2:Y:S04]  /*45d10*/  LDL.LU.64 R38, [R1+0x5e8] ;  /* 0x0005e80001267983 */ /* 0x004ea80000300a00 */
[----:B------:R1:W-:Y:S01]  /*45d20*/  STL.64 [R1+0x80], R40 ;  /* 0x0000802801007387 */ /* 0x0003e20000100a00 */
[C---:B---3--:R-:W-:Y:S03]  /*45d30*/  HMMA.1688.F32.TF32 R48, R32.reuse, R212, R44 ;  /* 0x000000d42030723c */ /* 0x048fe6000008102c */
[----:B------:R3:W-:Y:S04]  /*45d40*/  STL.64 [R1+0x88], R42 ;  /* 0x0000882a01007387 */ /* 0x0007e80000100a00 */
[----:B-1----:R-:W2:Y:S04]  /*45d50*/  LDL.LU.64 R40, [R1+0x5d0] ;  /* 0x0005d00001287983 */ /* 0x002ea80000300a00 */
[----:B---3--:R-:W3:Y:S04]  /*45d60*/  LDL.LU.64 R42, [R1+0x5d8] ;  /* 0x0005d800012a7983 */ /* 0x008ee80000300a00 */
[----:B------:R-:W3:Y:S04]  /*45d70*/  LDL.LU.64 R44, [R1+0x5c0] ;  /* 0x0005c000012c7983 */ /* 0x000ee80000300a00 */
[----:B------:R-:W3:Y:S04]  /*45d80*/  LDL.LU.64 R46, [R1+0x5c8] ;  /* 0x0005c800012e7983 */ /* 0x000ee80000300a00 */
[----:B------:R1:W-:Y:S04]  /*45d90*/  STL.64 [R1+0x70], R48 ;  /* 0x0000703001007387 */ /* 0x0003e80000100a00 */
[----:B------:R1:W-:Y:S04]  /*45da0*/  STL.64 [R1+0x78], R50 ;  /* 0x0000783201007387 */ /* 0x0003e80000100a00 */
[----:B-1----:R-:W3:Y:S04]  /*45db0*/  LDL.LU.64 R48, [R1+0x5b0] ;  /* 0x0005b00001307983 */ /* 0x002ee80000300a00 */
[----:B------:R-:W3:Y:S01]  /*45dc0*/  LDL.LU.64 R50, [R1+0x5b8] ;  /* 0x0005b80001327983 */ /* 0x000ee20000300a00 */
[----:B------:R-:W-:Y:S03]  /*45dd0*/  HMMA.1688.F32.TF32 R56, R32, R216, R52 ;  /* 0x000000d82038723c */ /* 0x000fe60000081034 */
[----:B------:R-:W3:Y:S04]  /*45de0*/  LDL.LU.64 R52, [R1+0x5a0] ;  /* 0x0005a00001347983 */ /* 0x000ee80000300a00 */
[----:B------:R-:W3:-:S12]  /*45df0*/  LDL.LU.64 R54, [R1+0x5a8] ;  /* 0x0005a80001367983 */ /* 0x000ed80000300a00 */
[----:B------:R1:W-:Y:S04]  /*45e00*/  STL.64 [R1+0x60], R56 ;  /* 0x0000603801007387 */ /* 0x0003e80000100a00 */
[----:B------:R1:W-:Y:S04]  /*45e10*/  STL.64 [R1+0x68], R58 ;  /* 0x0000683a01007387 */ /* 0x0003e80000100a00 */
[----:B-1----:R-:W3:Y:S04]  /*45e20*/  LDL.LU.64 R56, [R1+0x590] ;  /* 0x0005900001387983 */ /* 0x002ee80000300a00 */
[----:B------:R-:W3:Y:S01]  /*45e30*/  LDL.LU.64 R58, [R1+0x598] ;  /* 0x00059800013a7983 */ /* 0x000ee20000300a00 */
[C---:B------:R-:W-:Y:S03]  /*45e40*/  HMMA.1688.F32.TF32 R80, R32.reuse, R220, R60 ;  /* 0x000000dc2050723c */ /* 0x040fe6000008103c */
[----:B------:R-:W3:Y:S04]  /*45e50*/  LDL.LU.64 R60, [R1+0x580] ;  /* 0x00058000013c7983 */ /* 0x000ee80000300a00 */
[----:B------:R-:W3:Y:S01]  /*45e60*/  LDL.LU.64 R62, [R1+0x588] ;  /* 0x00058800013e7983 */ /* 0x000ee20000300a00 */
[C---:B------:R-:W-:Y:S11]  /*45e70*/  HMMA.1688.F32.TF32 R76, R32.reuse, R224, R76 ;  /* 0x000000e0204c723c */ /* 0x040ff6000008104c */
[----:B------:R-:W-:Y:S04]  /*45e80*/  STL.64 [R1+0x50], R80 ;  /* 0x0000505001007387 */ /* 0x000fe80000100a00 */
[----:B------:R-:W-:Y:S04]  /*45e90*/  STL.64 [R1+0x58], R82 ;  /* 0x0000585201007387 */ /* 0x000fe80000100a00 */
[----:B------:R-:W-:Y:S04]  /*45ea0*/  STL.64 [R1+0x40], R76 ;  /* 0x0000404c01007387 */ /* 0x000fe80000100a00 */
[----:B------:R-:W-:Y:S01]  /*45eb0*/  STL.64 [R1+0x48], R78 ;  /* 0x0000484e01007387 */ /* 0x000fe20000100a00 */
[C---:B----4-:R-:W-:Y:S08]  /*45ec0*/  HMMA.1688.F32.TF32 R72, R32.reuse, R228, R72 ;  /* 0x000000e42048723c */ /* 0x050ff00000081048 */
[----:B------:R-:W-:Y:S08]  /*45ed0*/  HMMA.1688.F32.TF32 R32, R32, R232, R68 ;  /* 0x000000e82020723c */ /* 0x000ff00000081044 */
[C---:B--2---:R-:W-:Y:S11]  /*45ee0*/  HMMA.1688.F32.TF32 R36, R64.reuse, R28, R36 ;  /* 0x0000001c4024723c */ /* 0x044ff60000081024 */
[----:B------:R-:W-:Y:S04]  /*45ef0*/  STL.64 [R1+0x5840], R34 ;  /* 0x0058402201007387 */ /* 0x000fe80000100a00 */
[----:B------:R-:W-:Y:S01]  /*45f00*/  STL.64 [R1+0x30], R72 ;  /* 0x0000304801007387 */ /* 0x000fe20000100a00 */
[C---:B---3--:R-:W-:Y:S08]  /*45f10*/  HMMA.1688.F32.TF32 R40, R64.reuse, R208, R40 ;  /* 0x000000d04028723c */ /* 0x048ff00000081028 */
[C---:B------:R-:W-:Y:S01]  /*45f20*/  HMMA.1688.F32.TF32 R44, R64.reuse, R212, R44 ;  /* 0x000000d4402c723c */ /* 0x040fe2000008102c */
[----:B------:R-:W-:Y:S04]  /*45f30*/  STL.64 [R1+0x38], R74 ;  /* 0x0000384a01007387 */ /* 0x000fe80000100a00 */
[----:B------:R-:W-:Y:S03]  /*45f40*/  STL.64 [R1+0x5838], R32 ;  /* 0x0058382001007387 */ /* 0x000fe60000100a00 */
[C---:B------:R-:W-:Y:S01]  /*45f50*/  HMMA.1688.F32.TF32 R48, R64.reuse, R216, R48 ;  /* 0x000000d84030723c */ /* 0x040fe20000081030 */
[----:B------:R-:W-:Y:S04]  /*45f60*/  STL.64 [R1+0x5850], R38 ;  /* 0x0058502601007387 */ /* 0x000fe80000100a00 */
[----:B------:R-:W-:Y:S03]  /*45f70*/  STL.64 [R1+0x5848], R36 ;  /* 0x0058482401007387 */ /* 0x000fe60000100a00 */
[C---:B------:R-:W-:Y:S01]  /*45f80*/  HMMA.1688.F32.TF32 R52, R64.reuse, R220, R52 ;  /* 0x000000dc4034723c */ /* 0x040fe20000081034 */
[----:B------:R-:W-:Y:S04]  /*45f90*/  STL.64 [R1+0x5860], R42 ;  /* 0x0058602a01007387 */ /* 0x000fe80000100a00 */
[----:B------:R-:W-:Y:S04]  /*45fa0*/  STL.64 [R1+0x5858], R40 ;  /* 0x0058582801007387 */ /* 0x000fe80000100a00 */
[----:B------:R-:W-:Y:S04]  /*45fb0*/  STL.64 [R1+0x5870], R46 ;  /* 0x0058702e01007387 */ /* 0x000fe80000100a00 */
[----:B------:R-:W-:Y:S01]  /*45fc0*/  STL.64 [R1+0x5868], R44 ;  /* 0x0058682c01007387 */ /* 0x000fe20000100a00 */
[C---:B------:R-:W-:Y:S03]  /*45fd0*/  HMMA.1688.F32.TF32 R56, R64.reuse, R224, R56 ;  /* 0x000000e04038723c */ /* 0x040fe60000081038 */
[----:B------:R-:W-:Y:S04]  /*45fe0*/  STL.64 [R1+0x5880], R50 ;  /* 0x0058803201007387 */ /* 0x000fe80000100a00 */
[----:B------:R-:W-:Y:S04]  /*45ff0*/  STL.64 [R1+0x5878], R48 ;  /* 0x0058783001007387 */ /* 0x000fe80000100a00 */
[----:B------:R-:W-:Y:S04]  /*46000*/  STL.64 [R1+0x5890], R54 ;  /* 0x0058903601007387 */ /* 0x000fe80000100a00 */
[----:B------:R-:W-:Y:S04]  /*46010*/  STL.64 [R1+0x5888], R52 ;  /* 0x0058883401007387 */ /* 0x000fe80000100a00 */
[----:B------:R-:W-:Y:S04]  /*46020*/  STL.64 [R1+0x58a0], R58 ;  /* 0x0058a03a01007387 */ /* 0x000fe80000100a00 */
[----:B------:R1:W-:Y:S04]  /*46030*/  STL.64 [R1+0x5898], R56 ;  /* 0x0058983801007387 */ /* 0x0003e80000100a00 */
[----:B------:R-:W2:Y:S04]  /*46040*/  LDL.LU.64 R132, [R1+0x750] ;  /* 0x0007500001847983 */ /* 0x000ea80000300a00 */
[----:B------:R-:W2:Y:S04]  /*46050*/  LDL.LU.64 R134, [R1+0x758] ;  /* 0x0007580001867983 */ /* 0x000ea80000300a00 */
[----:B-1----:R-:W3:Y:S04]  /*46060*/  LDL.LU.64 R56, [R1+0x820] ;  /* 0x0008200001387983 */ /* 0x002ee80000300a00 */
[----:B------:R-:W3:Y:S04]  /*46070*/  LDL.LU.64 R58, [R1+0x828] ;  /* 0x00082800013a7983 */ /* 0x000ee80000300a00 */
        /* <DEDUP_REMOVED lines=11> */
[----:B------:R-:W4:Y:S01]  /*46130*/  LDL.LU.64 R34, [R1+0x818] ;  /* 0x0008180001227983 */ /* 0x000f220000300a00 */
[C---:B------:R-:W-:Y:S08]  /*46140*/  HMMA.1688.F32.TF32 R60, R64.reuse, R228, R60 ;  /* 0x000000e4403c723c */ /* 0x040ff0000008103c */
[----:B------:R-:W-:Y:S08]  /*46150*/  HMMA.1688.F32.TF32 R64, R64, R232, R92 ;  /* 0x000000e84040723c */ /* 0x000ff0000008105c */
[C---:B------:R-:W-:Y:S08]  /*46160*/  HMMA.1688.F32.TF32 R68, R128.reuse, R28, R96 ;  /* 0x0000001c8044723c */ /* 0x040ff00000081060 */
[C---:B------:R-:W-:Y:S08]  /*46170*/  HMMA.1688.F32.TF32 R72, R128.reuse, R208, R100 ;  /* 0x000000d08048723c */ /* 0x040ff00000081064 */
[C---:B------:R-:W-:Y:S08]  /*46180*/  HMMA.1688.F32.TF32 R76, R128.reuse, R212, R104 ;  /* 0x000000d4804c723c */ /* 0x040ff00000081068 */
[C---:B------:R-:W-:Y:S08]  /*46190*/  HMMA.1688.F32.TF32 R80, R128.reuse, R216, R108 ;  /* 0x000000d88050723c */ /* 0x040ff0000008106c */
[C---:B------:R-:W-:Y:S08]  /*461a0*/  HMMA.1688.F32.TF32 R84, R128.reuse, R220, R112 ;  /* 0x000000dc8054723c */ /* 0x040ff00000081070 */
[C---:B------:R-:W-:Y:S08]  /*461b0*/  HMMA.1688.F32.TF32 R88, R128.reuse, R224, R116 ;  /* 0x000000e08058723c */ /* 0x040ff00000081074 */
[C---:B------:R-:W-:Y:S08]  /*461c0*/  HMMA.1688.F32.TF32 R92, R128.reuse, R228, R120 ;  /* 0x000000e4805c723c */ /* 0x040ff00000081078 */
[----:B------:R-:W-:Y:S01]  /*461d0*/  HMMA.1688.F32.TF32 R96, R128, R232, R124 ;  /* 0x000000e88060723c */ /* 0x000fe2000008107c */
[----:B------:R-:W-:Y:S04]  /*461e0*/  LDS R128, [R0+UR12+0x300] ;  /* 0x0003000c00807984 */ /* 0x000fe80008000800 */
[----:B------:R-:W-:Y:S04]  /*461f0*/  LDS R130, [R0+UR12+0x1300] ;  /* 0x0013000c00827984 */ /* 0x000fe80008000800 */
[----:B------:R-:W-:Y:S04]  /*46200*/  LDS R129, [R2+UR12+0x300] ;  /* 0x0003000c02817984 */ /* 0x000fe80008000800 */
[----:B------:R-:W2:Y:S04]  /*46210*/  LDS R131, [R2+UR12+0x1300] ;  /* 0x0013000c02837984 */ /* 0x000ea80008000800 */
        /* <DEDUP_REMOVED lines=15> */
[----:B------:R1:W-:Y:S04]  /*46310*/  STL.64 [R1+0x5928], R88 ;  /* 0x0059285801007387 */ /* 0x0003e80000100a00 */
[----:B------:R-:W-:Y:S04]  /*46320*/  STL.64 [R1+0x5940], R94 ;  /* 0x0059405e01007387 */ /* 0x000fe80000100a00 */
[----:B------:R-:W-:Y:S04]  /*46330*/  STL.64 [R1+0x5938], R92 ;  /* 0x0059385c01007387 */ /* 0x000fe80000100a00 */
[----:B------:R-:W-:Y:S04]  /*46340*/  STL.64 [R1+0x5950], R98 ;  /* 0x0059506201007387 */ /* 0x000fe80000100a00 */
[----:B------:R-:W-:Y:S01]  /*46350*/  STL.64 [R1+0x5948], R96 ;  /* 0x0059486001007387 */ /* 0x000fe20000100a00 */
[C---:B--2---:R-:W-:Y:S08]  /*46360*/  HMMA.1688.F32.TF32 R100, R128.reuse, R28, R132 ;  /* 0x0000001c8064723c */ /* 0x044ff00000081084 */
[C---:B---3--:R-:W-:Y:S08]  /*46370*/  HMMA.1688.F32.TF32 R104, R128.reuse, R208, R56 ;  /* 0x000000d08068723c */ /* 0x048ff00000081038 */
[C---:B----4-:R-:W-:Y:S08]  /*46380*/  HMMA.1688.F32.TF32 R108, R128.reuse, R212, R52 ;  /* 0x000000d4806c723c */ /* 0x050ff00000081034 */
[C---:B------:R-:W-:Y:S08]  /*46390*/  HMMA.1688.F32.TF32 R112, R128.reuse, R216, R48 ;  /* 0x000000d88070723c */ /* 0x040ff00000081030 */
[C---:B------:R-:W-:Y:S08]  /*463a0*/  HMMA.1688.F32.TF32 R116, R128.reuse, R220, R44 ;  /* 0x000000dc8074723c */ /* 0x040ff0000008102c */
[C---:B------:R-:W-:Y:S01]  /*463b0*/  HMMA.1688.F32.TF32 R120, R128.reuse, R224, R40 ;  /* 0x000000e08078723c */ /* 0x040fe20000081028 */
[----:B------:R-:W-:Y:S07]  /*463c0*/  STL.64 [R1+0x5960], R102 ;  /* 0x0059606601007387 */ /* 0x000fee0000100a00 */
[C---:B------:R-:W-:Y:S01]  /*463d0*/  HMMA.1688.F32.TF32 R124, R128.reuse, R228, R36 ;  /* 0x000000e4807c723c */ /* 0x040fe20000081024 */
        /* <DEDUP_REMOVED lines=13> */
[----:B-1----:R-:W2:Y:S04]  /*464b0*/  LDL.LU.64 R88, [R1+0x740] ;  /* 0x0007400001587983 */ /* 0x002ea80000300a00 */
[----:B------:R-:W2:Y:S04]  /*464c0*/  LDL.LU.64 R90, [R1+0x748] ;  /* 0x00074800015a7983 */ /* 0x000ea80000300a00 */
[----:B------:R-:W3:Y:S04]  /*464d0*/  LDL.LU.64 R84, [R1+0x7e0] ;  /* 0x0007e00001547983 */ /* 0x000ee80000300a00 */
        /* <DEDUP_REMOVED lines=21> */
[----:B------:R-:W-:Y:S03]  /*46630*/  HMMA.1688.F32.TF32 R128, R128, R232, R32 ;  /* 0x000000e88080723c */ /* 0x000fe60000081020 */
[----:B------:R-:W4:Y:S04]  /*46640*/  LDL.LU.64 R40, [R1+0x520] ;  /* 0x0005200001287983 */ /* 0x000f280000300a00 */
[----:B------:R-:W4:Y:S04]  /*46650*/  LDL.LU.64 R42, [R1+0x528] ;  /* 0x00052800012a7983 */ /* 0x000f280000300a00 */
[----:B------:R-:W4:Y:S04]  /*46660*/  LDL.LU.64 R36, [R1+0x510] ;  /* 0x0005100001247983 */ /* 0x000f280000300a00 */
[----:B------:R-:W4:Y:S04]  /*46670*/  LDL.LU.64 R38, [R1+0x518] ;  /* 0x0005180001267983 */ /* 0x000f280000300a00 */
[----:B------:R-:W4:Y:S04]  /*46680*/  LDL.LU.64 R32, [R1+0x500] ;  /* 0x0005000001207983 */ /* 0x000f280000300a00 */
[----:B------:R-:W4:Y:S01]  /*46690*/  LDL.LU.64 R34, [R1+0x508] ;  /* 0x0005080001227983 */ /* 0x000f220000300a00 */
        /* <DEDUP_REMOVED lines=11> */
[----:B------:R-:W1:Y:S01]  /*46750*/  LDS R207, [R2+UR12+0x3000] ;  /* 0x0030000c02cf7984 */ /* 0x000e620008000800 */
[----:B------:R-:W-:Y:S01]  /*46760*/  IMAD.MOV.U32 R248, RZ, RZ, R179 ;  /* 0x000000fffff87224 */ /* 0x000fe200078e00b3 */
[----:B------:R-:W-:Y:S01]  /*46770*/  MOV R249, R178 ;  /* 0x000000b200f97202 */ /* 0x000fe20000000f00 */
[----:B------:R-:W-:-:S02]  /*46780*/  IMAD.MOV.U32 R250, RZ, RZ, R177 ;  /* 0x000000fffffa7224 */ /* 0x000fc400078e00b1 */
[----:B------:R-:W-:Y:S01]  /*46790*/  IMAD.MOV.U32 R251, RZ, RZ, R176 ;  /* 0x000000fffffb7224 */ /* 0x000fe200078e00b0 */
[----:B------:R-:W-:Y:S04]  /*467a0*/  STL.64 [R1+0x59d0], R130 ;  /* 0x0059d08201007387 */ /* 0x000fe80000100a00 */
[----:B------:R-:W-:Y:S01]  /*467b0*/  STL.64 [R1+0x59c8], R128 ;  /* 0x0059c88001007387 */ /* 0x000fe20000100a00 */
[C---:B--2---:R-:W-:Y:S08]  /*467c0*/  HMMA.1688.F32.TF32 R132, R160.reuse, R28, R88 ;  /* 0x0000001ca084723c */ /* 0x044ff00000081058 */
[C---:B---3--:R-:W-:Y:S08]  /*467d0*/  HMMA.1688.F32.TF32 R136, R160.reuse, R208, R84 ;  /* 0x000000d0a088723c */ /* 0x048ff00000081054 */
[C---:B----4-:R-:W-:Y:S08]  /*467e0*/  HMMA.1688.F32.TF32 R140, R160.reuse, R212, R80 ;  /* 0x000000d4a08c723c */ /* 0x050ff00000081050 */
[C---:B------:R-:W-:Y:S08]  /*467f0*/  HMMA.1688.F32.TF32 R144, R160.reuse, R216, R76 ;  /* 0x000000d8a090723c */ /* 0x040ff0000008104c */
[----:B------:R-:W-:Y:S01]  /*46800*/  HMMA.1688.F32.TF32 R148, R160, R220, R72 ;  /* 0x000000dca094723c */ /* 0x000fe20000081048 */
        /* <DEDUP_REMOVED lines=9> */
[----:B------:R-:W-:Y:S01]  /*468a0*/  STL.64 [R1+0x5a18], R148 ;  /* 0x005a189401007387 */ /* 0x000fe20000100a00 */
[----:B------:R-:W-:Y:S08]  /*468b0*/  HMMA.1688.F32.TF32 R188, R236, R228, R32 ;  /* 0x000000e4ecbc723c */ /* 0x000ff00000081020 */
[----:B-1----:R-:W-:Y:S01]  /*468c0*/  HMMA.1688.F32.TF32 R32, R204, R30, R248 ;  /* 0x0000001ecc20723c */ /* 0x002fe200000810f8 */
[----:B------:R-:W-:-:S02]  /*468d0*/  MOV R248, R230 ;  /* 0x000000e600f87202 */ /* 0x000fc40000000f00 */
[----:B------:R-:W2:Y:S01]  /*468e0*/  LDL.LU R230, [R1+0x5ad4] ;  /* 0x005ad40001e67983 */ /* 0x000ea20000300800 */
[----:B------:R-:W-:Y:S01]  /*468f0*/  IMAD.MOV.U32 R249, RZ, RZ, R231 ;  /* 0x000000fffff97224 */ /* 0x000fe200078e00e7 */
[----:B------:R-:W-:Y:S01]  /*46900*/  MOV R251, R234 ;  /* 0x000000ea00fb7202 */ /* 0x000fe20000000f00 */
[----:B------:R-:W-:-:S13]  /*46910*/  IMAD.MOV.U32 R250, RZ, RZ, R235 ;  /* 0x000000fffffa7224 */ /* 0x000fda00078e00eb */
[----:B------:R1:W-:Y:S04]  /*46920*/  STL.64 [R1+0x7a0], R32 ;  /* 0x0007a02001007387 */ /* 0x0003e80000100a00 */
[----:B------:R3:W-:Y:S04]  /*46930*/  STL.64 [R1+0x7a8], R34 ;  /* 0x0007a82201007387 */ /* 0x0007e80000100a00 */
[----:B------:R-:W4:Y:S04]  /*46940*/  LDL.LU R231, [R1+0x5ad0] ;  /* 0x005ad00001e77983 */ /* 0x000f280000300800 */
[----:B------:R-:W4:Y:S01]  /*46950*/  LDL.LU R235, [R1+0x5acc] ;  /* 0x005acc0001eb7983 */ /* 0x000f220000300800 */
[----:B-1----:R-:W-:-:S02]  /*46960*/  IMAD.MOV.U32 R32, RZ, RZ, R222 ;  /* 0x000000ffff207224 */ /* 0x002fc400078e00de */
[----:B------:R-:W-:Y:S01]  /*46970*/  IMAD.MOV.U32 R33, RZ, RZ, R210 ;  /* 0x000000ffff217224 */ /* 0x000fe200078e00d2 */
[----:B------:R-:W4:Y:S04]  /*46980*/  LDL.LU R234, [R1+0x5ac8] ;  /* 0x005ac80001ea7983 */ /* 0x000f280000300800 */
[----:B------:R-:W4:Y:S04]  /*46990*/  LDL.LU R222, [R1+0x5ac4] ;  /* 0x005ac40001de7983 */ /* 0x000f280000300800 */
[----:B------:R-:W4:Y:S01]  /*469a0*/  LDL.LU R210, [R1+0x5ac0] ;  /* 0x005ac00001d27983 */ /* 0x000f220000300800 */
[----:B---3--:R-:W-:Y:S01]  /*469b0*/  MOV R34, R226 ;  /* 0x000000e200227202 */ /* 0x008fe20000000f00 */
[----:B------:R-:W-:Y:S01]  /*469c0*/  HMMA.1688.F32.TF32 R180, R236, R220, R40 ;  /* 0x000000dcecb4723c */ /* 0x000fe20000081028 */
[----:B------:R-:W-:Y:S01]  /*469d0*/  IMAD.MOV.U32 R35, RZ, RZ, R227 ;  /* 0x000000ffff237224 */ /* 0x000fe200078e00e3 */
[----:B------:R-:W3:Y:S01]  /*469e0*/  LDL.LU R226, [R1+0x5abc] ;  /* 0x005abc0001e27983 */ /* 0x000ee20000300800 */
[----:B------:R-:W-:-:S03]  /*469f0*/  IMAD.MOV.U32 R42, RZ, RZ, R223 ;  /* 0x000000ffff2a7224 */ /* 0x000fc600078e00df */
[----:B------:R-:W3:Y:S01]  /*46a00*/  LDL.LU R227, [R1+0x5ab8] ;  /* 0x005ab80001e37983 */ /* 0x000ee20000300800 */
[----:B------:R-:W-:Y:S01]  /*46a10*/  IMAD.MOV.U32 R43, RZ, RZ, R211 ;  /* 0x000000ffff2b7224 */ /* 0x000fe200078e00d3 */
[----:B------:R-:W-:Y:S01]  /*46a20*/  HMMA.1688.F32.TF32 R176, R236, R216, R44 ;  /* 0x000000d8ecb0723c */ /* 0x000fe2000008102c */
[----:B--2---:R-:W-:Y:S01]  /*46a30*/  MOV R41, R230 ;  /* 0x000000e600297202 */ /* 0x004fe20000000f00 */
[----:B----4-:R-:W-:Y:S02]  /*46a40*/  IMAD.MOV.U32 R40, RZ, RZ, R231 ;  /* 0x000000ffff287224 */ /* 0x010fe400078e00e7 */
[----:B------:R-:W2:Y:S04]  /*46a50*/  LDL.LU R231, [R1+0x5ab4] ;  /* 0x005ab40001e77983 */ /* 0x000ea80000300800 */
[----:B------:R-:W4:Y:S04]  /*46a60*/  LDL.LU R230, [R1+0x5ab0] ;  /* 0x005ab00001e67983 */ /* 0x000f280000300800 */
[----:B------:R-:W4:Y:S01]  /*46a70*/  LDL.LU R223, [R1+0x5aac] ;  /* 0x005aac0001df7983 */ /* 0x000f220000300800 */
[----:B------:R-:W-:-:S02]  /*46a80*/  IMAD.MOV.U32 R46, RZ, RZ, R234 ;  /* 0x000000ffff2e7224 */ /* 0x000fc400078e00ea */
[----:B------:R-:W-:Y:S01]  /*46a90*/  IMAD.MOV.U32 R45, RZ, RZ, R222 ;  /* 0x000000ffff2d7224 */ /* 0x000fe200078e00de */
[----:B------:R-:W4:Y:S01]  /*46aa0*/  LDL.LU R211, [R1+0x5aa8] ;  /* 0x005aa80001d37983 */ /* 0x000f220000300800 */
[----:B------:R-:W-:-:S03]  /*46ab0*/  MOV R44, R210 ;  /* 0x000000d2002c7202 */ /* 0x000fc60000000f00 */
[----:B------:R-:W4:Y:S01]  /*46ac0*/  LDL.LU R210, [R1+0x5aa4] ;  /* 0x005aa40001d27983 */ /* 0x000f220000300800 */
[----:B------:R-:W-:-:S03]  /*46ad0*/  MOV R47, R235 ;  /* 0x000000eb002f7202 */ /* 0x000fc60000000f00 */
[----:B------:R-:W4:Y:S04]  /*46ae0*/  LDL.LU R222, [R1+0x5aa0] ;  /* 0x005aa00001de7983 */ /* 0x000f280000300800 */
[----:B------:R-:W4:Y:S04]  /*46af0*/  LDL.LU R234, [R1+0x5a9c] ;  /* 0x005a9c0001ea7983 */ /* 0x000f280000300800 */
[----:B------:R-:W4:Y:S01]  /*46b00*/  LDL.LU R235, [R1+0x5a98] ;  /* 0x005a980001eb7983 */ /* 0x000f220000300800 */
[----:B------:R-:W-:Y:S01]  /*46b10*/  HMMA.1688.F32.TF32 R172, R236, R212, R48 ;  /* 0x000000d4ecac723c */ /* 0x000fe20000081030 */
[----:B---3--:R-:W-:Y:S01]  /*46b20*/  MOV R50, R227 ;  /* 0x000000e300327202 */ /* 0x008fe20000000f00 */
[----:B------:R-:W-:-:S06]  /*46b30*/  IMAD.MOV.U32 R51, RZ, RZ, R226 ;  /* 0x000000ffff337224 */ /* 0x000fcc00078e00e2 */
[----:B------:R-:W-:Y:S01]  /*46b40*/  HMMA.1688.F32.TF32 R164, R236, R28, R56 ;  /* 0x0000001ceca4723c */ /* 0x000fe20000081038 */
[----:B--2---:R-:W-:Y:S02]  /*46b50*/  IMAD.MOV.U32 R49, RZ, RZ, R231 ;  /* 0x000000ffff317224 */ /* 0x004fe400078e00e7 */
[----:B----4-:R-:W-:Y:S02]  /*46b60*/  IMAD.MOV.U32 R48, RZ, RZ, R230 ;  /* 0x000000ffff307224 */ /* 0x010fe400078e00e6 */
[----:B------:R-:W2:Y:S04]  /*46b70*/  LDL.LU R230, [R1+0x5a94] ;  /* 0x005a940001e67983 */ /* 0x000ea80000300800 */
[----:B------:R-:W3:Y:S04]  /*46b80*/  LDL.LU R231, [R1+0x5a90] ;  /* 0x005a900001e77983 */ /* 0x000ee80000300800 */
[----:B------:R-:W4:Y:S04]  /*46b90*/  LDL.LU R227, [R1+0x5a8c] ;  /* 0x005a8c0001e37983 */ /* 0x000f280000300800 */
[----:B------:R-:W4:Y:S04]  /*46ba0*/  LDL.LU R226, [R1+0x5a88] ;  /* 0x005a880001e27983 */ /* 0x000f280000300800 */
[----:B------:R-:W4:Y:S01]  /*46bb0*/  LDL.LU R56, [R1+0x1d0] ;  /* 0x0001d00001387983 */ /* 0x000f220000300800 */
[----:B------:R-:W-:-:S03]  /*46bc0*/  MOV R59, R234 ;  /* 0x000000ea003b7202 */ /* 0x000fc60000000f00 */
[----:B------:R-:W4:Y:S01]  /*46bd0*/  LDL.LU R57, [R1+0x1d4] ;  /* 0x0001d40001397983 */ /* 0x000f220000300800 */
[----:B------:R-:W-:-:S03]  /*46be0*/  IMAD.MOV.U32 R58, RZ, RZ, R235 ;  /* 0x000000ffff3a7224 */ /* 0x000fc600078e00eb */
[----:B------:R-:W4:Y:S04]  /*46bf0*/  LDL.LU R235, [R1+0x5a84] ;  /* 0x005a840001eb7983 */ /* 0x000f280000300800 */
[----:B------:R-:W4:Y:S01]  /*46c00*/  LDL.LU R234, [R1+0x5a80] ;  /* 0x005a800001ea7983 */ /* 0x000f220000300800 */
[C---:B------:R-:W-:Y:S08]  /*46c10*/  HMMA.1688.F32.TF32 R152, R160.reuse, R224, R68 ;  /* 0x000000e0a098723c */ /* 0x040ff00000081044 */
[C---:B------:R-:W-:Y:S08]  /*46c20*/  HMMA.1688.F32.TF32 R156, R160.reuse, R228, R64 ;  /* 0x000000e4a09c723c */ /* 0x040ff00000081040 */
[----:B------:R-:W-:Y:S01]  /*46c30*/  HMMA.1688.F32.TF32 R160, R160, R232, R60 ;  /* 0x000000e8a0a0723c */ /* 0x000fe2000008103c */
[----:B--2---:R-:W-:Y:S01]  /*46c40*/  IMAD.MOV.U32 R63, RZ, RZ, R230 ;  /* 0x000000ffff3f7224 */ /* 0x004fe200078e00e6 */
[----:B---3--:R-:W-:Y:S01]  /*46c50*/  MOV R62, R231 ;  /* 0x000000e7003e7202 */ /* 0x008fe20000000f00 */
[----:B----4-:R-:W-:-:S02]  /*46c60*/  IMAD.MOV.U32 R60, RZ, RZ, R227 ;  /* 0x000000ffff3c7224 */ /* 0x010fc400078e00e3 */
[----:B------:R-:W2:Y:S01]  /*46c70*/  LDL.LU R227, [R1+0x5a7c] ;  /* 0x005a7c0001e37983 */ /* 0x000ea20000300800 */
[----:B------:R-:W-:-:S03]  /*46c80*/  IMAD.MOV.U32 R61, RZ, RZ, R226 ;  /* 0x000000ffff3d7224 */ /* 0x000fc600078e00e2 */
[----:B------:R-:W3:Y:S04]  /*46c90*/  LDL.LU R226, [R1+0x5a78] ;  /* 0x005a780001e27983 */ /* 0x000ee80000300800 */
[----:B------:R-:W4:Y:S04]  /*46ca0*/  LDL.LU R231, [R1+0x5a74] ;  /* 0x005a740001e77983 */ /* 0x000f280000300800 */
[----:B------:R-:W2:Y:S01]  /*46cb0*/  LDL.LU R230, [R1+0x5a70] ;  /* 0x005a700001e67983 */ /* 0x000ea20000300800 */
[----:B------:R-:W-:-:S03]  /*46cc0*/  MOV R67, R235 ;  /* 0x000000eb00437202 */ /* 0x000fc60000000f00 */
[----:B------:R-:W2:Y:S01]  /*46cd0*/  LDL.LU R64, [R1+0x1f0] ;  /* 0x0001f00001407983 */ /* 0x000ea20000300800 */
[----:B------:R-:W-:-:S03]  /*46ce0*/  IMAD.MOV.U32 R66, RZ, RZ, R234 ;  /* 0x000000ffff427224 */ /* 0x000fc600078e00ea */
[----:B------:R-:W2:Y:S04]  /*46cf0*/  LDL.LU R65, [R1+0x1f4] ;  /* 0x0001f40001417983 */ /* 0x000ea80000300800 */
[----:B------:R-:W2:Y:S04]  /*46d00*/  LDL.LU R234, [R1+0x5a6c] ;  /* 0x005a6c0001ea7983 */ /* 0x000ea80000300800 */
[----:B------:R-:W3:Y:S04]  /*46d10*/  LDL.LU R235, [R1+0x5a68] ;  /* 0x005a680001eb7983 */ /* 0x000ee80000300800 */
[----:B------:R-:W4:Y:S04]  /*46d20*/  LDL.LU R72, [R1+0x210] ;  /* 0x0002100001487983 */ /* 0x000f280000300800 */
[----:B------:R-:W4:Y:S04]  /*46d30*/  LDL.LU R73, [R1+0x214] ;  /* 0x0002140001497983 */ /* 0x000f280000300800 */
[----:B------:R-:W4:Y:S04]  /*46d40*/  LDL.LU R74, [R1+0x218] ;  /* 0x00021800014a7983 */ /* 0x000f280000300800 */
[----:B------:R-:W4:Y:S04]  /*46d50*/  LDL.LU R75, [R1+0x21c] ;  /* 0x00021c00014b7983 */ /* 0x000f280000300800 */
[----:B------:R-:W4:Y:S04]  /*46d60*/  LDL.LU R76, [R1+0x220] ;  /* 0x00022000014c7983 */ /* 0x000f280000300800 */
[----:B------:R-:W4:Y:S01]  /*46d70*/  LDL.LU R77, [R1+0x224] ;  /* 0x00022400014d7983 */ /* 0x000f220000300800 */
[----:B--2---:R-:W-:-:S02]  /*46d80*/  IMAD.MOV.U32 R79, RZ, RZ, R234 ;  /* 0x000000ffff4f7224 */ /* 0x004fc400078e00ea */
[----:B---3--:R-:W-:Y:S02]  /*46d90*/  IMAD.MOV.U32 R78, RZ, RZ, R235 ;  /* 0x000000ffff4e7224 */ /* 0x008fe400078e00eb */
[----:B------:R-:W2:Y:S04]  /*46da0*/  LDL.LU R235, [R1+0x5a64] ;  /* 0x005a640001eb7983 */ /* 0x000ea80000300800 */
[----:B------:R-:W3:Y:S04]  /*46db0*/  LDL.LU R234, [R1+0x5a60] ;  /* 0x005a600001ea7983 */ /* 0x000ee80000300800 */
        /* <DEDUP_REMOVED lines=67> */
[----:B------:R-:W3:Y:S01]  /*471f0*/  LDL.LU R103, [R1+0x28c] ;  /* 0x00028c0001677983 */ /* 0x000ee20000300800 */
[----:B------:R-:W-:-:S03]  /*47200*/  IMAD.MOV.U32 R68, RZ, RZ, R230 ;  /* 0x000000ffff447224 */ /* 0x000fc600078e00e6 */
[----:B------:R-:W3:Y:S01]  /*47210*/  LDL.LU R84, [R1+0x240] ;  /* 0x0002400001547983 */ /* 0x000ee20000300800 */
[----:B----4-:R-:W-:-:S03]  /*47220*/  MOV R69, R231 ;  /* 0x000000e700457202 */ /* 0x010fc60000000f00 */
[----:B------:R-:W4:Y:S01]  /*47230*/  LDL.LU R85, [R1+0x244] ;  /* 0x0002440001557983 */ /* 0x000f220000300800 */
[----:B------:R-:W-:Y:S01]  /*47240*/  IMAD.MOV.U32 R70, RZ, RZ, R226 ;  /* 0x000000ffff467224 */ /* 0x000fe200078e00e2 */
[----:B------:R-:W-:Y:S01]  /*47250*/  HMMA.1688.F32.TF32 R168, R236, R208, R52 ;  /* 0x000000d0eca8723c */ /* 0x000fe20000081034 */
[----:B------:R-:W-:Y:S01]  /*47260*/  IMAD.MOV.U32 R71, RZ, RZ, R227 ;  /* 0x000000ffff477224 */ /* 0x000fe200078e00e3 */
[----:B------:R-:W-:Y:S01]  /*47270*/  MOV R52, R222 ;  /* 0x000000de00347202 */ /* 0x000fe20000000f00 */
[----:B------:R-:W-:Y:S01]  /*47280*/  IMAD.MOV.U32 R53, RZ, RZ, R210 ;  /* 0x000000ffff357224 */ /* 0x000fe200078e00d2 */
[----:B------:R-:W-:Y:S01]  /*47290*/  MOV R55, R223 ;  /* 0x000000df00377202 */ /* 0x000fe20000000f00 */
[----:B------:R-:W-:Y:S02]  /*472a0*/  IMAD.MOV.U32 R54, RZ, RZ, R211 ;  /* 0x000000ffff367224 */ /* 0x000fe400078e00d3 */
[----:B--2---:R-:W-:Y:S01]  /*472b0*/  IMAD.MOV.U32 R87, RZ, RZ, R235 ;  /* 0x000000ffff577224 */ /* 0x004fe200078e00eb */
[----:B---3--:R-:W-:-:S02]  /*472c0*/  MOV R86, R234 ;  /* 0x000000ea00567202 */ /* 0x008fc40000000f00 */
[----:B------:R-:W2:Y:S04]  /*472d0*/  LDL.LU R234, [R1+0x5a5c] ;  /* 0x005a5c0001ea7983 */ /* 0x000ea80000300800 */
[----:B------:R-:W2:Y:S04]  /*472e0*/  LDL.LU R235, [R1+0x5a58] ;  /* 0x005a580001eb7983 */ /* 0x000ea80000300800 */
[----:B------:R-:W3:Y:S04]  /*472f0*/  LDL.LU R230, [R1+0x5a54] ;  /* 0x005a540001e67983 */ /* 0x000ee80000300800 */
[----:B------:R-:W3:Y:S04]  /*47300*/  LDL.LU R231, [R1+0x5a50] ;  /* 0x005a500001e77983 */ /* 0x000ee80000300800 */
[----:B------:R-:W2:Y:S01]  /*47310*/  LDL.LU R226, [R1+0x5a4c] ;  /* 0x005a4c0001e27983 */ /* 0x000ea20000300800 */
[----:B------:R-:W-:Y:S03]  /*47320*/  HMMA.1688.F32.TF32 R184, R236, R224, R36 ;  /* 0x000000e0ecb8723c */ /* 0x000fe60000081024 */
[----:B------:R-:W2:Y:S01]  /*47330*/  LDL.LU R227, [R1+0x5a48] ;  /* 0x005a480001e37983 */ /* 0x000ea20000300800 */
[----:B------:R-:W-:-:S03]  /*47340*/  IMAD.MOV.U32 R36, RZ, RZ, R214 ;  /* 0x000000ffff247224 */ /* 0x000fc600078e00d6 */
[----:B------:R-:W2:Y:S01]  /*47350*/  LDL.LU R222, [R1+0x5a44] ;  /* 0x005a440001de7983 */ /* 0x000ea20000300800 */
[----:B------:R-:W-:-:S03]  /*47360*/  IMAD.MOV.U32 R37, RZ, RZ, R215 ;  /* 0x000000ffff257224 */ /* 0x000fc600078e00d7 */
[----:B------:R-:W2:Y:S04]  /*47370*/  LDL.LU R210, [R1+0x5a40] ;  /* 0x005a400001d27983 */ /* 0x000ea80000300800 */
[----:B------:R-:W2:Y:S04]  /*47380*/  LDL.LU R211, [R1+0x5a3c] ;  /* 0x005a3c0001d37983 */ /* 0x000ea80000300800 */
[----:B------:R-:W3:Y:S01]  /*47390*/  LDL.LU R223, [R1+0x5a38] ;  /* 0x005a380001df7983 */ /* 0x000ee20000300800 */
[----:B------:R-:W-:-:S03]  /*473a0*/  MOV R38, R218 ;  /* 0x000000da00267202 */ /* 0x000fc60000000f00 */
[----:B------:R-:W3:Y:S01]  /*473b0*/  LDL.LU R214, [R1+0x5a34] ;  /* 0x005a340001d67983 */ /* 0x000ee20000300800 */
[----:B------:R-:W-:-:S03]  /*473c0*/  IMAD.MOV.U32 R39, RZ, RZ, R219 ;  /* 0x000000ffff277224 */ /* 0x000fc600078e00db */
[----:B------:R-:W3:Y:S04]  /*473d0*/  LDL.LU R215, [R1+0x5a30] ;  /* 0x005a300001d77983 */ /* 0x000ee80000300800 */
[----:B------:R-:W4:Y:S04]  /*473e0*/  LDL.LU R218, [R1+0x5a2c] ;  /* 0x005a2c0001da7983 */ /* 0x000f280000300800 */
[----:B------:R-:W4:Y:S01]  /*473f0*/  LDL.LU R219, [R1+0x5a28] ;  /* 0x005a280001db7983 */ /* 0x000f220000300800 */
[----:B------:R-:W-:Y:S03]  /*47400*/  HMMA.1688.F32.TF32 R192, R236, R232, R192 ;  /* 0x000000e8ecc0723c */ /* 0x000fe600000810c0 */
[----:B------:R-:W-:Y:S04]  /*47410*/  LDS R236, [R3+UR12+0x2000] ;  /* 0x0020000c03ec7984 */ /* 0x000fe80008000800 */
[----:B------:R-:W-:Y:S04]  /*47420*/  LDS R238, [R3+UR12+0x3000] ;  /* 0x0030000c03ee7984 */ /* 0x000fe80008000800 */
[----:B------:R-:W-:Y:S04]  /*47430*/  LDS R237, [R252+UR12+0x2000] ;  /* 0x0020000cfced7984 */ /* 0x000fe80008000800 */
[----:B------:R-:W1:Y:S01]  /*47440*/  LDS R239, [R252+UR12+0x3000] ;  /* 0x0030000cfcef7984 */ /* 0x000e620008000800 */
[C---:B--2---:R-:W-:Y:S08]  /*47450*/  HMMA.1688.F32.TF32 R148, R204.reuse, R210, R148 ;  /* 0x000000d2cc94723c */ /* 0x044ff00000081094 */
[C---:B---3--:R-:W-:Y:S08]  /*47460*/  HMMA.1688.F32.TF32 R144, R204.reuse, R214, R144 ;  /* 0x000000d6cc90723c */ /* 0x048ff00000081090 */
[C---:B----4-:R-:W-:Y:S08]  /*47470*/  HMMA.1688.F32.TF32 R140, R204.reuse, R218, R140 ;  /* 0x000000dacc8c723c */ /* 0x050ff0000008108c */
[----:B------:R-:W-:Y:S01]  /*47480*/  HMMA.1688.F32.TF32 R136, R204, R222, R136 ;  /* 0x000000decc88723c */ /* 0x000fe20000081088 */
[----:B------:R-:W-:Y:S01]  /*47490*/  IMAD.MOV.U32 R29, RZ, RZ, R150 ;  /* 0x000000ffff1d7224 */ /* 0x000fe200078e0096 */
[----:B------:R2:W-:Y:S01]  /*474a0*/  STL.64 [R1+0x790], R148 ;  /* 0x0007909401007387 */ /* 0x0005e20000100a00 */
[----:B------:R-:W-:-:S03]  /*474b0*/  MOV R28, R151 ;  /* 0x00000097001c7202 */ /* 0x000fc60000000f00 */
[----:B------:R-:W3:Y:S04]  /*474c0*/  LDL.LU.64 R150, [R1+0x5a20] ;  /* 0x005a200001967983 */ /* 0x000ee80000300a00 */
[----:B--2---:R-:W3:Y:S04]  /*474d0*/  LDL.LU.64 R148, [R1+0x5a18] ;  /* 0x005a180001947983 */ /* 0x004ee80000300a00 */
[----:B------:R-:W-:Y:S04]  /*474e0*/  STL.64 [R1+0x780], R144 ;  /* 0x0007809001007387 */ /* 0x000fe80000100a00 */
[----:B------:R2:W-:Y:S04]  /*474f0*/  STL.64 [R1+0x788], R146 ;  /* 0x0007889201007387 */ /* 0x0005e80000100a00 */
[----:B--2---:R-:W2:Y:S04]  /*47500*/  LDL.LU.64 R146, [R1+0x5a10] ;  /* 0x005a100001927983 */ /* 0x004ea80000300a00 */
[----:B------:R-:W2:Y:S04]  /*47510*/  LDL.LU.64 R144, [R1+0x5a08] ;  /* 0x005a080001907983 */ /* 0x000ea80000300a00 */
[----:B------:R-:W-:Y:S04]  /*47520*/  STL.64 [R1+0x770], R140 ;  /* 0x0007708c01007387 */ /* 0x000fe80000100a00 */
[----:B------:R4:W-:Y:S04]  /*47530*/  STL.64 [R1+0x778], R142 ;  /* 0x0007788e01007387 */ /* 0x0009e80000100a00 */
[----:B------:R-:W-:Y:S04]  /*47540*/  STL.64 [R1+0x760], R136 ;  /* 0x0007608801007387 */ /* 0x000fe80000100a00 */
[----:B------:R1:W-:Y:S01]  /*47550*/  STL.64 [R1+0x768], R138 ;  /* 0x0007688a01007387 */ /* 0x0003e20000100a00 */
[C---:B----4-:R-:W-:Y:S08]  /*47560*/  HMMA.1688.F32.TF32 R140, R204.reuse, R226, R132 ;  /* 0x000000e2cc8c723c */ /* 0x050ff00000081084 */
[C---:B-1----:R-:W-:Y:S08]  /*47570*/  HMMA.1688.F32.TF32 R136, R204.reuse, R230, R128 ;  /* 0x000000e6cc88723c */ /* 0x042ff00000081080 */
[----:B------:R-:W-:Y:S01]  /*47580*/  HMMA.1688.F32.TF32 R132, R204, R234, R124 ;  /* 0x000000eacc84723c */ /* 0x000fe2000008107c */
[----:B------:R-:W-:Y:S04]  /*47590*/  LDS R204, [R0+UR12+0x2100] ;  /* 0x0021000c00cc7984 */ /* 0x000fe80008000800 */
[----:B------:R-:W-:Y:S03]  /*475a0*/  STL.64 [R1+0x750], R140 ;  /* 0x0007508c01007387 */ /* 0x000fe60000100a00 */
[C---:B------:R-:W-:Y:S01]  /*475b0*/  HMMA.1688.F32.TF32 R128, R236.reuse, R30, R120 ;  /* 0x0000001eec80723c */ /* 0x040fe20000081078 */
[----:B------:R-:W-:Y:S04]  /*475c0*/  LDS R206, [R0+UR12+0x3100] ;  /* 0x0031000c00ce7984 */ /* 0x000fe80008000800 */
[----:B------:R-:W-:Y:S03]  /*475d0*/  LDS R205, [R2+UR12+0x2100] ;  /* 0x0021000c02cd7984 */ /* 0x000fe60008000800 */
[C---:B------:R-:W-:Y:S01]  /*475e0*/  HMMA.1688.F32.TF32 R124, R236.reuse, R210, R116 ;  /* 0x000000d2ec7c723c */ /* 0x040fe20000081074 */
[----:B------:R-:W-:Y:S07]  /*475f0*/  LDS R207, [R2+UR12+0x3100] ;  /* 0x0031000c02cf7984 */ /* 0x000fee0008000800 */
[C---:B------:R-:W-:Y:S08]  /*47600*/  HMMA.1688.F32.TF32 R120, R236.reuse, R214, R112 ;  /* 0x000000d6ec78723c */ /* 0x040ff00000081070 */
[C---:B------:R-:W-:Y:S01]  /*47610*/  HMMA.1688.F32.TF32 R116, R236.reuse, R218, R108 ;  /* 0x000000daec74723c */ /* 0x040fe2000008106c */
[----:B------:R-:W-:Y:S07]  /*47620*/  STL.64 [R1+0x758], R142 ;  /* 0x0007588e01007387 */ /* 0x000fee0000100a00 */
[C---:B------:R-:W-:Y:S01]  /*47630*/  HMMA.1688.F32.TF32 R112, R236.reuse, R222, R104 ;  /* 0x000000deec70723c */ /* 0x040fe20000081068 */
[----:B------:R-:W-:Y:S07]  /*47640*/  STL.64 [R1+0x740], R136 ;  /* 0x0007408801007387 */ /* 0x000fee0000100a00 */
[C---:B------:R-:W-:Y:S01]  /*47650*/  HMMA.1688.F32.TF32 R108, R236.reuse, R226, R100 ;  /* 0x000000e2ec6c723c */ /* 0x040fe20000081064 */
[----:B------:R-:W-:Y:S07]  /*47660*/  STL.64 [R1+0x748], R138 ;  /* 0x0007488a01007387 */ /* 0x000fee0000100a00 */
[C---:B------:R-:W-:Y:S01]  /*47670*/  HMMA.1688.F32.TF32 R104, R236.reuse, R230, R96 ;  /* 0x000000e6ec68723c */ /* 0x040fe20000081060 */
[----:B------:R-:W-:Y:S07]  /*47680*/  STL.64 [R1+0x640], R132 ;  /* 0x0006408401007387 */ /* 0x000fee0000100a00 */
[----:B------:R-:W-:Y:S01]  /*47690*/  HMMA.1688.F32.TF32 R100, R236, R234, R92 ;  /* 0x000000eaec64723c */ /* 0x000fe2000008105c */
[----:B------:R-:W-:Y:S04]  /*476a0*/  STL.64 [R1+0x648], R134 ;  /* 0x0006488601007387 */ /* 0x000fe80000100a00 */
[----:B------:R-:W-:Y:S03]  /*476b0*/  STL.64 [R1+0x630], R128 ;  /* 0x0006308001007387 */ /* 0x000fe60000100a00 */
        /* <DEDUP_REMOVED lines=59> */
[----:B------:R-:W4:Y:S04]  /*47a70*/  LDL.LU R32, [R1] ;  /* 0x0000000001207983 */ /* 0x000f280000300800 */
[----:B------:R-:W-:Y:S04]  /*47a80*/  STL.64 [R1+0x1c0], R40 ;  /* 0x0001c02801007387 */ /* 0x000fe80000100a00 */
[----:B------:R-:W-:Y:S04]  /*47a90*/  STL.64 [R1+0x1c8], R42 ;  /* 0x0001c82a01007387 */ /* 0x000fe80000100a00 */
[----:B------:R1:W-:Y:S04]  /*47aa0*/  STL.64 [R1+0x140], R36 ;  /* 0x0001402401007387 */ /* 0x0003e80000100a00 */
[----:B------:R1:W-:Y:S04]  /*47ab0*/  STL.64 [R1+0x148], R38 ;  /* 0x0001482601007387 */ /* 0x0003e80000100a00 */
[----:B------:R-:W4:Y:S04]  /*47ac0*/  LDL.LU R33, [R1+0x4] ;  /* 0x0000040001217983 */ /* 0x000f280000300800 */
[----:B------:R-:W4:Y:S04]  /*47ad0*/  LDL.LU R34, [R1+0x8] ;  /* 0x0000080001227983 */ /* 0x000f280000300800 */
[----:B------:R-:W4:Y:S04]  /*47ae0*/  LDL.LU R35, [R1+0xc] ;  /* 0x00000c0001237983 */ /* 0x000f280000300800 */
[----:B-1----:R-:W2:Y:S04]  /*47af0*/  LDL.LU R36, [R1+0x10] ;  /* 0x0000100001247983 */ /* 0x002ea80000300800 */
[----:B------:R-:W2:Y:S04]  /*47b00*/  LDL.LU R37, [R1+0x14] ;  /* 0x0000140001257983 */ /* 0x000ea80000300800 */
        /* <DEDUP_REMOVED lines=54> */
[----:B------:R-:W3:Y:S04]  /*47e70*/  LDL.LU R88, [R1+0x370] ;  /* 0x0003700001587983 */ /* 0x000ee80000300800 */
[----:B------:R-:W3:Y:S04]  /*47e80*/  LDL.LU R89, [R1+0x374] ;  /* 0x0003740001597983 */ /* 0x000ee80000300800 */
[----:B------:R-:W3:Y:S04]  /*47e90*/  LDL.LU R90, [R1+0x378] ;  /* 0x00037800015a7983 */ /* 0x000ee80000300800 */
[----:B------:R-:W3:Y:S04]  /*47ea0*/  LDL.LU R91, [R1+0x37c] ;  /* 0x00037c00015b7983 */ /* 0x000ee80000300800 */
[----:B------:R-:W4:Y:S04]  /*47eb0*/  LDL.LU R92, [R1+0x380] ;  /* 0x00038000015c7983 */ /* 0x000f280000300800 */
        /* <DEDUP_REMOVED lines=51> */
[----:B------:R-:W-:Y:S04]  /*481f0*/  LDS R236, [R3+UR12+0x2100] ;  /* 0x0021000c03ec7984 */ /* 0x000fe80008000800 */
[----:B------:R-:W-:Y:S04]  /*48200*/  LDS R238, [R3+UR12+0x3100] ;  /* 0x0031000c03ee7984 */ /* 0x000fe80008000800 */
[----:B------:R-:W-:Y:S04]  /*48210*/  LDS R237, [R252+UR12+0x2100] ;  /* 0x0021000cfced7984 */ /* 0x000fe80008000800 */
[----:B------:R-:W2:Y:S04]  /*48220*/  LDS R239, [R252+UR12+0x3100] ;  /* 0x0031000cfcef7984 */ /* 0x000ea80008000800 */
[----:B------:R-:W-:Y:S04]  /*48230*/  LDS R240, [R0+UR12+0x2180] ;  /* 0x0021800c00f07984 */ /* 0x000fe80008000800 */
[----:B------:R-:W-:Y:S04]  /*48240*/  LDS R242, [R0+UR12+0x3180] ;  /* 0x0031800c00f27984 */ /* 0x000fe80008000800 */
[----:B------:R-:W-:Y:S04]  /*48250*/  LDS R241, [R2+UR12+0x2180] ;  /* 0x0021800c02f17984 */ /* 0x000fe80008000800 */
[----:B------:R-:W1:Y:S04]  /*48260*/  LDS R243, [R2+UR12+0x3180] ;  /* 0x0031800c02f37984 */ /* 0x000e680008000800 */
[----:B------:R-:W-:Y:S04]  /*48270*/  LDS R244, [R3+UR12+0x2180] ;  /* 0x0021800c03f47984 */ /* 0x000fe80008000800 */
[----:B------:R-:W-:Y:S04]  /*48280*/  LDS R246, [R3+UR12+0x3180] ;  /* 0x0031800c03f67984 */ /* 0x000fe80008000800 */
[----:B------:R-:W-:Y:S04]  /*48290*/  LDS R245, [R252+UR12+0x2180] ;  /* 0x0021800cfcf57984 */ /* 0x000fe80008000800 */
[----:B------:R-:W1:Y:S01]  /*482a0*/  LDS R247, [R252+UR12+0x3180] ;  /* 0x0031800cfcf77984 */ /* 0x000e620008000800 */
[C---:B--2---:R-:W-:Y:S08]  /*482b0*/  HMMA.1688.F32.TF32 R84, R236.reuse, R230, R84 ;  /* 0x000000e6ec54723c */ /* 0x044ff00000081054 */
[C---:B---3--:R-:W-:Y:S08]  /*482c0*/  HMMA.1688.F32.TF32 R88, R236.reuse, R226, R88 ;  /* 0x000000e2ec58723c */ /* 0x048ff00000081058 */
[C---:B----4-:R-:W-:Y:S08]  /*482d0*/  HMMA.1688.F32.TF32 R92, R236.reuse, R222, R92 ;  /* 0x000000deec5c723c */ /* 0x050ff0000008105c */
[C---:B------:R-:W-:Y:S08]  /*482e0*/  HMMA.1688.F32.TF32 R96, R236.reuse, R218, R96 ;  /* 0x000000daec60723c */ /* 0x040ff00000081060 */
[----:B------:R-:W-:Y:S08]  /*482f0*/  HMMA.1688.F32.TF32 R104, R236, R210, R104 ;  /* 0x000000d2ec68723c */ /* 0x000ff00000081068 */
[C---:B------:R-:W-:Y:S08]  /*48300*/  HMMA.1688.F32.TF32 R120, R204.reuse, R226, R120 ;  /* 0x000000e2cc78723c */ /* 0x040ff00000081078 */
[C---:B------:R-:W-:Y:S08]  /*48310*/  HMMA.1688.F32.TF32 R124, R204.reuse, R222, R124 ;  /* 0x000000decc7c723c */ /* 0x040ff0000008107c */
[C---:B------:R-:W-:Y:S08]  /*48320*/  HMMA.1688.F32.TF32 R128, R204.reuse, R218, R128 ;  /* 0x000000dacc80723c */ /* 0x040ff00000081080 */
[C---:B------:R-:W-:Y:S08]  /*48330*/  HMMA.1688.F32.TF32 R136, R204.reuse, R210, R136 ;  /* 0x000000d2cc88723c */ /* 0x040ff00000081088 */
[C---:B------:R-:W-:Y:S08]  /*48340*/  HMMA.1688.F32.TF32 R140, R204.reuse, R30, R140 ;  /* 0x0000001ecc8c723c */ /* 0x040ff0000008108c */
[C---:B------:R-:W-:Y:S11]  /*48350*/  HMMA.1688.F32.TF32 R132, R204.reuse, R214, R132 ;  /* 0x000000d6cc84723c */ /* 0x040ff60000081084 */
[----:B------:R-:W-:Y:S04]  /*48360*/  STL.64 [R1+0x730], R140 ;  /* 0x0007308c01007387 */ /* 0x000fe80000100a00 */
[----:B------:R2:W-:Y:S01]  /*48370*/  STL.64 [R1+0x738], R142 ;  /* 0x0007388e01007387 */ /* 0x0005e20000100a00 */
[C---:B------:R-:W-:Y:S03]  /*48380*/  HMMA.1688.F32.TF32 R116, R204.reuse, R230, R116 ;  /* 0x000000e6cc74723c */ /* 0x040fe60000081074 */
[----:B--2---:R-:W2:Y:S04]  /*48390*/  LDL.LU.64 R142, [R1+0x5a00] ;  /* 0x005a0000018e7983 */ /* 0x004ea80000300a00 */
[----:B------:R-:W2:Y:S04]  /*483a0*/  LDL.LU.64 R140, [R1+0x59f8] ;  /* 0x0059f800018c7983 */ /* 0x000ea80000300a00 */
[----:B------:R-:W-:Y:S04]  /*483b0*/  STL.64 [R1+0x720], R136 ;  /* 0x0007208801007387 */ /* 0x000fe80000100a00 */
[----:B------:R3:W-:Y:S01]  /*483c0*/  STL.64 [R1+0x728], R138 ;  /* 0x0007288a01007387 */ /* 0x0007e20000100a00 */
[----:B------:R-:W-:Y:S03]  /*483d0*/  HMMA.1688.F32.TF32 R204, R204, R234, R112 ;  /* 0x000000eacccc723c */ /* 0x000fe60000081070 */
[----:B---3--:R-:W3:Y:S04]  /*483e0*/  LDL.LU.64 R138, [R1+0x59f0] ;  /* 0x0059f000018a7983 */ /* 0x008ee80000300a00 */
[----:B------:R-:W3:Y:S04]  /*483f0*/  LDL.LU.64 R136, [R1+0x59e8] ;  /* 0x0059e80001887983 */ /* 0x000ee80000300a00 */
[----:B------:R-:W-:Y:S04]  /*48400*/  STL.64 [R1+0x4b0], R132 ;  /* 0x0004b08401007387 */ /* 0x000fe80000100a00 */
[----:B------:R4:W-:Y:S01]  /*48410*/  STL.64 [R1+0x4b8], R134 ;  /* 0x0004b88601007387 */ /* 0x0009e20000100a00 */
[C---:B------:R-:W-:Y:S03]  /*48420*/  HMMA.1688.F32.TF32 R108, R236.reuse, R30, R108 ;  /* 0x0000001eec6c723c */ /* 0x040fe6000008106c */
[----:B----4-:R-:W4:Y:S04]  /*48430*/  LDL.LU.64 R134, [R1+0x59e0] ;  /* 0x0059e00001867983 */ /* 0x010f280000300a00 */
[----:B------:R-:W4:Y:S04]  /*48440*/  LDL.LU.64 R132, [R1+0x59d8] ;  /* 0x0059d80001847983 */ /* 0x000f280000300a00 */
[----:B------:R-:W-:Y:S04]  /*48450*/  STL.64 [R1+0x4a0], R128 ;  /* 0x0004a08001007387 */ /* 0x000fe80000100a00 */
[----:B------:R1:W-:Y:S01]  /*48460*/  STL.64 [R1+0x4a8], R130 ;  /* 0x0004a88201007387 */ /* 0x0003e20000100a00 */
[C---:B------:R-:W-:Y:S03]  /*48470*/  HMMA.1688.F32.TF32 R100, R236.reuse, R214, R100 ;  /* 0x000000d6ec64723c */ /* 0x040fe60000081064 */
[----:B-1----:R-:W2:Y:S04]  /*48480*/  LDL.LU.64 R130, [R1+0x59d0] ;  /* 0x0059d00001827983 */ /* 0x002ea80000300a00 */
[----:B------:R-:W2:Y:S04]  /*48490*/  LDL.LU.64 R128, [R1+0x59c8] ;  /* 0x0059c80001807983 */ /* 0x000ea80000300a00 */
[----:B------:R-:W-:Y:S04]  /*484a0*/  STL.64 [R1+0x490], R124 ;  /* 0x0004907c01007387 */ /* 0x000fe80000100a00 */
[----:B------:R1:W-:Y:S04]  /*484b0*/  STL.64 [R1+0x498], R126 ;  /* 0x0004987e01007387 */ /* 0x0003e80000100a00 */
        /* <DEDUP_REMOVED lines=10> */
[----:B------:R-:W2:Y:S04]  /*48560*/  LDL.LU.64 R114, [R1+0x5990] ;  /* 0x0059900001727983 */ /* 0x000ea80000300a00 */
[----:B------:R-:W2:Y:S04]  /*48570*/  LDL.LU.64 R112, [R1+0x5988] ;  /* 0x0059880001707983 */ /* 0x000ea80000300a00 */
[----:B------:R1:W-:Y:S04]  /*48580*/  STL.64 [R1+0x450], R204 ;  /* 0x000450cc01007387 */ /* 0x0003e80000100a00 */
[----:B------:R1:W-:Y:S04]  /*48590*/  STL.64 [R1+0x458], R206 ;  /* 0x000458ce01007387 */ /* 0x0003e80000100a00 */
[----:B-1----:R-:W2:Y:S04]  /*485a0*/  LDL.LU R204, [R1+0x320] ;  /* 0x0003200001cc7983 */ /* 0x002ea80000300800 */
[----:B------:R-:W2:Y:S04]  /*485b0*/  LDL.LU R205, [R1+0x324] ;  /* 0x0003240001cd7983 */ /* 0x000ea80000300800 */
[----:B------:R-:W2:Y:S04]  /*485c0*/  LDL.LU R206, [R1+0x328] ;  /* 0x0003280001ce7983 */ /* 0x000ea80000300800 */
[----:B------:R-:W2:Y:S04]  /*485d0*/  LDL.LU R207, [R1+0x32c] ;  /* 0x00032c0001cf7983 */ /* 0x000ea80000300800 */
[----:B------:R-:W-:Y:S04]  /*485e0*/  STL.64 [R1+0x440], R108 ;  /* 0x0004406c01007387 */ /* 0x000fe80000100a00 */
[----:B------:R1:W-:Y:S01]  /*485f0*/  STL.64 [R1+0x448], R110 ;  /* 0x0004486e01007387 */ /* 0x0003e20000100a00 */
[----:B------:R-:W-:Y:S03]  /*48600*/  HMMA.1688.F32.TF32 R236, R236, R234, R248 ;  /* 0x000000eaecec723c */ /* 0x000fe600000810f8 */
        /* <DEDUP_REMOVED lines=32> */
[----:B---3--:R-:W2:Y:S04]  /*48810*/  LDL.LU R238, [R1+0x338] ;  /* 0x0003380001ee7983 */ /* 0x008ea80000300800 */
[----:B------:R-:W2:Y:S02]  /*48820*/  LDL.LU R239, [R1+0x33c] ;  /* 0x00033c0001ef7983 */ /* 0x000ea40000300800 */
[----:B--2---:R-:W-:-:S15]  /*48830*/  HMMA.1688.F32.TF32 R236, R240, R30, R236 ;  /* 0x0000001ef0ec723c */ /* 0x004fde00000810ec */
[----:B------:R-:W-:-:S04]  /*48840*/  NOP ;  /* 0x0000000000007918 */ /* 0x000fc80000000000 */
[----:B------:R-:W-:Y:S04]  /*48850*/  STL.64 [R1+0x330], R236 ;  /* 0x000330ec01007387 */ /* 0x000fe80000100a00 */
[----:B------:R1:W-:Y:S02]  /*48860*/  STL.64 [R1+0x338], R238 ;  /* 0x000338ee01007387 */ /* 0x0003e40000100a00 */
[C---:B-1----:R-:W-:Y:S08]  /*48870*/  HMMA.1688.F32.TF32 R236, R240.reuse, R210, R204 ;  /* 0x000000d2f0ec723c */ /* 0x042ff000000810cc */
[C---:B------:R-:W-:Y:S08]  /*48880*/  HMMA.1688.F32.TF32 R204, R240.reuse, R214, R80 ;  /* 0x000000d6f0cc723c */ /* 0x040ff00000081050 */
[C---:B------:R-:W-:Y:S08]  /*48890*/  HMMA.1688.F32.TF32 R80, R240.reuse, R218, R76 ;  /* 0x000000daf050723c */ /* 0x040ff0000008104c */
[C---:B------:R-:W-:Y:S08]  /*488a0*/  HMMA.1688.F32.TF32 R76, R240.reuse, R222, R72 ;  /* 0x000000def04c723c */ /* 0x040ff00000081048 */
[C---:B------:R-:W-:Y:S08]  /*488b0*/  HMMA.1688.F32.TF32 R72, R240.reuse, R226, R68 ;  /* 0x000000e2f048723c */ /* 0x040ff00000081044 */
[C---:B------:R-:W-:Y:S01]  /*488c0*/  HMMA.1688.F32.TF32 R68, R240.reuse, R230, R64 ;  /* 0x000000e6f044723c */ /* 0x040fe20000081040 */
[----:B------:R-:W-:Y:S07]  /*488d0*/  STL.64 [R1+0x320], R236 ;  /* 0x000320ec01007387 */ /* 0x000fee0000100a00 */
[----:B------:R-:W-:Y:S01]  /*488e0*/  HMMA.1688.F32.TF32 R64, R240, R234, R60 ;  /* 0x000000eaf040723c */ /* 0x000fe2000008103c */
[----:B------:R-:W-:Y:S04]  /*488f0*/  STL.64 [R1+0x328], R238 ;  /* 0x000328ee01007387 */ /* 0x000fe80000100a00 */
[----:B------:R-:W-:Y:S03]  /*48900*/  LDS R236, [R3+UR12+0x2200] ;  /* 0x0022000c03ec7984 */ /* 0x000fe60008000800 */
[C---:B------:R-:W-:Y:S01]  /*48910*/  HMMA.1688.F32.TF32 R60, R244.reuse, R30, R56 ;  /* 0x0000001ef43c723c */ /* 0x040fe20000081038 */
        /* <DEDUP_REMOVED lines=34> */
[----:B------:R-:W2:Y:S04]  /*48b40*/  LDL.LU R248, [R1+0x30] ;  /* 0x0000300001f87983 */ /* 0x000ea80000300800 */
[----:B------:R-:W-:Y:S04]  /*48b50*/  STL.64 [R1+0x130], R36 ;  /* 0x0001302401007387 */ /* 0x000fe80000100a00 */
[----:B------:R-:W-:Y:S04]  /*48b60*/  STL.64 [R1+0x138], R38 ;  /* 0x0001382601007387 */ /* 0x000fe80000100a00 */
[----:B------:R1:W-:Y:S04]  /*48b70*/  STL.64 [R1+0x120], R32 ;  /* 0x0001202001007387 */ /* 0x0003e80000100a00 */
[----:B------:R3:W-:Y:S04]  /*48b80*/  STL.64 [R1+0x128], R34 ;  /* 0x0001282201007387 */ /* 0x0007e80000100a00 */
[----:B------:R-:W2:Y:S04]  /*48b90*/  LDL.LU R249, [R1+0x34] ;  /* 0x0000340001f97983 */ /* 0x000ea80000300800 */
[----:B------:R-:W2:Y:S04]  /*48ba0*/  LDL.LU R250, [R1+0x38] ;  /* 0x0000380001fa7983 */ /* 0x000ea80000300800 */
[----:B------:R-:W2:Y:S04]  /*48bb0*/  LDL.LU R251, [R1+0x3c] ;  /* 0x00003c0001fb7983 */ /* 0x000ea80000300800 */
[----:B-1----:R-:W2:Y:S04]  /*48bc0*/  LDL.LU R32, [R1+0x50] ;  /* 0x0000500001207983 */ /* 0x002ea80000300800 */
[----:B------:R-:W2:Y:S04]  /*48bd0*/  LDL.LU R33, [R1+0x54] ;  /* 0x0000540001217983 */ /* 0x000ea80000300800 */
[----:B---3--:R-:W2:Y:S04]  /*48be0*/  LDL.LU R34, [R1+0x58] ;  /* 0x0000580001227983 */ /* 0x008ea80000300800 */
        /* <DEDUP_REMOVED lines=63> */
[----:B----4-:R-:W-:Y:S08]  /*48fe0*/  HMMA.1688.F32.TF32 R44, R236, R210, R44 ;  /* 0x000000d2ec2c723c */ /* 0x010ff0000008102c */
        /* <DEDUP_REMOVED lines=22> */
[----:B------:R1:W-:Y:S04]  /*49150*/  STL.64 [R1+0x6f8], R70 ;  /* 0x0006f84601007387 */ /* 0x0003e80000100a00 */
[----:B-1----:R-:W2:Y:S04]  /*49160*/  LDL.LU.64 R70, [R1+0x58d0] ;  /* 0x0058d00001467983 */ /* 0x002ea80000300a00 */
[----:B------:R-:W2:Y:S04]  /*49170*/  LDL.LU.64 R68, [R1+0x58c8] ;  /* 0x0058c80001447983 */ /* 0x000ea80000300a00 */
        /* <DEDUP_REMOVED lines=35> */
[----:B-1----:R-:W4:Y:S04]  /*493b0*/  LDL.LU.64 R38, [R1+0x5850] ;  /* 0x0058500001267983 */ /* 0x002f280000300a00 */
[----:B------:R-:W4:Y:S04]  /*493c0*/  LDL.LU.64 R36, [R1+0x5848] ;  /* 0x0058480001247983 */ /* 0x000f280000300a00 */
[----:B------:R-:W-:Y:S04]  /*493d0*/  STL.64 [R1+0x370], R32 ;  /* 0x0003702001007387 */ /* 0x000fe80000100a00 */
[----:B------:R1:W-:Y:S04]  /*493e0*/  STL.64 [R1+0x378], R34 ;  /* 0x0003782201007387 */ /* 0x0003e80000100a00 */
[----:B-1----:R-:W4:Y:S04]  /*493f0*/  LDL.LU.64 R34, [R1+0x5840] ;  /* 0x0058400001227983 */ /* 0x002f280000300a00 */
[----:B------:R-:W4:Y:S01]  /*49400*/  LDL.LU.64 R32, [R1+0x5838] ;  /* 0x0058380001207983 */ /* 0x000f220000300a00 */
[C---:B------:R-:W-:Y:S08]  /*49410*/  HMMA.1688.F32.TF32 R248, R236.reuse, R230, R248 ;  /* 0x000000e6ecf8723c */ /* 0x040ff000000810f8 */
[----:B--2---:R-:W-:-:S15]  /*49420*/  HMMA.1688.F32.TF32 R204, R236, R226, R204 ;  /* 0x000000e2eccc723c */ /* 0x004fde00000810cc */
[----:B------:R-:W-:-:S04]  /*49430*/  NOP ;  /* 0x0000000000007918 */ /* 0x000fc80000000000 */
[----:B------:R-:W-:Y:S04]  /*49440*/  STL.64 [R1+0x360], R204 ;  /* 0x000360cc01007387 */ /* 0x000fe80000100a00 */
[----:B------:R4:W-:Y:S04]  /*49450*/  STL.64 [R1+0x368], R206 ;  /* 0x000368ce01007387 */ /* 0x0009e80000100a00 */
[----:B------:R-:W-:Y:S04]  /*49460*/  STL.64 [R1+0x110], R248 ;  /* 0x000110f801007387 */ /* 0x000fe80000100a00 */
[----:B------:R-:W-:Y:S01]  /*49470*/  STL.64 [R1+0x118], R250 ;  /* 0x000118fa01007387 */ /* 0x000fe20000100a00 */
[----:B---3--:R-:W-:Y:S08]  /*49480*/  HMMA.1688.F32.TF32 R40, R240, R210, R40 ;  /* 0x000000d2f028723c */ /* 0x008ff00000081028 */
[----:B----4-:R-:W-:Y:S08]  /*49490*/  HMMA.1688.F32.TF32 R204, R236, R234, R32 ;  /* 0x000000eaeccc723c */ /* 0x010ff00000081020 */
[C---:B------:R-:W-:Y:S08]  /*494a0*/  HMMA.1688.F32.TF32 R32, R240.reuse, R30, R36 ;  /* 0x0000001ef020723c */ /* 0x040ff00000081024 */
[C---:B------:R-:W-:Y:S01]  /*494b0*/  HMMA.1688.F32.TF32 R36, R240.reuse, R214, R44 ;  /* 0x000000d6f024723c */ /* 0x040fe2000008102c */
[----:B------:R-:W-:Y:S04]  /*494c0*/  LDS R44, [R0+UR12+0x2380] ;  /* 0x0023800c002c7984 */ /* 0x000fe80008000800 */
[----:B------:R-:W-:Y:S04]  /*494d0*/  STL.64 [R1+0x100], R204 ;  /* 0x000100cc01007387 */ /* 0x000fe80000100a00 */
[----:B------:R-:W-:Y:S04]  /*494e0*/  STL.64 [R1+0x108], R206 ;  /* 0x000108ce01007387 */ /* 0x000fe80000100a00 */
[----:B------:R-:W-:Y:S04]  /*494f0*/  STL.64 [R1+0xf0], R32 ;  /* 0x0000f02001007387 */ /* 0x000fe80000100a00 */
[----:B------:R1:W-:Y:S04]  /*49500*/  STL.64 [R1+0xf8], R34 ;  /* 0x0000f82201007387 */ /* 0x0003e80000100a00 */
[----:B------:R-:W-:Y:S04]  /*49510*/  STL.64 [R1+0xe0], R40 ;  /* 0x0000e02801007387 */ /* 0x000fe80000100a00 */
[----:B------:R2:W-:Y:S01]  /*49520*/  STL.64 [R1+0xe8], R42 ;  /* 0x0000e82a01007387 */ /* 0x0005e20000100a00 */
[C---:B-1----:R-:W-:Y:S03]  /*49530*/  HMMA.1688.F32.TF32 R32, R240.reuse, R218, R48 ;  /* 0x000000daf020723c */ /* 0x042fe60000081030 */
[----:B------:R-:W-:Y:S04]  /*49540*/  STL.64 [R1+0xd0], R36 ;  /* 0x0000d02401007387 */ /* 0x000fe80000100a00 */
[----:B------:R1:W-:Y:S01]  /*49550*/  STL.64 [R1+0xd8], R38 ;  /* 0x0000d82601007387 */ /* 0x0003e20000100a00 */
[C---:B--2---:R-:W-:Y:S03]  /*49560*/  HMMA.1688.F32.TF32 R40, R240.reuse, R222, R52 ;  /* 0x000000def028723c */ /* 0x044fe60000081034 */
[----:B------:R-:W-:Y:S04]  /*49570*/  LDS R46, [R0+UR12+0x3380] ;  /* 0x0033800c002e7984 */ /* 0x000fe80008000800 */
[----:B------:R-:W-:Y:S01]  /*49580*/  LDS R45, [R2+UR12+0x2380] ;  /* 0x0023800c022d7984 */ /* 0x000fe20008000800 */
[C---:B-1----:R-:W-:Y:S03]  /*49590*/  HMMA.1688.F32.TF32 R36, R240.reuse, R226, R56 ;  /* 0x000000e2f024723c */ /* 0x042fe60000081038 */
[----:B------:R-:W-:Y:S04]  /*495a0*/  LDS R47, [R2+UR12+0x3380] ;  /* 0x0033800c022f7984 */ /* 0x000fe80008000800 */
[----:B------:R-:W-:Y:S04]  /*495b0*/  STL.64 [R1+0xc0], R32 ;  /* 0x0000c02001007387 */ /* 0x000fe80000100a00 */
[----:B------:R1:W-:Y:S04]  /*495c0*/  STL.64 [R1+0xc8], R34 ;  /* 0x0000c82201007387 */ /* 0x0003e80000100a00 */
[----:B------:R-:W-:Y:S04]  /*495d0*/  STL.64 [R1+0xb0], R40 ;  /* 0x0000b02801007387 */ /* 0x000fe80000100a00 */
[----:B------:R2:W-:Y:S01]  /*495e0*/  STL.64 [R1+0xb8], R42 ;  /* 0x0000b82a01007387 */ /* 0x0005e20000100a00 */
[C---:B-1----:R-:W-:Y:S03]  /*495f0*/  HMMA.1688.F32.TF32 R32, R240.reuse, R230, R60 ;  /* 0x000000e6f020723c */ /* 0x042fe6000008103c */
[----:B------:R-:W-:Y:S04]  /*49600*/  STL.64 [R1+0xa0], R36 ;  /* 0x0000a02401007387 */ /* 0x000fe80000100a00 */
[----:B------:R1:W-:Y:S01]  /*49610*/  STL.64 [R1+0xa8], R38 ;  /* 0x0000a82601007387 */ /* 0x0003e20000100a00 */
[----:B--2---:R-:W-:Y:S08]  /*49620*/  HMMA.1688.F32.TF32 R40, R240, R234, R64 ;  /* 0x000000eaf028723c */ /* 0x004ff00000081040 */
[C---:B-1----:R-:W-:Y:S03]  /*49630*/  HMMA.1688.F32.TF32 R36, R244.reuse, R30, R68 ;  /* 0x0000001ef424723c */ /* 0x042fe60000081044 */
[----:B------:R-:W-:Y:S04]  /*49640*/  STL.64 [R1+0x90], R32 ;  /* 0x0000902001007387 */ /* 0x000fe80000100a00 */
[----:B------:R1:W-:Y:S04]  /*49650*/  STL.64 [R1+0x98], R34 ;  /* 0x0000982201007387 */ /* 0x0003e80000100a00 */
[----:B------:R-:W-:Y:S04]  /*49660*/  STL.64 [R1+0x80], R40 ;  /* 0x0000802801007387 */ /* 0x000fe80000100a00 */
[----:B------:R2:W-:Y:S01]  /*49670*/  STL.64 [R1+0x88], R42 ;  /* 0x0000882a01007387 */ /* 0x0005e20000100a00 */
[C---:B-1----:R-:W-:Y:S03]  /*49680*/  HMMA.1688.F32.TF32 R32, R244.reuse, R210, R72 ;  /* 0x000000d2f420723c */ /* 0x042fe60000081048 */
[----:B------:R-:W-:Y:S04]  /*49690*/  STL.64 [R1+0x70], R36 ;  /* 0x0000702401007387 */ /* 0x000fe80000100a00 */
[----:B------:R1:W-:Y:S01]  /*496a0*/  STL.64 [R1+0x78], R38 ;  /* 0x0000782601007387 */ /* 0x0003e20000100a00 */
[C---:B--2---:R-:W-:Y:S08]  /*496b0*/  HMMA.1688.F32.TF32 R40, R244.reuse, R214, R76 ;  /* 0x000000d6f428723c */ /* 0x044ff0000008104c */
[----:B-1----:R-:W-:Y:S01]  /*496c0*/  HMMA.1688.F32.TF32 R36, R244, R218, R80 ;  /* 0x000000daf424723c */ /* 0x002fe20000081050 */
[----:B------:R-:W-:-:S02]  /*496d0*/  IMAD.MOV.U32 R250, RZ, RZ, R29 ;  /* 0x000000fffffa7224 */ /* 0x000fc400078e001d */
[----:B------:R-:W-:Y:S04]  /*496e0*/  STL.64 [R1+0x60], R32 ;  /* 0x0000602001007387 */ /* 0x000fe80000100a00 */
[----:B------:R1:W-:Y:S04]  /*496f0*/  STL.64 [R1+0x68], R34 ;  /* 0x0000682201007387 */ /* 0x0003e80000100a00 */
[----:B------:R-:W-:Y:S04]  /*49700*/  STL.64 [R1+0x50], R40 ;  /* 0x0000502801007387 */ /* 0x000fe80000100a00 */
[----:B------:R-:W-:Y:S01]  /*49710*/  STL.64 [R1+0x58], R42 ;  /* 0x0000582a01007387 */ /* 0x000fe20000100a00 */
[C---:B------:R-:W-:Y:S03]  /*49720*/  HMMA.1688.F32.TF32 R240, R244.reuse, R226, R88 ;  /* 0x000000e2f4f0723c */ /* 0x040fe60000081058 */
[----:B------:R-:W-:Y:S04]  /*49730*/  LDS R40, [R3+UR12+0x2300] ;  /* 0x0023000c03287984 */ /* 0x000fe80008000800 */
[----:B------:R-:W-:Y:S04]  /*49740*/  STL.64 [R1+0x40], R36 ;  /* 0x0000402401007387 */ /* 0x000fe80000100a00 */
[----:B------:R-:W-:Y:S04]  /*49750*/  STL.64 [R1+0x48], R38 ;  /* 0x0000482601007387 */ /* 0x000fe80000100a00 */
[----:B------:R-:W-:Y:S04]  /*49760*/  LDS R36, [R0+UR12+0x2300] ;  /* 0x0023000c00247984 */ /* 0x000fe80008000800 */
[----:B------:R-:W-:Y:S04]  /*49770*/  LDS R38, [R0+UR12+0x3300] ;  /* 0x0033000c00267984 */ /* 0x000fe80008000800 */
[----:B------:R-:W-:Y:S04]  /*49780*/  LDS R37, [R2+UR12+0x2300] ;  /* 0x0023000c02257984 */ /* 0x000fe80008000800 */
[----:B------:R-:W2:Y:S01]  /*49790*/  LDS R39, [R2+UR12+0x3300] ;  /* 0x0033000c02277984 */ /* 0x000ea20008000800 */
[C---:B-1----:R-:W-:Y:S03]  /*497a0*/  HMMA.1688.F32.TF32 R32, R244.reuse, R222, R84 ;  /* 0x000000def420723c */ /* 0x042fe60000081054 */
[----:B------:R-:W-:Y:S04]  /*497b0*/  LDS R42, [R3+UR12+0x3300] ;  /* 0x0033000c032a7984 */ /* 0x000fe80008000800 */
[----:B------:R-:W-:Y:S01]  /*497c0*/  LDS R41, [R252+UR12+0x2300] ;  /* 0x0023000cfc297984 */ /* 0x000fe20008000800 */
[C---:B------:R-:W-:Y:S03]  /*497d0*/  HMMA.1688.F32.TF32 R236, R244.reuse, R230, R92 ;  /* 0x000000e6f4ec723c */ /* 0x040fe6000008105c */
[----:B------:R-:W1:Y:S05]  /*497e0*/  LDS R43, [R252+UR12+0x3300] ;  /* 0x0033000cfc2b7984 */ /* 0x000e6a0008000800 */
[----:B------:R-:W-:Y:S01]  /*497f0*/  HMMA.1688.F32.TF32 R204, R244, R234, R96 ;  /* 0x000000eaf4cc723c */ /* 0x000fe20000081060 */
[----:B------:R-:W-:Y:S04]  /*49800*/  STL.64 [R1+0x57b0], R242 ;  /* 0x0057b0f201007387 */ /* 0x000fe80000100a00 */
[----:B------:R-:W-:Y:S04]  /*49810*/  STL.64 [R1+0x10], R32 ;  /* 0x0000102001007387 */ /* 0x000fe80000100a00 */
[----:B------:R-:W-:Y:S04]  /*49820*/  STL.64 [R1+0x18], R34 ;  /* 0x0000182201007387 */ /* 0x000fe80000100a00 */
[----:B------:R-:W-:Y:S04]  /*49830*/  LDS R80, [R3+UR12+0x4000] ;  /* 0x0040000c03507984 */ /* 0x000fe80008000800 */
[----:B------:R-:W-:Y:S04]  /*49840*/  LDS R82, [R3+UR12+0x5000] ;  /* 0x0050000c03527984 */ /* 0x000fe80008000800 */
[----:B------:R-:W-:Y:S01]  /*49850*/  LDS R81, [R252+UR12+0x4000] ;  /* 0x0040000cfc517984 */ /* 0x000fe20008000800 */
[C---:B--2---:R-:W-:Y:S03]  /*49860*/  HMMA.1688.F32.TF32 R48, R36.reuse, R30, R100 ;  /* 0x0000001e2430723c */ /* 0x044fe60000081064 */
[----:B------:R-:W-:Y:S05]  /*49870*/  LDS R83, [R252+UR12+0x5000] ;  /* 0x0050000cfc537984 */ /* 0x000fea0008000800 */
[C---:B------:R-:W-:Y:S01]  /*49880*/  HMMA.1688.F32.TF32 R52, R36.reuse, R210, R104 ;  /* 0x000000d22434723c */ /* 0x040fe20000081068 */
[----:B------:R-:W-:Y:S04]  /*49890*/  STL.64 [R1+0x57a8], R240 ;  /* 0x0057a8f001007387 */ /* 0x000fe80000100a00 */
[----:B------:R-:W-:Y:S04]  /*498a0*/  STL.64 [R1+0x57c0], R238 ;  /* 0x0057c0ee01007387 */ /* 0x000fe80000100a00 */
[----:B------:R-:W-:Y:S04]  /*498b0*/  STL.64 [R1+0x57b8], R236 ;  /* 0x0057b8ec01007387 */ /* 0x000fe80000100a00 */
[----:B------:R-:W-:Y:S01]  /*498c0*/  STL [R1+0x57a4], R204 ;  /* 0x0057a4cc01007387 */ /* 0x000fe20000100800 */
[C---:B------:R-:W-:Y:S03]  /*498d0*/  HMMA.1688.F32.TF32 R56, R36.reuse, R214, R108 ;  /* 0x000000d62438723c */ /* 0x040fe6000008106c */
[----:B------:R-:W-:Y:S04]  /*498e0*/  STL [R1+0x57a0], R205 ;  /* 0x0057a0cd01007387 */ /* 0x000fe80000100800 */
[----:B------:R-:W-:Y:S04]  /*498f0*/  STL [R1+0x579c], R206 ;  /* 0x00579cce01007387 */ /* 0x000fe80000100800 */
[----:B------:R-:W-:Y:S04]  /*49900*/  STL [R1+0x5798], R207 ;  /* 0x005798cf01007387 */ /* 0x000fe80000100800 */
[----:B------:R-:W-:Y:S04]  /*49910*/  STL.64 [R1+0x6b0], R48 ;  /* 0x0006b03001007387 */ /* 0x000fe80000100a00 */
[----:B------:R2:W-:Y:S04]  /*49920*/  STL.64 [R1+0x6b8], R50 ;  /* 0x0006b83201007387 */ /* 0x0005e80000100a00 */
[----:B------:R-:W-:Y:S04]  /*49930*/  STL.64 [R1+0x6a0], R52 ;  /* 0x0006a03401007387 */ /* 0x000fe80000100a00 */
[----:B------:R3:W-:Y:S01]  /*49940*/  STL.64 [R1+0x6a8], R54 ;  /* 0x0006a83601007387 */ /* 0x0007e20000100a00 */
[C---:B--2---:R-:W-:Y:S03]  /*49950*/  HMMA.1688.F32.TF32 R48, R36.reuse, R218, R112 ;  /* 0x000000da2430723c */ /* 0x044fe60000081070 */
[----:B------:R-:W-:Y:S04]  /*49960*/  LDS R32, [R3+UR12+0x2380] ;  /* 0x0023800c03207984 */ /* 0x000fe80008000800 */
[----:B------:R-:W-:Y:S01]  /*49970*/  LDS R34, [R3+UR12+0x3380] ;  /* 0x0033800c03227984 */ /* 0x000fe20008000800 */
[C---:B---3--:R-:W-:Y:S03]  /*49980*/  HMMA.1688.F32.TF32 R52, R36.reuse, R222, R116 ;  /* 0x000000de2434723c */ /* 0x048fe60000081074 */
[----:B------:R-:W-:Y:S04]  /*49990*/  STL.64 [R1+0x690], R56 ;  /* 0x0006903801007387 */ /* 0x000fe80000100a00 */
[----:B------:R2:W-:Y:S04]  /*499a0*/  STL.64 [R1+0x698], R58 ;  /* 0x0006983a01007387 */ /* 0x0005e80000100a00 */
[----:B------:R-:W-:Y:S04]  /*499b0*/  LDS R33, [R252+UR12+0x2380] ;  /* 0x0023800cfc217984 */ /* 0x000fe80008000800 */
[----:B------:R-:W-:Y:S01]  /*499c0*/  STL.64 [R1+0x680], R48 ;  /* 0x0006803001007387 */ /* 0x000fe20000100a00 */
[C---:B--2---:R-:W-:Y:S03]  /*499d0*/  HMMA.1688.F32.TF32 R56, R36.reuse, R226, R120 ;  /* 0x000000e22438723c */ /* 0x044fe60000081078 */
[----:B------:R2:W-:Y:S04]  /*499e0*/  STL.64 [R1+0x688], R50 ;  /* 0x0006883201007387 */ /* 0x0005e80000100a00 */
[----:B------:R-:W-:Y:S04]  /*499f0*/  STL.64 [R1+0x670], R52 ;  /* 0x0006703401007387 */ /* 0x000fe80000100a00 */
[----:B------:R3:W-:Y:S01]  /*49a00*/  STL.64 [R1+0x678], R54 ;  /* 0x0006783601007387 */ /* 0x0007e20000100a00 */
[C---:B--2---:R-:W-:Y:S03]  /*49a10*/  HMMA.1688.F32.TF32 R48, R36.reuse, R230, R124 ;  /* 0x000000e62430723c */ /* 0x044fe6000008107c */
[----:B------:R-:W2:Y:S04]  /*49a20*/  LDS R35, [R252+UR12+0x3380] ;  /* 0x0033800cfc237984 */ /* 0x000ea80008000800 */
[----:B------:R-:W-:Y:S01]  /*49a30*/  LDS R112, [R0+UR12+0x4080] ;  /* 0x0040800c00707984 */ /* 0x000fe20008000800 */
[----:B---3--:R-:W-:Y:S03]  /*49a40*/  HMMA.1688.F32.TF32 R52, R36, R234, R128 ;  /* 0x000000ea2434723c */ /* 0x008fe60000081080 */
[----:B------:R-:W-:Y:S04]  /*49a50*/  LDS R114, [R0+UR12+0x5080] ;  /* 0x0050800c00727984 */ /* 0x000fe80008000800 */
[----:B------:R-:W-:Y:S01]  /*49a60*/  LDS R113, [R2+UR12+0x4080] ;  /* 0x0040800c02717984 */ /* 0x000fe20008000800 */
[C---:B-1----:R-:W-:Y:S03]  /*49a70*/  HMMA.1688.F32.TF32 R36, R40.reuse, R30, R132 ;  /* 0x0000001e2824723c */ /* 0x042fe60000081084 */
        /* <DEDUP_REMOVED lines=9> */
[C---:B---3--:R-:W-:Y:S03]  /*49b10*/  HMMA.1688.F32.TF32 R52, R40.reuse, R214, R140 ;  /* 0x000000d62834723c */ /* 0x048fe6000008108c */
[----:B------:R-:W-:Y:S05]  /*49b20*/  LDS R115, [R2+UR12+0x5080] ;  /* 0x0050800c02737984 */ /* 0x000fea0008000800 */
[C---:B-1----:R-:W-:Y:S01]  /*49b30*/  HMMA.1688.F32.TF32 R36, R40.reuse, R218, R144 ;  /* 0x000000da2824723c */ /* 0x042fe20000081090 */
        /* <DEDUP_REMOVED lines=9> */
[----:B------:R-:W-:Y:S04]  /*49bd0*/  LDS R146, [R3+UR12+0x5080] ;  /* 0x0050800c03927984 */ /* 0x000fe80008000800 */
[----:B------:R-:W-:Y:S01]  /*49be0*/  LDS R145, [R252+UR12+0x4080] ;  /* 0x0040800cfc917984 */ /* 0x000fe20008000800 */
[C---:B-1----:R-:W-:Y:S03]  /*49bf0*/  HMMA.1688.F32.TF32 R36, R40.reuse, R230, R156 ;  /* 0x000000e62824723c */ /* 0x042fe6000008109c */
[----:B------:R-:W-:Y:S04]  /*49c00*/  LDS R147, [R252+UR12+0x5080] ;  /* 0x0050800cfc937984 */ /* 0x000fe80008000800 */
[----:B------:R-:W-:Y:S04]  /*49c10*/  STL.64 [R1+0x590], R48 ;  /* 0x0005903001007387 */ /* 0x000fe80000100a00 */
[----:B------:R1:W-:Y:S04]  /*49c20*/  STL.64 [R1+0x598], R50 ;  /* 0x0005983201007387 */ /* 0x0003e80000100a00 */
[----:B------:R-:W-:Y:S04]  /*49c30*/  STL.64 [R1+0x580], R52 ;  /* 0x0005803401007387 */ /* 0x000fe80000100a00 */
[----:B------:R-:W-:Y:S01]  /*49c40*/  STL.64 [R1+0x588], R54 ;  /* 0x0005883601007387 */ /* 0x000fe20000100a00 */
[----:B-1----:R-:W-:Y:S03]  /*49c50*/  HMMA.1688.F32.TF32 R48, R40, R234, R160 ;  /* 0x000000ea2830723c */ /* 0x002fe600000810a0 */
[----:B------:R-:W-:Y:S04]  /*49c60*/  STL.64 [R1+0x570], R36 ;  /* 0x0005702401007387 */ /* 0x000fe80000100a00 */
[----:B------:R1:W-:Y:S01]  /*49c70*/  STL.64 [R1+0x578], R38 ;  /* 0x0005782601007387 */ /* 0x0003e20000100a00 */
[C---:B------:R-:W-:Y:S03]  /*49c80*/  HMMA.1688.F32.TF32 R40, R44.reuse, R30, R164 ;  /* 0x0000001e2c28723c */ /* 0x040fe600000810a4 */
        /* <DEDUP_REMOVED lines=14> */
[----:B-1----:R-:W-:Y:S03]  /*49d70*/  HMMA.1688.F32.TF32 R36, R44, R222, R180 ;  /* 0x000000de2c24723c */ /* 0x002fe600000810b4 */
[----:B------:R-:W-:Y:S04]  /*49d80*/  LDS R162, [R0+UR12+0x5180] ;  /* 0x0051800c00a27984 */ /* 0x000fe80008000800 */
[----:B------:R-:W-:Y:S04]  /*49d90*/  STL.64 [R1+0x530], R48 ;  /* 0x0005303001007387 */ /* 0x000fe80000100a00 */
[----:B------:R-:W-:Y:S04]  /*49da0*/  STL.64 [R1+0x538], R50 ;  /* 0x0005383201007387 */ /* 0x000fe80000100a00 */
[----:B------:R-:W-:Y:S04]  /*49db0*/  STL.64 [R1+0x520], R40 ;  /* 0x0005202801007387 */ /* 0x000fe80000100a00 */
[----:B------:R-:W-:Y:S01]  /*49dc0*/  STL.64 [R1+0x528], R42 ;  /* 0x0005282a01007387 */ /* 0x000fe20000100a00 */
[----:B------:R-:W-:Y:S01]  /*49dd0*/  IMAD.MOV.U32 R205, RZ, RZ, R36 ;  /* 0x000000ffffcd7224 */ /* 0x000fe200078e0024 */
[----:B------:R-:W-:Y:S01]  /*49de0*/  MOV R207, R38 ;  /* 0x0000002600cf7202 */ /* 0x000fe20000000f00 */
[----:B------:R-:W-:Y:S01]  /*49df0*/  IMAD.MOV.U32 R206, RZ, RZ, R37 ;  /* 0x000000ffffce7224 */ /* 0x000fe200078e0025 */
[----:B------:R1:W-:Y:S01]  /*49e00*/  STL [R1+0x51c], R39 ;  /* 0x00051c2701007387 */ /* 0x0003e20000100800 */
[----:B--2---:R-:W-:Y:S03]  /*49e10*/  HMMA.1688.F32.TF32 R244, R32, R30, R196 ;  /* 0x0000001e20f4723c */ /* 0x004fe600000810c4 */
[----:B------:R-:W-:Y:S04]  /*49e20*/  LDS R48, [R0+UR12+0x4000] ;  /* 0x0040000c00307984 */ /* 0x000fe80008000800 */
[----:B------:R-:W-:Y:S01]  /*49e30*/  LDS R50, [R0+UR12+0x5000] ;  /* 0x0050000c00327984 */ /* 0x000fe20008000800 */
[----:B-1----:R-:W-:Y:S03]  /*49e40*/  HMMA.1688.F32.TF32 R36, R44, R226, R184 ;  /* 0x000000e22c24723c */ /* 0x002fe600000810b8 */
[----:B------:R-:W-:Y:S04]  /*49e50*/  LDS R49, [R2+UR12+0x4000] ;  /* 0x0040000c02317984 */ /* 0x000fe80008000800 */
[----:B------:R-:W-:Y:S01]  /*49e60*/  LDS R51, [R2+UR12+0x5000] ;  /* 0x0050000c02337984 */ /* 0x000fe20008000800 */
[C---:B------:R-:W-:Y:S03]  /*49e70*/  HMMA.1688.F32.TF32 R208, R32.reuse, R210, R200 ;  /* 0x000000d220d0723c */ /* 0x040fe600000810c8 */
[----:B------:R-:W-:Y:S04]  /*49e80*/  LDS R161, [R2+UR12+0x4180] ;  /* 0x0041800c02a17984 */ /* 0x000fe80008000800 */
[----:B------:R-:W-:Y:S01]  /*49e90*/  LDS R163, [R2+UR12+0x5180] ;  /* 0x0051800c02a37984 */ /* 0x000fe20008000800 */
[----:B------:R-:W-:Y:S03]  /*49ea0*/  HMMA.1688.F32.TF32 R212, R32, R214, R24 ;  /* 0x000000d620d4723c */ /* 0x000fe60000081018 */
[----:B------:R-:W-:Y:S01]  /*49eb0*/  LDS R172, [R3+UR12+0x4180] ;  /* 0x0041800c03ac7984 */ /* 0x000fe20008000800 */
[----:B------:R-:W-:-:S03]  /*49ec0*/  IMAD.MOV.U32 R204, RZ, RZ, R39 ;  /* 0x000000ffffcc7224 */ /* 0x000fc600078e0027 */
[----:B------:R-:W-:Y:S04]  /*49ed0*/  STL.64 [R1+0x500], R36 ;  /* 0x0005002401007387 */ /* 0x000fe80000100a00 */
[----:B------:R1:W-:Y:S04]  /*49ee0*/  STL [R1+0x508], R38 ;  /* 0x0005082601007387 */ /* 0x0003e80000100800 */
[----:B------:R-:W-:Y:S04]  /*49ef0*/  STL.64 [R1+0x57d0], R206 ;  /* 0x0057d0ce01007387 */ /* 0x000fe80000100a00 */
[----:B------:R-:W-:Y:S04]  /*49f00*/  STL.64 [R1+0x57c8], R204 ;  /* 0x0057c8cc01007387 */ /* 0x000fe80000100a00 */
[----:B------:R-:W2:Y:S01]  /*49f10*/  LDL R251, [R1+0xa30] ;  /* 0x000a300001fb7983 */ /* 0x000ea20000100800 */
[----:B-1----:R-:W-:Y:S03]  /*49f20*/  HMMA.1688.F32.TF32 R36, R44, R230, R188 ;  /* 0x000000e62c24723c */ /* 0x002fe600000810bc */
[----:B------:R-:W-:Y:S04]  /*49f30*/  LDS R174, [R3+UR12+0x5180] ;  /* 0x0051800c03ae7984 */ /* 0x000fe80008000800 */
[----:B------:R-:W-:Y:S04]  /*49f40*/  LDS R173, [R252+UR12+0x4180] ;  /* 0x0041800cfcad7984 */ /* 0x000fe80008000800 */
[----:B------:R-:W-:Y:S08]  /*49f50*/  LDS R175, [R252+UR12+0x5180] ;  /* 0x0051800cfcaf7984 */ /* 0x000ff00008000800 */
[----:B------:R-:W-:Y:S01]  /*49f60*/  IMAD.MOV.U32 R191, RZ, RZ, R36 ;  /* 0x000000ffffbf7224 */ /* 0x000fe200078e0024 */
[----:B------:R-:W-:Y:S01]  /*49f70*/  MOV R190, R37 ;  /* 0x0000002500be7202 */ /* 0x000fe20000000f00 */
[----:B------:R-:W-:-:S02]  /*49f80*/  IMAD.MOV.U32 R189, RZ, RZ, R38 ;  /* 0x000000ffffbd7224 */ /* 0x000fc400078e0026 */
[----:B------:R-:W-:Y:S02]  /*49f90*/  IMAD.MOV.U32 R188, RZ, RZ, R39 ;  /* 0x000000ffffbc7224 */ /* 0x000fe400078e0027 */
[----:B------:R-:W-:Y:S08]  /*49fa0*/  HMMA.1688.F32.TF32 R36, R44, R234, R192 ;  /* 0x000000ea2c24723c */ /* 0x000ff000000810c0 */
[C---:B------:R-:W-:Y:S01]  /*49fb0*/  HMMA.1688.F32.TF32 R216, R32.reuse, R218, R20 ;  /* 0x000000da20d8723c */ /* 0x040fe20000081014 */
[----:B------:R-:W-:Y:S07]  /*49fc0*/  STL.64 [R1+0x57e0], R190 ;  /* 0x0057e0be01007387 */ /* 0x000fee0000100a00 */
[----:B------:R-:W-:Y:S03]  /*49fd0*/  HMMA.1688.F32.TF32 R220, R32, R222, R16 ;  /* 0x000000de20dc723c */ /* 0x000fe60000081010 */
[----:B------:R-:W-:Y:S01]  /*49fe0*/  MOV R195, R36 ;  /* 0x0000002400c37202 */ /* 0x000fe20000000f00 */
[----:B------:R-:W-:-:S04]  /*49ff0*/  IMAD.MOV.U32 R194, RZ, RZ, R37 ;  /* 0x000000ffffc27224 */ /* 0x000fc800078e0025 */
[C---:B------:R-:W-:Y:S01]  /*4a000*/  HMMA.1688.F32.TF32 R224, R32.reuse, R226, R12 ;  /* 0x000000e220e0723c */ /* 0x040fe2000008100c */
[----:B------:R-:W-:Y:S01]  /*4a010*/  IMAD.MOV.U32 R193, RZ, RZ, R38 ;  /* 0x000000ffffc17224 */ /* 0x000fe200078e0026 */
[----:B------:R-:W-:Y:S01]  /*4a020*/  MOV R192, R39 ;  /* 0x0000002700c07202 */ /* 0x000fe20000000f00 */
[----:B------:R-:W-:Y:S05]  /*4a030*/  STL.64 [R1+0x57d8], R188 ;  /* 0x0057d8bc01007387 */ /* 0x000fea0000100a00 */
[C---:B------:R-:W-:Y:S01]  /*4a040*/  HMMA.1688.F32.TF32 R228, R32.reuse, R230, R8 ;  /* 0x000000e620e4723c */ /* 0x040fe20000081008 */
[----:B------:R-:W-:Y:S07]  /*4a050*/  STL.64 [R1+0x57f0], R194 ;  /* 0x0057f0c201007387 */ /* 0x000fee0000100a00 */
[----:B------:R-:W-:Y:S01]  /*4a060*/  HMMA.1688.F32.TF32 R232, R32, R234, R4 ;  /* 0x000000ea20e8723c */ /* 0x000fe20000081004 */
[----:B------:R-:W-:Y:S04]  /*4a070*/  STL.64 [R1+0x57e8], R192 ;  /* 0x0057e8c001007387 */ /* 0x000fe80000100a00 */
[----:B------:R-:W-:Y:S04]  /*4a080*/  STL [R1+0x5694], R245 ;  /* 0x005694f501007387 */ /* 0x000fe80000100800 */
[----:B------:R-:W-:Y:S04]  /*4a090*/  STL [R1+0x5690], R246 ;  /* 0x005690f601007387 */ /* 0x000fe80000100800 */
[----:B------:R-:W-:Y:S04]  /*4a0a0*/  STL [R1+0x568c], R247 ;  /* 0x00568cf701007387 */ /* 0x000fe80000100800 */
[----:B------:R-:W-:Y:S04]  /*4a0b0*/  STL.64 [R1+0x56a0], R210 ;  /* 0x0056a0d201007387 */ /* 0x000fe80000100a00 */
[----:B------:R-:W-:Y:S04]  /*4a0c0*/  STL.64 [R1+0x5698], R208 ;  /* 0x005698d001007387 */ /* 0x000fe80000100a00 */
        /* <DEDUP_REMOVED lines=9> */
[----:B------:R-:W3:Y:S04]  /*4a160*/  LDL.LU R52, [R1+0x7a0] ;  /* 0x0007a00001347983 */ /* 0x000ee80000300800 */
[----:B------:R-:W3:Y:S04]  /*4a170*/  LDL.LU R53, [R1+0x7a4] ;  /* 0x0007a40001357983 */ /* 0x000ee80000300800 */
[----:B------:R-:W3:Y:S01]  /*4a180*/  LDL.LU R54, [R1+0x7a8] ;  /* 0x0007a80001367983 */ /* 0x000ee20000300800 */
[----:B--2---:R-:W-:-:S05]  /*4a190*/  LOP3.LUT R36, R251, 0x40, RZ, 0x3c, !PT ;  /* 0x00000040fb247812 */ /* 0x004fca00078e3cff */
[----:B------:R-:W-:Y:S04]  /*4a1a0*/  STL [R1+0xa40], R36 ;  /* 0x000a402401007387 */ /* 0x000fe80000100800 */
[----:B------:R-:W3:Y:S04]  /*4a1b0*/  LDL.LU R55, [R1+0x7ac] ;  /* 0x0007ac0001377983 */ /* 0x000ee80000300800 */
[----:B------:R-:W2:Y:S04]  /*4a1c0*/  LDL.LU R248, [R1+0x790] ;  /* 0x0007900001f87983 */ /* 0x000ea80000300800 */
[----:B------:R-:W2:Y:S04]  /*4a1d0*/  LDL.LU R249, [R1+0x794] ;  /* 0x0007940001f97983 */ /* 0x000ea80000300800 */
[----:B------:R-:W1:Y:S04]  /*4a1e0*/  LDSM.16.M88.4 R8, [R36+UR13+0x40000] ;  /* 0x0400000d2408783b */ /* 0x000e680008000200 */
[----:B------:R-:W4:Y:S01]  /*4a1f0*/  LDSM.16.M88.4 R4, [R36+UR13+0x41000] ;  /* 0x0410000d2404783b */ /* 0x000f220008000200 */
[----:B------:R-:W-:-:S03]  /*4a200*/  IMAD.MOV.U32 R251, RZ, RZ, R28 ;  /* 0x000000fffffb7224 */ /* 0x000fc600078e001c */
[----:B------:R-:W2:Y:S04]  /*4a210*/  LDSM.16.M88.4 R32, [R36+UR13+0x42000] ;  /* 0x0420000d2420783b */ /* 0x000ea80008000200 */
[----:B------:R-:W2:Y:S04]  /*4a220*/  LDSM.16.M88.4 R28, [R36+UR13+0x43000] ;  /* 0x0430000d241c783b */ /* 0x000ea80008000200 */
[----:B------:R-:W2:Y:S04]  /*4a230*/  LDSM.16.M88.4 R24, [R36+UR13+0x44000] ;  /* 0x0440000d2418783b */ /* 0x000ea80008000200 */
[----:B------:R-:W2:Y:S04]  /*4a240*/  LDSM.16.M88.4 R20, [R36+UR13+0x45000] ;  /* 0x0450000d2414783b */ /* 0x000ea80008000200 */
[----:B------:R-:W2:Y:S04]  /*4a250*/  LDSM.16.M88.4 R16, [R36+UR13+0x46000] ;  /* 0x0460000d2410783b */ /* 0x000ea80008000200 */
[----:B------:R3:W2:Y:S04]  /*4a260*/  LDSM.16.M88.4 R12, [R36+UR13+0x47000] ;  /* 0x0470000d240c783b */ /* 0x0006a80008000200 */
[----:B-1----:R-:W-:Y:S04]  /*4a270*/  STL [R1+0x5674], R10 ;  /* 0x0056740a01007387 */ /* 0x002fe80000100800 */
[----:B------:R-:W-:Y:S04]  /*4a280*/  STL [R1+0x5670], R11 ;  /* 0x0056700b01007387 */ /* 0x000fe80000100800 */
[----:B----4-:R-:W-:Y:S04]  /*4a290*/  STL [R1+0x567c], R6 ;  /* 0x00567c0601007387 */ /* 0x010fe80000100800 */
[----:B------:R-:W-:Y:S01]  /*4a2a0*/  STL [R1+0x5678], R7 ;  /* 0x0056780701007387 */ /* 0x000fe20000100800 */
[----:B---3--:R-:W-:-:S15]  /*4a2b0*/  HMMA.1688.F32.TF32 R36, R48, R8, R52 ;  /* 0x000000083024723c */ /* 0x008fde0000081034 */
[----:B------:R-:W-:-:S04]  /*4a2c0*/  NOP ;  /* 0x0000000000007918 */ /* 0x000fc80000000000 */
[----:B------:R-:W-:Y:S01]  /*4a2d0*/  IMAD.MOV.U32 R231, RZ, RZ, R37 ;  /* 0x000000ffffe77224 */ /* 0x000fe200078e0025 */
[----:B------:R-:W-:Y:S01]  /*4a2e0*/  MOV R223, R36 ;  /* 0x0000002400df7202 */ /* 0x000fe20000000f00 */
[----:B------:R2:W-:Y:S04]  /*4a2f0*/  STL.64 [R1+0x38], R38 ;  /* 0x0000382601007387 */ /* 0x0005e80000100a00 */
[----:B------:R-:W-:Y:S04]  /*4a300*/  STL.64 [R1+0x56f0], R230 ;  /* 0x0056f0e601007387 */ /* 0x000fe80000100a00 */
[----:B------:R-:W-:Y:S04]  /*4a310*/  STL.64 [R1+0x56e8], R228 ;  /* 0x0056e8e401007387 */ /* 0x000fe80000100a00 */
[----:B------:R-:W-:Y:S04]  /*4a320*/  STL.64 [R1+0x56e0], R222 ;  /* 0x0056e0de01007387 */ /* 0x000fe80000100a00 */
[----:B------:R1:W-:Y:S04]  /*4a330*/  STL.64 [R1+0x56d8], R220 ;  /* 0x0056d8dc01007387 */ /* 0x0003e80000100a00 */
[----:B------:R-:W3:Y:S04]  /*4a340*/  LDL.LU R64, [R1+0x640] ;  /* 0x0006400001407983 */ /* 0x000ee80000300800 */
[----:B------:R-:W3:Y:S04]  /*4a350*/  LDL.LU R65, [R1+0x644] ;  /* 0x0006440001417983 */ /* 0x000ee80000300800 */
[----:B------:R-:W3:Y:S04]  /*4a360*/  LDL.LU R66, [R1+0x648] ;  /* 0x0006480001427983 */ /* 0x000ee80000300800 */
[----:B------:R-:W3:Y:S04]  /*4a370*/  LDL.LU R67, [R1+0x64c] ;  /* 0x00064c0001437983 */ /* 0x000ee80000300800 */
[----:B------:R-:W4:Y:S04]  /*4a380*/  LDL.LU R84, [R1+0x780] ;  /* 0x0007800001547983 */ /* 0x000f280000300800 */
[----:B------:R-:W4:Y:S04]  /*4a390*/  LDL.LU R85, [R1+0x784] ;  /* 0x0007840001557983 */ /* 0x000f280000300800 */
[----:B------:R-:W4:Y:S04]  /*4a3a0*/  LDL.LU R86, [R1+0x788] ;  /* 0x0007880001567983 */ /* 0x000f280000300800 */
[----:B------:R-:W4:Y:S01]  /*4a3b0*/  LDL.LU R87, [R1+0x78c] ;  /* 0x00078c0001577983 */ /* 0x000f220000300800 */
[----:B--2---:R-:W-:Y:S03]  /*4a3c0*/  HMMA.1688.F32.TF32 R36, R48, R4, R248 ;  /* 0x000000043024723c */ /* 0x004fe600000810f8 */
        /* <DEDUP_REMOVED lines=24> */
[----:B------:R-:W-:Y:S01]  /*4a550*/  IMAD.MOV.U32 R245, RZ, RZ, R36 ;  /* 0x000000fffff57224 */ /* 0x000fe200078e0024 */
[----:B------:R-:W-:Y:S01]  /*4a560*/  MOV R246, R37 ;  /* 0x0000002500f67202 */ /* 0x000fe20000000f00 */
[----:B------:R-:W-:Y:S01]  /*4a570*/  IMAD.MOV.U32 R247, RZ, RZ, R38 ;  /* 0x000000fffff77224 */ /* 0x000fe200078e0026 */
[----:B------:R-:W3:Y:S01]  /*4a580*/  LDL.LU R60, [R1+0x610] ;  /* 0x00061000013c7983 */ /* 0x000ee20000300800 */
[----:B------:R-:W-:-:S03]  /*4a590*/  IMAD.MOV.U32 R215, RZ, RZ, R39 ;  /* 0x000000ffffd77224 */ /* 0x000fc600078e0027 */
[----:B------:R-:W3:Y:S04]  /*4a5a0*/  LDL.LU R61, [R1+0x614] ;  /* 0x00061400013d7983 */ /* 0x000ee80000300800 */
[----:B------:R-:W3:Y:S04]  /*4a5b0*/  LDL.LU R62, [R1+0x618] ;  /* 0x00061800013e7983 */ /* 0x000ee80000300800 */
[----:B------:R-:W3:Y:S04]  /*4a5c0*/  LDL.LU R63, [R1+0x61c] ;  /* 0x00061c00013f7983 */ /* 0x000ee80000300800 */
[----:B------:R-:W-:Y:S04]  /*4a5d0*/  STL.64 [R1+0x5710], R214 ;  /* 0x005710d601007387 */ /* 0x000fe80000100a00 */
[----:B------:R1:W-:Y:S04]  /*4a5e0*/  STL.64 [R1+0x5708], R212 ;  /* 0x005708d401007387 */ /* 0x0003e80000100a00 */
[----:B------:R-:W-:Y:S04]  /*4a5f0*/  STL.64 [R1+0x5700], R246 ;  /* 0x005700f601007387 */ /* 0x000fe80000100a00 */
[----:B------:R1:W-:Y:S01]  /*4a600*/  STL.64 [R1+0x56f8], R244 ;  /* 0x0056f8f401007387 */ /* 0x0003e20000100a00 */
[C---:B----4-:R-:W-:Y:S08]  /*4a610*/  HMMA.1688.F32.TF32 R36, R48.reuse, R32, R84 ;  /* 0x000000203024723c */ /* 0x050ff00000081054 */
[----:B--2---:R-:W-:Y:S11]  /*4a620*/  HMMA.1688.F32.TF32 R248, R48, R28, R248 ;  /* 0x0000001c30f8723c */ /* 0x004ff600000810f8 */
[----:B------:R-:W-:Y:S01]  /*4a630*/  MOV R6, R36 ;  /* 0x0000002400067202 */ /* 0x000fe20000000f00 */
[----:B------:R-:W-:Y:S01]  /*4a640*/  IMAD.MOV.U32 R7, RZ, RZ, R37 ;  /* 0x000000ffff077224 */ /* 0x000fe200078e0025 */
[----:B------:R-:W-:Y:S01]  /*4a650*/  MOV R11, R39 ;  /* 0x00000027000b7202 */ /* 0x000fe20000000f00 */
[----:B------:R-:W-:-:S02]  /*4a660*/  IMAD.MOV.U32 R10, RZ, RZ, R38 ;  /* 0x000000ffff0a7224 */ /* 0x000fc400078e0026 */
[C---:B---3--:R-:W-:Y:S08]  /*4a670*/  HMMA.1688.F32.TF32 R36, R48.reuse, R24, R76 ;  /* 0x000000183024723c */ /* 0x048ff0000008104c */
[C---:B------:R-:W-:Y:S01]  /*4a680*/  HMMA.1688.F32.TF32 R40, R48.reuse, R20, R72 ;  /* 0x000000143028723c */ /* 0x040fe20000081048 */
[----:B------:R-:W-:Y:S07]  /*4a690*/  STL.64 [R1+0x5668], R250 ;  /* 0x005668fa01007387 */ /* 0x000fee0000100a00 */
[C---:B------:R-:W-:Y:S08]  /*4a6a0*/  HMMA.1688.F32.TF32 R44, R48.reuse, R16, R68 ;  /* 0x00000010302c723c */ /* 0x040ff00000081044 */
[----:B------:R-:W-:Y:S08]  /*4a6b0*/  HMMA.1688.F32.TF32 R48, R48, R12, R64 ;  /* 0x0000000c3030723c */ /* 0x000ff00000081040 */
[C---:B------:R-:W-:Y:S01]  /*4a6c0*/  HMMA.1688.F32.TF32 R52, R80.reuse, R8, R52 ;  /* 0x000000085034723c */ /* 0x040fe20000081034 */
[----:B------:R-:W-:Y:S04]  /*4a6d0*/  STL.64 [R1+0x5660], R248 ;  /* 0x005660f801007387 */ /* 0x000fe80000100a00 */
[----:B------:R-:W-:Y:S03]  /*4a6e0*/  STL.64 [R1+0x5720], R38 ;  /* 0x0057202601007387 */ /* 0x000fe60000100a00 */
[C---:B------:R-:W-:Y:S01]  /*4a6f0*/  HMMA.1688.F32.TF32 R56, R80.reuse, R4, R56 ;  /* 0x000000045038723c */ /* 0x040fe20000081038 */
[----:B------:R2:W-:Y:S04]  /*4a700*/  STL.64 [R1+0x5718], R36 ;  /* 0x0057182401007387 */ /* 0x0005e80000100a00 */
[----:B------:R-:W-:Y:S04]  /*4a710*/  STL.64 [R1+0x5730], R42 ;  /* 0x0057302a01007387 */ /* 0x000fe80000100a00 */
[----:B------:R3:W-:Y:S04]  /*4a720*/  STL.64 [R1+0x5728], R40 ;  /* 0x0057282801007387 */ /* 0x0007e80000100a00 */
[----:B------:R-:W-:Y:S04]  /*4a730*/  STL.64 [R1+0x5740], R46 ;  /* 0x0057402e01007387 */ /* 0x000fe80000100a00 */
[----:B------:R4:W-:Y:S04]  /*4a740*/  STL.64 [R1+0x5738], R44 ;  /* 0x0057382c01007387 */ /* 0x0009e80000100a00 */
[----:B------:R-:W-:Y:S04]  /*4a750*/  STL.64 [R1+0x5750], R50 ;  /* 0x0057503201007387 */ /* 0x000fe80000100a00 */
[----:B------:R-:W-:Y:S04]  /*4a760*/  STL.64 [R1+0x5748], R48 ;  /* 0x0057483001007387 */ /* 0x000fe80000100a00 */
[----:B------:R-:W-:Y:S04]  /*4a770*/  STL.64 [R1+0x5760], R54 ;  /* 0x0057603601007387 */ /* 0x000fe80000100a00 */
[----:B------:R-:W-:Y:S04]  /*4a780*/  STL.64 [R1+0x5758], R52 ;  /* 0x0057583401007387 */ /* 0x000fe80000100a00 */
[----:B------:R-:W-:Y:S04]  /*4a790*/  STL.64 [R1+0x5770], R58 ;  /* 0x0057703a01007387 */ /* 0x000fe80000100a00 */
[----:B------:R-:W-:Y:S04]  /*4a7a0*/  STL.64 [R1+0x5768], R56 ;  /* 0x0057683801007387 */ /* 0x000fe80000100a00 */
        /* <DEDUP_REMOVED lines=83> */
[----:B------:R-:W4:Y:S01]  /*4ace0*/  LDL.LU R139, [R1+0x1dc] ;  /* 0x0001dc00018b7983 */ /* 0x000f220000300800 */
[----:B------:R-:W-:-:S15]  /*4acf0*/  HMMA.1688.F32.TF32 R60, R80, R32, R60 ;  /* 0x00000020503c723c */ /* 0x000fde000008103c */
[----:B------:R-:W-:-:S04]  /*4ad00*/  NOP ;  /* 0x0000000000007918 */ /* 0x000fc80000000000 */
[----:B------:R-:W-:Y:S04]  /*4ad10*/  STL.64 [R1+0x5780], R62 ;  /* 0x0057803e01007387 */ /* 0x000fe80000100a00 */
[----:B------:R-:W-:Y:S01]  /*4ad20*/  STL.64 [R1+0x5778], R60 ;  /* 0x0057783c01007387 */ /* 0x000fe20000100a00 */
[C---:B--2---:R-:W-:Y:S08]  /*4ad30*/  HMMA.1688.F32.TF32 R132, R144.reuse, R24, R132 ;  /* 0x000000189084723c */ /* 0x044ff00000081084 */
[C---:B---3--:R-:W-:Y:S08]  /*4ad40*/  HMMA.1688.F32.TF32 R128, R144.reuse, R28, R128 ;  /* 0x0000001c9080723c */ /* 0x048ff00000081080 */
[C---:B----4-:R-:W-:Y:S08]  /*4ad50*/  HMMA.1688.F32.TF32 R124, R144.reuse, R32, R124 ;  /* 0x00000020907c723c */ /* 0x050ff0000008107c */
[----:B------:R-:W-:Y:S08]  /*4ad60*/  HMMA.1688.F32.TF32 R116, R144, R8, R116 ;  /* 0x000000089074723c */ /* 0x000ff00000081074 */
[C---:B------:R-:W-:Y:S08]  /*4ad70*/  HMMA.1688.F32.TF32 R108, R112.reuse, R16, R108 ;  /* 0x00000010706c723c */ /* 0x040ff0000008106c */
[-C--:B------:R-:W-:Y:S08]  /*4ad80*/  HMMA.1688.F32.TF32 R100, R112, R24.reuse, R100 ;  /* 0x000000187064723c */ /* 0x080ff00000081064 */
[C---:B------:R-:W-:Y:S08]  /*4ad90*/  HMMA.1688.F32.TF32 R68, R80.reuse, R24, R68 ;  /* 0x000000185044723c */ /* 0x040ff00000081044 */
[C---:B------:R-:W-:Y:S08]  /*4ada0*/  HMMA.1688.F32.TF32 R64, R80.reuse, R28, R64 ;  /* 0x0000001c5040723c */ /* 0x040ff00000081040 */
[C---:B------:R-:W-:Y:S11]  /*4adb0*/  HMMA.1688.F32.TF32 R72, R80.reuse, R20, R72 ;  /* 0x000000145048723c */ /* 0x040ff60000081048 */
[----:B------:R-:W-:Y:S01]  /*4adc0*/  STL.64 [R1+0x5790], R66 ;  /* 0x0057904201007387 */ /* 0x000fe20000100a00 */
[C---:B------:R-:W-:Y:S03]  /*4add0*/  HMMA.1688.F32.TF32 R76, R80.reuse, R16, R76 ;  /* 0x00000010504c723c */ /* 0x040fe6000008104c */
[----:B------:R-:W-:Y:S05]  /*4ade0*/  STL.64 [R1+0x5788], R64 ;  /* 0x0057884001007387 */ /* 0x000fea0000100a00 */
        /* <DEDUP_REMOVED lines=37> */
[----:B------:R-:W2:Y:S01]  /*4b040*/  LDL.LU R188, [R1+0x340] ;  /* 0x0003400001bc7983 */ /* 0x000ea20000300800 */
[C---:B------:R-:W-:Y:S03]  /*4b050*/  HMMA.1688.F32.TF32 R84, R112.reuse, R8, R84 ;  /* 0x000000087054723c */ /* 0x040fe60000081054 */
        /* <DEDUP_REMOVED lines=10> */
[----:B------:R-:W-:Y:S01]  /*4b100*/  LDS R148, [R3+UR12+0x4100] ;  /* 0x0041000c03947984 */ /* 0x000fe20008000800 */
[C---:B------:R-:W-:Y:S03]  /*4b110*/  HMMA.1688.F32.TF32 R104, R112.reuse, R20, R104 ;  /* 0x000000147068723c */ /* 0x040fe60000081068 */
[----:B------:R-:W-:Y:S04]  /*4b120*/  LDS R150, [R3+UR12+0x5100] ;  /* 0x0051000c03967984 */ /* 0x000fe80008000800 */
[----:B------:R-:W-:Y:S01]  /*4b130*/  LDS R149, [R252+UR12+0x4100] ;  /* 0x0041000cfc957984 */ /* 0x000fe20008000800 */
[----:B------:R-:W-:Y:S03]  /*4b140*/  HMMA.1688.F32.TF32 R112, R112, R12, R140 ;  /* 0x0000000c7070723c */ /* 0x000fe6000008108c */
[----:B------:R-:W1:Y:S05]  /*4b150*/  LDS R151, [R252+UR12+0x5100] ;  /* 0x0051000cfc977984 */ /* 0x000e6a0008000800 */
[C---:B------:R-:W-:Y:S08]  /*4b160*/  HMMA.1688.F32.TF32 R120, R144.reuse, R4, R120 ;  /* 0x000000049078723c */ /* 0x040ff00000081078 */
[C---:B------:R-:W-:Y:S08]  /*4b170*/  HMMA.1688.F32.TF32 R136, R144.reuse, R20, R136 ;  /* 0x000000149088723c */ /* 0x040ff00000081088 */
[C---:B------:R-:W-:Y:S08]  /*4b180*/  HMMA.1688.F32.TF32 R140, R144.reuse, R16, R236 ;  /* 0x00000010908c723c */ /* 0x040ff000000810ec */
[----:B------:R-:W-:Y:S01]  /*4b190*/  HMMA.1688.F32.TF32 R144, R144, R12, R240 ;  /* 0x0000000c9090723c */ /* 0x000fe200000810f0 */
        /* <DEDUP_REMOVED lines=56> */
[C---:B--2---:R-:W-:Y:S03]  /*4b520*/  HMMA.1688.F32.TF32 R40, R152.reuse, R8, R236 ;  /* 0x000000089828723c */ /* 0x044fe600000810ec */
[----:B------:R-:W2:Y:S05]  /*4b530*/  LDL.LU R236, [R1+0x1b0] ;  /* 0x0001b00001ec7983 */ /* 0x000eaa0000300800 */
[C---:B---3--:R-:W-:Y:S11]  /*4b540*/  HMMA.1688.F32.TF32 R36, R152.reuse, R4, R36 ;  /* 0x000000049824723c */ /* 0x048ff60000081024 */
[----:B------:R-:W-:Y:S04]  /*4b550*/  STL.64 [R1+0x4d0], R40 ;  /* 0x0004d02801007387 */ /* 0x000fe80000100a00 */
[----:B------:R1:W-:Y:S04]  /*4b560*/  STL.64 [R1+0x4d8], R42 ;  /* 0x0004d82a01007387 */ /* 0x0003e80000100a00 */
[----:B------:R-:W2:Y:S04]  /*4b570*/  LDL.LU R237, [R1+0x1b4] ;  /* 0x0001b40001ed7983 */ /* 0x000ea80000300800 */
[----:B------:R-:W2:Y:S04]  /*4b580*/  LDL.LU R238, [R1+0x1b8] ;  /* 0x0001b80001ee7983 */ /* 0x000ea80000300800 */
[----:B------:R-:W2:Y:S01]  /*4b590*/  LDL.LU R239, [R1+0x1bc] ;  /* 0x0001bc0001ef7983 */ /* 0x000ea20000300800 */
[C---:B----4-:R-:W-:Y:S03]  /*4b5a0*/  HMMA.1688.F32.TF32 R44, R152.reuse, R32, R248 ;  /* 0x00000020982c723c */ /* 0x050fe600000810f8 */
[----:B------:R-:W-:Y:S04]  /*4b5b0*/  STL.64 [R1+0x4c0], R36 ;  /* 0x0004c02401007387 */ /* 0x000fe80000100a00 */
[----:B------:R3:W-:Y:S01]  /*4b5c0*/  STL.64 [R1+0x4c8], R38 ;  /* 0x0004c82601007387 */ /* 0x0007e20000100a00 */
[C---:B-1----:R-:W-:Y:S08]  /*4b5d0*/  HMMA.1688.F32.TF32 R40, R152.reuse, R28, R244 ;  /* 0x0000001c9828723c */ /* 0x042ff000000810f4 */
[C---:B---3--:R-:W-:Y:S03]  /*4b5e0*/  HMMA.1688.F32.TF32 R36, R152.reuse, R24, R212 ;  /* 0x000000189824723c */ /* 0x048fe600000810d4 */
[----:B------:R-:W-:Y:S04]  /*4b5f0*/  STL.64 [R1+0x4b0], R44 ;  /* 0x0004b02c01007387 */ /* 0x000fe80000100a00 */
[----:B------:R1:W-:Y:S04]  /*4b600*/  STL.64 [R1+0x4b8], R46 ;  /* 0x0004b82e01007387 */ /* 0x0003e80000100a00 */
[----:B------:R-:W-:Y:S04]  /*4b610*/  STL.64 [R1+0x4a0], R40 ;  /* 0x0004a02801007387 */ /* 0x000fe80000100a00 */
[----:B------:R3:W-:Y:S01]  /*4b620*/  STL.64 [R1+0x4a8], R42 ;  /* 0x0004a82a01007387 */ /* 0x0007e20000100a00 */
[C---:B-1----:R-:W-:Y:S03]  /*4b630*/  HMMA.1688.F32.TF32 R44, R152.reuse, R20, R220 ;  /* 0x00000014982c723c */ /* 0x042fe600000810dc */
[----:B------:R-:W-:Y:S04]  /*4b640*/  STL.64 [R1+0x490], R36 ;  /* 0x0004902401007387 */ /* 0x000fe80000100a00 */
[----:B------:R1:W-:Y:S01]  /*4b650*/  STL.64 [R1+0x498], R38 ;  /* 0x0004982601007387 */ /* 0x0003e20000100a00 */
[C---:B---3--:R-:W-:Y:S08]  /*4b660*/  HMMA.1688.F32.TF32 R40, R152.reuse, R16, R228 ;  /* 0x000000109828723c */ /* 0x048ff000000810e4 */
[----:B-1----:R-:W-:Y:S03]  /*4b670*/  HMMA.1688.F32.TF32 R36, R152, R12, R232 ;  /* 0x0000000c9824723c */ /* 0x002fe600000810e8 */
        /* <DEDUP_REMOVED lines=20> */
[----:B------:R-:W3:Y:S04]  /*4b7c0*/  LDL.LU R240, [R1+0x1a0] ;  /* 0x0001a00001f07983 */ /* 0x000ee80000300800 */
[----:B------:R-:W-:Y:S04]  /*4b7d0*/  STL.64 [R1+0x250], R40 ;  /* 0x0002502801007387 */ /* 0x000fe80000100a00 */
[----:B------:R4:W-:Y:S04]  /*4b7e0*/  STL.64 [R1+0x258], R42 ;  /* 0x0002582a01007387 */ /* 0x0009e80000100a00 */
[----:B------:R-:W-:Y:S04]  /*4b7f0*/  STL.64 [R1+0x230], R36 ;  /* 0x0002302401007387 */ /* 0x000fe80000100a00 */
[----:B------:R1:W-:Y:S04]  /*4b800*/  STL.64 [R1+0x238], R38 ;  /* 0x0002382601007387 */ /* 0x0003e80000100a00 */
[----:B------:R-:W3:Y:S04]  /*4b810*/  LDL.LU R241, [R1+0x1a4] ;  /* 0x0001a40001f17983 */ /* 0x000ee80000300800 */
[----:B------:R-:W3:Y:S04]  /*4b820*/  LDL.LU R242, [R1+0x1a8] ;  /* 0x0001a80001f27983 */ /* 0x000ee80000300800 */
[----:B------:R-:W3:Y:S01]  /*4b830*/  LDL.LU R243, [R1+0x1ac] ;  /* 0x0001ac0001f37983 */ /* 0x000ee20000300800 */
[C---:B-1----:R-:W-:Y:S08]  /*4b840*/  HMMA.1688.F32.TF32 R44, R148.reuse, R16, R192 ;  /* 0x00000010942c723c */ /* 0x042ff000000810c0 */
[----:B----4-:R-:W-:Y:S08]  /*4b850*/  HMMA.1688.F32.TF32 R40, R148, R12, R188 ;  /* 0x0000000c9428723c */ /* 0x010ff000000810bc */
[C---:B------:R-:W-:Y:S03]  /*4b860*/  HMMA.1688.F32.TF32 R36, R160.reuse, R8, R204 ;  /* 0x00000008a024723c */ /* 0x040fe600000810cc */
[----:B------:R-:W-:Y:S04]  /*4b870*/  STL.64 [R1+0x220], R44 ;  /* 0x0002202c01007387 */ /* 0x000fe80000100a00 */
[----:B------:R1:W-:Y:S04]  /*4b880*/  STL.64 [R1+0x228], R46 ;  /* 0x0002282e01007387 */ /* 0x0003e80000100a00 */
[----:B------:R-:W-:Y:S04]  /*4b890*/  STL.64 [R1+0x210], R40 ;  /* 0x0002102801007387 */ /* 0x000fe80000100a00 */
[----:B------:R4:W-:Y:S01]  /*4b8a0*/  STL.64 [R1+0x218], R42 ;  /* 0x0002182a01007387 */ /* 0x0009e20000100a00 */
[C---:B-1----:R-:W-:Y:S03]  /*4b8b0*/  HMMA.1688.F32.TF32 R44, R160.reuse, R4, R184 ;  /* 0x00000004a02c723c */ /* 0x042fe600000810b8 */
[----:B------:R-:W-:Y:S04]  /*4b8c0*/  STL.64 [R1+0x200], R36 ;  /* 0x0002002401007387 */ /* 0x000fe80000100a00 */
[----:B------:R1:W-:Y:S01]  /*4b8d0*/  STL.64 [R1+0x208], R38 ;  /* 0x0002082601007387 */ /* 0x0003e20000100a00 */
[C---:B----4-:R-:W-:Y:S08]  /*4b8e0*/  HMMA.1688.F32.TF32 R40, R160.reuse, R32, R180 ;  /* 0x00000020a028723c */ /* 0x050ff000000810b4 */
[C---:B-1----:R-:W-:Y:S08]  /*4b8f0*/  HMMA.1688.F32.TF32 R36, R160.reuse, R28, R176 ;  /* 0x0000001ca024723c */ /* 0x042ff000000810b0 */
[C---:B------:R-:W-:Y:S01]  /*4b900*/  HMMA.1688.F32.TF32 R156, R160.reuse, R16, R156 ;  /* 0x00000010a09c723c */ /* 0x040fe2000008109c */
[----:B------:R-:W-:Y:S04]  /*4b910*/  STL.64 [R1+0x1f0], R44 ;  /* 0x0001f02c01007387 */ /* 0x000fe80000100a00 */
[----:B------:R-:W-:Y:S04]  /*4b920*/  STL.64 [R1+0x1f8], R46 ;  /* 0x0001f82e01007387 */ /* 0x000fe80000100a00 */
[----:B------:R-:W-:Y:S04]  /*4b930*/  STL.64 [R1+0x1e0], R40 ;  /* 0x0001e02801007387 */ /* 0x000fe80000100a00 */
[----:B------:R-:W-:Y:S04]  /*4b940*/  STL.64 [R1+0x1e8], R42 ;  /* 0x0001e82a01007387 */ /* 0x000fe80000100a00 */
[----:B------:R-:W-:Y:S04]  /*4b950*/  STL.64 [R1+0x1d0], R36 ;  /* 0x0001d02401007387 */ /* 0x000fe80000100a00 */
[----:B------:R1:W-:Y:S01]  /*4b960*/  STL.64 [R1+0x1d8], R38 ;  /* 0x0001d82601007387 */ /* 0x0003e20000100a00 */
[C---:B------:R-:W-:Y:S03]  /*4b970*/  HMMA.1688.F32.TF32 R148, R160.reuse, R24, R168 ;  /* 0x00000018a094723c */ /* 0x040fe600000810a8 */
[----:B------:R-:W-:Y:S04]  /*4b980*/  STL [R1+0x5630], R156 ;  /* 0x0056309c01007387 */ /* 0x000fe80000100800 */
[----:B------:R-:W-:Y:S01]  /*4b990*/  STL [R1+0x562c], R157 ;  /* 0x00562c9d01007387 */ /* 0x000fe20000100800 */
[C---:B------:R-:W-:Y:S03]  /*4b9a0*/  HMMA.1688.F32.TF32 R152, R160.reuse, R20, R164 ;  /* 0x00000014a098723c */ /* 0x040fe600000810a4 */
[----:B------:R-:W-:Y:S04]  /*4b9b0*/  STL [R1+0x5628], R158 ;  /* 0x0056289e01007387 */ /* 0x000fe80000100800 */
[----:B------:R-:W-:Y:S04]  /*4b9c0*/  STL [R1+0x5624], R159 ;  /* 0x0056249f01007387 */ /* 0x000fe80000100800 */
[----:B------:R-:W4:Y:S04]  /*4b9d0*/  LDL.LU R168, [R1+0x190] ;  /* 0x0001900001a87983 */ /* 0x000f280000300800 */
[----:B------:R-:W4:Y:S04]  /*4b9e0*/  LDL.LU R169, [R1+0x194] ;  /* 0x0001940001a97983 */ /* 0x000f280000300800 */
[----:B------:R-:W4:Y:S04]  /*4b9f0*/  LDL.LU R170, [R1+0x198] ;  /* 0x0001980001aa7983 */ /* 0x000f280000300800 */
[----:B------:R-:W4:Y:S04]  /*4ba00*/  LDL.LU R171, [R1+0x19c] ;  /* 0x00019c0001ab7983 */ /* 0x000f280000300800 */
[----:B------:R-:W1:Y:S04]  /*4ba10*/  LDL.LU R184, [R1+0x170] ;  /* 0x0001700001b87983 */ /* 0x000e680000300800 */
[----:B------:R-:W1:Y:S04]  /*4ba20*/  LDL.LU R185, [R1+0x174] ;  /* 0x0001740001b97983 */ /* 0x000e680000300800 */
[----:B------:R-:W1:Y:S04]  /*4ba30*/  LDL.LU R186, [R1+0x178] ;  /* 0x0001780001ba7983 */ /* 0x000e680000300800 */
[----:B------:R-:W1:Y:S04]  /*4ba40*/  LDL.LU R187, [R1+0x17c] ;  /* 0x00017c0001bb7983 */ /* 0x000e680000300800 */
[----:B------:R-:W4:Y:S01]  /*4ba50*/  LDL.LU R204, [R1+0x180] ;  /* 0x0001800001cc7983 */ /* 0x000f220000300800 */
[----:B--2---:R-:W-:Y:S03]  /*4ba60*/  HMMA.1688.F32.TF32 R160, R160, R12, R236 ;  /* 0x0000000ca0a0723c */ /* 0x004fe600000810ec */
[----:B------:R-:W2:Y:S04]  /*4ba70*/  LDL.LU R205, [R1+0x184] ;  /* 0x0001840001cd7983 */ /* 0x000ea80000300800 */
[----:B------:R-:W2:Y:S04]  /*4ba80*/  LDL.LU R206, [R1+0x188] ;  /* 0x0001880001ce7983 */ /* 0x000ea80000300800 */
[----:B------:R-:W2:Y:S08]  /*4ba90*/  LDL.LU R207, [R1+0x18c] ;  /* 0x00018c0001cf7983 */ /* 0x000eb00000300800 */
[----:B------:R-:W-:Y:S04]  /*4baa0*/  STL [R1+0x563c], R160 ;  /* 0x00563ca001007387 */ /* 0x000fe80000100800 */
[----:B------:R-:W-:Y:S04]  /*4bab0*/  STL [R1+0x5638], R161 ;  /* 0x005638a101007387 */ /* 0x000fe80000100800 */
[----:B------:R-:W-:Y:S04]  /*4bac0*/  STL [R1+0x5634], R162 ;  /* 0x005634a201007387 */ /* 0x000fe80000100800 */
[----:B------:R-:W-:Y:S04]  /*4bad0*/  STL [R1+0x5620], R163 ;  /* 0x005620a301007387 */ /* 0x000fe80000100800 */
        /* <DEDUP_REMOVED lines=12> */
[C---:B---3--:R-:W-:Y:S03]  /*4bba0*/  HMMA.1688.F32.TF32 R164, R172.reuse, R8, R240 ;  /* 0x00000008aca4723c */ /* 0x048fe600000810f0 */
[----:B------:R-:W3:Y:S04]  /*4bbb0*/  LDL.LU R240, [R1+0x120] ;  /* 0x0001200001f07983 */ /* 0x000ee80000300800 */
[----:B------:R-:W3:Y:S04]  /*4bbc0*/  LDL.LU R241, [R1+0x124] ;  /* 0x0001240001f17983 */ /* 0x000ee80000300800 */
[----:B------:R-:W3:Y:S04]  /*4bbd0*/  LDL.LU R242, [R1+0x128] ;  /* 0x0001280001f27983 */ /* 0x000ee80000300800 */
[----:B------:R-:W3:Y:S04]  /*4bbe0*/  LDL.LU R243, [R1+0x12c] ;  /* 0x00012c0001f37983 */ /* 0x000ee80000300800 */
[----:B------:R-:W-:Y:S04]  /*4bbf0*/  STL [R1+0x5644], R164 ;  /* 0x005644a401007387 */ /* 0x000fe80000100800 */
[----:B------:R-:W-:Y:S04]  /*4bc00*/  STL [R1+0x5640], R165 ;  /* 0x005640a501007387 */ /* 0x000fe80000100800 */
[----:B------:R-:W-:Y:S04]  /*4bc10*/  STL [R1+0x561c], R166 ;  /* 0x00561ca601007387 */ /* 0x000fe80000100800 */
[----:B------:R-:W-:Y:S01]  /*4bc20*/  STL [R1+0x5618], R167 ;  /* 0x005618a701007387 */ /* 0x000fe20000100800 */
[C---:B----4-:R-:W-:Y:S08]  /*4bc30*/  HMMA.1688.F32.TF32 R168, R172.reuse, R4, R168 ;  /* 0x00000004aca8723c */ /* 0x050ff000000810a8 */
[C---:B-1----:R-:W-:Y:S01]  /*4bc40*/  HMMA.1688.F32.TF32 R36, R172.reuse, R28, R184 ;  /* 0x0000001cac24723c */ /* 0x042fe200000810b8 */
[----:B------:R-:W-:Y:S10]  /*4bc50*/  LDS R184, [R3+UR12+0x4280] ;  /* 0x0042800c03b87984 */ /* 0x000ff40008000800 */
[----:B------:R-:W-:Y:S04]  /*4bc60*/  STL [R1+0x5650], R168 ;  /* 0x005650a801007387 */ /* 0x000fe80000100800 */
[----:B------:R1:W-:Y:S04]  /*4bc70*/  STL [R1+0x564c], R169 ;  /* 0x00564ca901007387 */ /* 0x0003e80000100800 */
[----:B------:R4:W-:Y:S01]  /*4bc80*/  STL [R1+0x5648], R170 ;  /* 0x005648aa01007387 */ /* 0x0009e20000100800 */
[----:B--2---:R-:W-:Y:S03]  /*4bc90*/  HMMA.1688.F32.TF32 R40, R172, R32, R204 ;  /* 0x00000020ac28723c */ /* 0x004fe600000810cc */
[----:B------:R-:W-:Y:S01]  /*4bca0*/  LDS R186, [R3+UR12+0x5280] ;  /* 0x0052800c03ba7984 */ /* 0x000fe20008000800 */
[----:B-1----:R-:W-:Y:S01]  /*4bcb0*/  IMAD.MOV.U32 R169, RZ, RZ, R36 ;  /* 0x000000ffffa97224 */ /* 0x002fe200078e0024 */
[----:B------:R-:W-:Y:S01]  /*4bcc0*/  MOV R164, R38 ;  /* 0x0000002600a47202 */ /* 0x000fe20000000f00 */
[----:B------:R-:W-:Y:S01]  /*4bcd0*/  IMAD.MOV.U32 R165, RZ, RZ, R39 ;  /* 0x000000ffffa57224 */ /* 0x000fe200078e0027 */
[----:B------:R-:W-:Y:S01]  /*4bce0*/  LDS R185, [R252+UR12+0x4280] ;  /* 0x0042800cfcb97984 */ /* 0x000fe20008000800 */
[----:B----4-:R-:W-:-:S03]  /*4bcf0*/  IMAD.MOV.U32 R170, RZ, RZ, R37 ;  /* 0x000000ffffaa7224 */ /* 0x010fc600078e0025 */
[----:B------:R-:W-:Y:S01]  /*4bd00*/  LDS R187, [R252+UR12+0x5280] ;  /* 0x0052800cfcbb7984 */ /* 0x000fe20008000800 */
[----:B------:R-:W-:Y:S03]  /*4bd10*/  HMMA.1688.F32.TF32 R36, R172, R24, R180 ;  /* 0x00000018ac24723c */ /* 0x000fe600000810b4 */
[----:B------:R1:W-:Y:S04]  /*4bd20*/  STL [R1+0x5614], R171 ;  /* 0x005614ab01007387 */ /* 0x0003e80000100800 */
[----:B------:R-:W-:Y:S04]  /*4bd30*/  LDS R180, [R0+UR12+0x4280] ;  /* 0x0042800c00b47984 */ /* 0x000fe80008000800 */
[----:B------:R-:W-:Y:S04]  /*4bd40*/  LDS R182, [R0+UR12+0x5280] ;  /* 0x0052800c00b67984 */ /* 0x000fe80008000800 */
[----:B------:R-:W-:Y:S04]  /*4bd50*/  LDS R181, [R2+UR12+0x4280] ;  /* 0x0042800c02b57984 */ /* 0x000fe80008000800 */
[----:B------:R-:W-:Y:S01]  /*4bd60*/  LDS R183, [R2+UR12+0x5280] ;  /* 0x0052800c02b77984 */ /* 0x000fe20008000800 */
[----:B------:R-:W-:Y:S01]  /*4bd70*/  IMAD.MOV.U32 R160, RZ, RZ, R36 ;  /* 0x000000ffffa07224 */ /* 0x000fe200078e0024 */
[----:B------:R-:W-:Y:S01]  /*4bd80*/  MOV R161, R37 ;  /* 0x0000002500a17202 */ /* 0x000fe20000000f00 */
[----:B------:R-:W-:-:S02]  /*4bd90*/  IMAD.MOV.U32 R162, RZ, RZ, R38 ;  /* 0x000000ffffa27224 */ /* 0x000fc400078e0026 */
[----:B------:R-:W-:Y:S02]  /*4bda0*/  IMAD.MOV.U32 R156, RZ, RZ, R39 ;  /* 0x000000ffff9c7224 */ /* 0x000fe400078e0027 */
[----:B------:R-:W-:Y:S01]  /*4bdb0*/  HMMA.1688.F32.TF32 R36, R172, R20, R176 ;  /* 0x00000014ac24723c */ /* 0x000fe200000810b0 */
[----:B------:R-:W-:Y:S04]  /*4bdc0*/  STL.64 [R1+0x1c0], R40 ;  /* 0x0001c02801007387 */ /* 0x000fe80000100a00 */
[----:B------:R-:W-:Y:S04]  /*4bdd0*/  LDS R176, [R3+UR12+0x4200] ;  /* 0x0042000c03b07984 */ /* 0x000fe80008000800 */
[----:B------:R-:W-:Y:S04]  /*4bde0*/  LDS R178, [R3+UR12+0x5200] ;  /* 0x0052000c03b27984 */ /* 0x000fe80008000800 */
[----:B------:R-:W-:Y:S04]  /*4bdf0*/  LDS R177, [R252+UR12+0x4200] ;  /* 0x0042000cfcb17984 */ /* 0x000fe80008000800 */
[----:B------:R-:W-:Y:S02]  /*4be00*/  LDS R179, [R252+UR12+0x5200] ;  /* 0x0052000cfcb37984 */ /* 0x000fe40008000800 */
[----:B------:R-:W-:Y:S01]  /*4be10*/  MOV R157, R36 ;  /* 0x00000024009d7202 */ /* 0x000fe20000000f00 */
[----:B------:R-:W-:Y:S01]  /*4be20*/  IMAD.MOV.U32 R158, RZ, RZ, R37 ;  /* 0x000000ffff9e7224 */ /* 0x000fe200078e0025 */
[----:B------:R-:W-:Y:S01]  /*4be30*/  MOV R163, R39 ;  /* 0x0000002700a37202 */ /* 0x000fe20000000f00 */
[----:B------:R-:W-:-:S02]  /*4be40*/  IMAD.MOV.U32 R159, RZ, RZ, R38 ;  /* 0x000000ffff9f7224 */ /* 0x000fc400078e0026 */
[----:B------:R-:W-:Y:S01]  /*4be50*/  HMMA.1688.F32.TF32 R36, R172, R16, R236 ;  /* 0x00000010ac24723c */ /* 0x000fe200000810ec */
[----:B------:R-:W-:Y:S04]  /*4be60*/  STL.64 [R1+0x1c8], R42 ;  /* 0x0001c82a01007387 */ /* 0x000fe80000100a00 */
[----:B------:R-:W-:Y:S04]  /*4be70*/  STL [R1+0x565c], R164 ;  /* 0x00565ca401007387 */ /* 0x000fe80000100800 */
[----:B------:R-:W-:Y:S04]  /*4be80*/  STL [R1+0x5658], R170 ;  /* 0x005658aa01007387 */ /* 0x000fe80000100800 */
[----:B------:R-:W-:Y:S06]  /*4be90*/  STL [R1+0x5654], R169 ;  /* 0x005654a901007387 */ /* 0x000fec0000100800 */
[----:B------:R3:W-:Y:S04]  /*4bea0*/  STL [R1+0x2fc], R39 ;  /* 0x0002fc2701007387 */ /* 0x0007e80000100800 */
[----:B------:R-:W2:Y:S04]  /*4beb0*/  LDL.LU R196, [R1+0x10] ;  /* 0x0000100001c47983 */ /* 0x000ea80000300800 */
[----:B------:R-:W2:Y:S04]  /*4bec0*/  LDL.LU R197, [R1+0x14] ;  /* 0x0000140001c57983 */ /* 0x000ea80000300800 */
[----:B------:R-:W2:Y:S04]  /*4bed0*/  LDL.LU R198, [R1+0x18] ;  /* 0x0000180001c67983 */ /* 0x000ea80000300800 */
[----:B------:R-:W2:Y:S04]  /*4bee0*/  LDL.LU R199, [R1+0x1c] ;  /* 0x00001c0001c77983 */ /* 0x000ea80000300800 */
        /* <DEDUP_REMOVED lines=16> */
[----:B------:R-:W-:-:S03]  /*4bff0*/  IMAD.MOV.U32 R166, RZ, RZ, R36 ;  /* 0x000000ffffa67224 */ /* 0x000fc600078e0024 */
[----:B------:R-:W2:Y:S01]  /*4c000*/  LDL.LU R232, [R1+0x80] ;  /* 0x0000800001e87983 */ /* 0x000ea20000300800 */
[----:B------:R-:W-:Y:S01]  /*4c010*/  IMAD.MOV.U32 R167, RZ, RZ, R37 ;  /* 0x000000ffffa77224 */ /* 0x000fe200078e0025 */
[----:B-1----:R-:W-:Y:S02]  /*4c020*/  MOV R171, R38 ;  /* 0x0000002600ab7202 */ /* 0x002fe40000000f00 */
[----:B------:R-:W2:Y:S01]  /*4c030*/  LDL.LU R233, [R1+0x84] ;  /* 0x0000840001e97983 */ /* 0x000ea20000300800 */
[----:B---3--:R-:W-:Y:S03]  /*4c040*/  HMMA.1688.F32.TF32 R36, R172, R12, R240 ;  /* 0x0000000cac24723c */ /* 0x008fe600000810f0 */
[----:B------:R-:W2:Y:S04]  /*4c050*/  LDL.LU R234, [R1+0x88] ;  /* 0x0000880001ea7983 */ /* 0x000ea80000300800 */
[----:B------:R-:W2:Y:S04]  /*4c060*/  LDL.LU R235, [R1+0x8c] ;  /* 0x00008c0001eb7983 */ /* 0x000ea80000300800 */
[----:B------:R-:W3:Y:S04]  /*4c070*/  LDL.LU R228, [R1+0x90] ;  /* 0x0000900001e47983 */ /* 0x000ee80000300800 */
[----:B------:R-:W3:Y:S04]  /*4c080*/  LDL.LU R229, [R1+0x94] ;  /* 0x0000940001e57983 */ /* 0x000ee80000300800 */
[----:B------:R-:W3:Y:S04]  /*4c090*/  LDL.LU R230, [R1+0x98] ;  /* 0x0000980001e67983 */ /* 0x000ee80000300800 */
[----:B------:R-:W3:Y:S04]  /*4c0a0*/  LDL.LU R231, [R1+0x9c] ;  /* 0x00009c0001e77983 */ /* 0x000ee80000300800 */
        /* <DEDUP_REMOVED lines=14> */
[----:B------:R-:W-:-:S03]  /*4c190*/  IMAD.MOV.U32 R170, RZ, RZ, R37 ;  /* 0x000000ffffaa7224 */ /* 0x000fc600078e0025 */
[----:B------:R-:W2:Y:S01]  /*4c1a0*/  LDL.LU R249, [R1+0xd4] ;  /* 0x0000d40001f97983 */ /* 0x000ea20000300800 */
[----:B------:R-:W-:-:S03]  /*4c1b0*/  MOV R169, R38 ;  /* 0x0000002600a97202 */ /* 0x000fc60000000f00 */
[----:B------:R-:W2:Y:S01]  /*4c1c0*/  LDL.LU R250, [R1+0xd8] ;  /* 0x0000d80001fa7983 */ /* 0x000ea20000300800 */
[----:B------:R-:W-:-:S03]  /*4c1d0*/  IMAD.MOV.U32 R168, RZ, RZ, R39 ;  /* 0x000000ffffa87224 */ /* 0x000fc600078e0027 */
        /* <DEDUP_REMOVED lines=69> */
[----:B------:R-:W4:Y:S04]  /*4c630*/  LDL.LU R48, [R1+0x110] ;  /* 0x0001100001307983 */ /* 0x000f280000300800 */
[----:B------:R-:W4:Y:S04]  /*4c640*/  LDL.LU R49, [R1+0x114] ;  /* 0x0001140001317983 */ /* 0x000f280000300800 */
[----:B------:R-:W4:Y:S04]  /*4c650*/  LDL.LU R50, [R1+0x118] ;  /* 0x0001180001327983 */ /* 0x000f280000300800 */
[----:B------:R-:W4:Y:S01]  /*4c660*/  LDL.LU R51, [R1+0x11c] ;  /* 0x00011c0001337983 */ /* 0x000f220000300800 */
[C---:B--2---:R-:W-:Y:S08]  /*4c670*/  HMMA.1688.F32.TF32 R188, R172.reuse, R20, R188 ;  /* 0x00000014acbc723c */ /* 0x044ff000000810bc */
[C---:B---3--:R-:W-:Y:S08]  /*4c680*/  HMMA.1688.F32.TF32 R192, R172.reuse, R24, R192 ;  /* 0x00000018acc0723c */ /* 0x048ff000000810c0 */
[C---:B----4-:R-:W-:Y:S08]  /*4c690*/  HMMA.1688.F32.TF32 R68, R172.reuse, R28, R68 ;  /* 0x0000001cac44723c */ /* 0x050ff00000081044 */
[C---:B------:R-:W-:Y:S08]  /*4c6a0*/  HMMA.1688.F32.TF32 R76, R172.reuse, R4, R76 ;  /* 0x00000004ac4c723c */ /* 0x040ff0000008104c */
[C---:B------:R-:W-:Y:S08]  /*4c6b0*/  HMMA.1688.F32.TF32 R80, R172.reuse, R8, R80 ;  /* 0x00000008ac50723c */ /* 0x040ff00000081050 */
[C---:B------:R-:W-:Y:S11]  /*4c6c0*/  HMMA.1688.F32.TF32 R72, R172.reuse, R32, R72 ;  /* 0x00000020ac48723c */ /* 0x040ff60000081048 */
[----:B------:R-:W-:Y:S04]  /*4c6d0*/  STL.64 [R1+0x460], R80 ;  /* 0x0004605001007387 */ /* 0x000fe80000100a00 */
[----:B------:R1:W-:Y:S01]  /*4c6e0*/  STL.64 [R1+0x468], R82 ;  /* 0x0004685201007387 */ /* 0x0003e20000100a00 */
[C---:B------:R-:W-:Y:S03]  /*4c6f0*/  HMMA.1688.F32.TF32 R204, R172.reuse, R16, R204 ;  /* 0x00000010accc723c */ /* 0x040fe600000810cc */
[----:B-1----:R-:W2:Y:S04]  /*4c700*/  LDL.LU.64 R82, [R1+0x5830] ;  /* 0x0058300001527983 */ /* 0x002ea80000300a00 */
[----:B------:R-:W2:Y:S04]  /*4c710*/  LDL.LU.64 R80, [R1+0x5828] ;  /* 0x0058280001507983 */ /* 0x000ea80000300a00 */
[----:B------:R-:W-:Y:S04]  /*4c720*/  STL.64 [R1+0x450], R76 ;  /* 0x0004504c01007387 */ /* 0x000fe80000100a00 */
[----:B------:R1:W-:Y:S01]  /*4c730*/  STL.64 [R1+0x458], R78 ;  /* 0x0004584e01007387 */ /* 0x0003e20000100a00 */
[----:B------:R-:W-:Y:S03]  /*4c740*/  HMMA.1688.F32.TF32 R172, R172, R12, R236 ;  /* 0x0000000cacac723c */ /* 0x000fe600000810ec */
        /* <DEDUP_REMOVED lines=29> */
[----:B------:R-:W2:Y:S01]  /*4c920*/  LDL.LU R175, [R1+0x3ac] ;  /* 0x0003ac0001af7983 */ /* 0x000ea20000300800 */
[----:B------:R-:W-:-:S15]  /*4c930*/  HMMA.1688.F32.TF32 R240, R176, R8, R240 ;  /* 0x00000008b0f0723c */ /* 0x000fde00000810f0 */
[----:B------:R-:W-:-:S04]  /*4c940*/  NOP ;  /* 0x0000000000007918 */ /* 0x000fc80000000000 */
[----:B------:R-:W-:Y:S04]  /*4c950*/  STL.64 [R1+0x3e0], R240 ;  /* 0x0003e0f001007387 */ /* 0x000fe80000100a00 */
[----:B------:R1:W-:Y:S04]  /*4c960*/  STL.64 [R1+0x3e8], R242 ;  /* 0x0003e8f201007387 */ /* 0x0003e80000100a00 */
[----:B-1----:R-:W3:Y:S04]  /*4c970*/  LDL.LU.64 R242, [R1+0x57b0] ;  /* 0x0057b00001f27983 */ /* 0x002ee80000300a00 */
[----:B------:R-:W3:Y:S01]  /*4c980*/  LDL.LU.64 R240, [R1+0x57a8] ;  /* 0x0057a80001f07983 */ /* 0x000ee20000300a00 */
        /* <DEDUP_REMOVED lines=36> */
[----:B------:R-:W2:Y:S05]  /*4cbd0*/  LDS R179, [R252+UR12+0x5300] ;  /* 0x0053000cfcb37984 */ /* 0x000eaa0008000800 */
        /* <DEDUP_REMOVED lines=8> */
[----:B---3--:R-:W-:Y:S01]  /*4cc60*/  HMMA.1688.F32.TF32 R40, R180, R12, R232 ;  /* 0x0000000cb428723c */ /* 0x008fe200000810e8 */
[----:B------:R-:W-:Y:S01]  /*4cc70*/  IMAD.MOV.U32 R251, RZ, RZ, R192 ;  /* 0x000000fffffb7224 */ /* 0x000fe200078e00c0 */
[----:B------:R-:W-:Y:S01]  /*4cc80*/  MOV R249, R194 ;  /* 0x000000c200f97202 */ /* 0x000fe20000000f00 */
[----:B------:R-:W-:Y:S01]  /*4cc90*/  IMAD.MOV.U32 R250, RZ, RZ, R193 ;  /* 0x000000fffffa7224 */ /* 0x000fe200078e00c1 */
[----:B------:R-:W-:Y:S01]  /*4cca0*/  LDS R180, [R0+UR12+0x4300] ;  /* 0x0043000c00b47984 */ /* 0x000fe20008000800 */
[----:B------:R-:W-:-:S03]  /*4ccb0*/  IMAD.MOV.U32 R248, RZ, RZ, R195 ;  /* 0x000000fffff87224 */ /* 0x000fc600078e00c3 */
        /* <DEDUP_REMOVED lines=11> */
[----:B-1----:R-:W-:Y:S01]  /*4cd70*/  HMMA.1688.F32.TF32 R36, R184, R28, R200 ;  /* 0x0000001cb824723c */ /* 0x002fe200000810c8 */
[----:B------:R-:W-:-:S02]  /*4cd80*/  IMAD.MOV.U32 R195, RZ, RZ, R204 ;  /* 0x000000ffffc37224 */ /* 0x000fc400078e00cc */
        /* <DEDUP_REMOVED lines=8> */
[----:B------:R-:W3:Y:S04]  /*4ce10*/  LDS R183, [R2+UR12+0x5300] ;  /* 0x0053000c02b77984 */ /* 0x000ee80008000800 */
[----:B------:R-:W-:Y:S01]  /*4ce20*/  LDS R200, [R0+UR12+0x4380] ;  /* 0x0043800c00c87984 */ /* 0x000fe20008000800 */
[----:B-1----:R-:W-:Y:S01]  /*4ce30*/  HMMA.1688.F32.TF32 R36, R184, R16, R236 ;  /* 0x00000010b824723c */ /* 0x002fe200000810ec */
[----:B------:R-:W-:-:S02]  /*4ce40*/  MOV R199, R188 ;  /* 0x000000bc00c77202 */ /* 0x000fc40000000f00 */
[----:B------:R-:W-:Y:S04]  /*4ce50*/  STL.64 [R1+0x170], R44 ;  /* 0x0001702c01007387 */ /* 0x000fe80000100a00 */
[----:B------:R-:W-:Y:S04]  /*4ce60*/  STL.64 [R1+0x178], R46 ;  /* 0x0001782e01007387 */ /* 0x000fe80000100a00 */
[----:B------:R-:W-:Y:S04]  /*4ce70*/  STL.64 [R1+0x160], R40 ;  /* 0x0001602801007387 */ /* 0x000fe80000100a00 */
[----:B------:R-:W-:Y:S01]  /*4ce80*/  STL.64 [R1+0x168], R42 ;  /* 0x0001682a01007387 */ /* 0x000fe20000100a00 */
[----:B------:R-:W-:-:S02]  /*4ce90*/  IMAD.MOV.U32 R198, RZ, RZ, R189 ;  /* 0x000000ffffc67224 */ /* 0x000fc400078e00bd */
[----:B------:R-:W-:Y:S01]  /*4cea0*/  IMAD.MOV.U32 R197, RZ, RZ, R190 ;  /* 0x000000ffffc57224 */ /* 0x000fe200078e00be */
[----:B------:R-:W-:Y:S01]  /*4ceb0*/  MOV R196, R191 ;  /* 0x000000bf00c47202 */ /* 0x000fe20000000f00 */
[----:B------:R1:W-:Y:S04]  /*4cec0*/  STL.64 [R1+0x150], R36 ;  /* 0x0001502401007387 */ /* 0x0003e80000100a00 */
[----:B------:R1:W-:Y:S01]  /*4ced0*/  STL.64 [R1+0x158], R38 ;  /* 0x0001582601007387 */ /* 0x0003e20000100a00 */
        /* <DEDUP_REMOVED lines=15> */
[----:B------:R-:W-:Y:S04]  /*4cfd0*/  LDS R202, [R0+UR12+0x5380] ;  /* 0x0053800c00ca7984 */ /* 0x000fe80008000800 */
[----:B------:R-:W-:Y:S04]  /*4cfe0*/  LDS R201, [R2+UR12+0x4380] ;  /* 0x0043800c02c97984 */ /* 0x000fe80008000800 */
[----:B------:R-:W1:Y:S04]  /*4cff0*/  LDS R203, [R2+UR12+0x5380] ;  /* 0x0053800c02cb7984 */ /* 0x000e680008000800 */
[----:B------:R-:W-:Y:S04]  /*4d000*/  LDS R236, [R3+UR12+0x4380] ;  /* 0x0043800c03ec7984 */ /* 0x000fe80008000800 */
[----:B------:R-:W-:Y:S04]  /*4d010*/  LDS R238, [R3+UR12+0x5380] ;  /* 0x0053800c03ee7984 */ /* 0x000fe80008000800 */
[----:B------:R-:W-:Y:S04]  /*4d020*/  LDS R237, [R252+UR12+0x4380] ;  /* 0x0043800cfced7984 */ /* 0x000fe80008000800 */
[----:B------:R-:W1:Y:S01]  /*4d030*/  LDS R239, [R252+UR12+0x5380] ;  /* 0x0053800cfcef7984 */ /* 0x000e620008000800 */
[----:B--2---:R-:W-:Y:S03]  /*4d040*/  HMMA.1688.F32.TF32 R172, R184, R12, R204 ;  /* 0x0000000cb8ac723c */ /* 0x004fe600000810cc */
        /* <DEDUP_REMOVED lines=36> */
[----:B-1----:R-:W3:Y:S04]  /*4d290*/  LDL.LU R36, [R1+0x5e0] ;  /* 0x0005e00001247983 */ /* 0x002ee80000300800 */
[----:B------:R-:W3:Y:S04]  /*4d2a0*/  LDL.LU R37, [R1+0x5e4] ;  /* 0x0005e40001257983 */ /* 0x000ee80000300800 */
[----:B------:R-:W3:Y:S04]  /*4d2b0*/  LDL.LU R38, [R1+0x5e8] ;  /* 0x0005e80001267983 */ /* 0x000ee80000300800 */
[----:B------:R-:W3:Y:S04]  /*4d2c0*/  LDL.LU R39, [R1+0x5ec] ;  /* 0x0005ec0001277983 */ /* 0x000ee80000300800 */
        /* <DEDUP_REMOVED lines=32> */
[----:B------:R-:W-:Y:S04]  /*4d4d0*/  STL [R1+0x5610], R173 ;  /* 0x005610ad01007387 */ /* 0x000fe80000100800 */
[----:B------:R-:W-:Y:S04]  /*4d4e0*/  STL [R1+0x560c], R174 ;  /* 0x00560cae01007387 */ /* 0x000fe80000100800 */
[----:B------:R1:W-:Y:S01]  /*4d4f0*/  STL [R1+0x5608], R175 ;  /* 0x005608af01007387 */ /* 0x0003e20000100800 */
[----:B--2---:R-:W-:Y:S08]  /*4d500*/  HMMA.1688.F32.TF32 R220, R176, R28, R220 ;  /* 0x0000001cb0dc723c */ /* 0x004ff000000810dc */
[C---:B---3--:R-:W-:Y:S08]  /*4d510*/  HMMA.1688.F32.TF32 R40, R180.reuse, R16, R40 ;  /* 0x00000010b428723c */ /* 0x048ff00000081028 */
[C---:B----4-:R-:W-:Y:S08]  /*4d520*/  HMMA.1688.F32.TF32 R44, R180.reuse, R20, R44 ;  /* 0x00000014b42c723c */ /* 0x050ff0000008102c */
[C---:B------:R-:W-:Y:S08]  /*4d530*/  HMMA.1688.F32.TF32 R52, R180.reuse, R28, R52 ;  /* 0x0000001cb434723c */ /* 0x040ff00000081034 */
[C---:B------:R-:W-:Y:S08]  /*4d540*/  HMMA.1688.F32.TF32 R60, R180.reuse, R4, R60 ;  /* 0x00000004b43c723c */ /* 0x040ff0000008103c */
[C---:B------:R-:W-:Y:S08]  /*4d550*/  HMMA.1688.F32.TF32 R64, R180.reuse, R8, R64 ;  /* 0x00000008b440723c */ /* 0x040ff00000081040 */
[----:B------:R-:W-:Y:S11]  /*4d560*/  HMMA.1688.F32.TF32 R56, R180, R32, R56 ;  /* 0x00000020b438723c */ /* 0x000ff60000081038 */
[----:B------:R-:W-:Y:S01]  /*4d570*/  STL.64 [R1+0x140], R64 ;  /* 0x0001404001007387 */ /* 0x000fe20000100a00 */
[----:B-1----:R-:W-:-:S03]  /*4d580*/  IMAD.MOV.U32 R175, RZ, RZ, R62 ;  /* 0x000000ffffaf7224 */ /* 0x002fc600078e003e */
[----:B------:R1:W-:Y:S01]  /*4d590*/  STL.64 [R1+0x148], R66 ;  /* 0x0001484201007387 */ /* 0x0003e20000100a00 */
[C---:B------:R-:W-:Y:S03]  /*4d5a0*/  HMMA.1688.F32.TF32 R48, R180.reuse, R24, R48 ;  /* 0x00000018b430723c */ /* 0x040fe60000081030 */
[----:B-1----:R-:W2:Y:S01]  /*4d5b0*/  LDL.LU.64 R66, [R1+0x5790] ;  /* 0x0057900001427983 */ /* 0x002ea20000300a00 */
[----:B------:R-:W-:Y:S01]  /*4d5c0*/  IMAD.MOV.U32 R173, RZ, RZ, R60 ;  /* 0x000000ffffad7224 */ /* 0x000fe200078e003c */
[----:B------:R-:W-:Y:S02]  /*4d5d0*/  MOV R174, R61 ;  /* 0x0000003d00ae7202 */ /* 0x000fe40000000f00 */
[----:B------:R-:W2:Y:S04]  /*4d5e0*/  LDL.LU.64 R64, [R1+0x5788] ;  /* 0x0057880001407983 */ /* 0x000ea80000300a00 */
[----:B------:R1:W-:Y:S01]  /*4d5f0*/  STL [R1+0x13c], R63 ;  /* 0x00013c3f01007387 */ /* 0x0003e20000100800 */
        /* <DEDUP_REMOVED lines=31> */
[C---:B------:R-:W-:Y:S08]  /*4d7f0*/  HMMA.1688.F32.TF32 R212, R176.reuse, R8, R212 ;  /* 0x00000008b0d4723c */ /* 0x040ff000000810d4 */
[C---:B------:R-:W-:Y:S08]  /*4d800*/  HMMA.1688.F32.TF32 R244, R176.reuse, R4, R244 ;  /* 0x00000004b0f4723c */ /* 0x040ff000000810f4 */
[C---:B------:R-:W-:Y:S03]  /*4d810*/  HMMA.1688.F32.TF32 R228, R176.reuse, R32, R228 ;  /* 0x00000020b0e4723c */ /* 0x040fe600000810e4 */
        /* <DEDUP_REMOVED lines=14> */
[----:B-1----:R-:W4:Y:S01]  /*4d900*/  LDL.LU.64 R222, [R1+0x56e0] ;  /* 0x0056e00001de7983 */ /* 0x002f220000300a00 */
[C---:B------:R-:W-:Y:S03]  /*4d910*/  HMMA.1688.F32.TF32 R232, R176.reuse, R24, R232 ;  /* 0x00000018b0e8723c */ /* 0x040fe600000810e8 */
[----:B------:R-:W4:Y:S05]  /*4d920*/  LDL.LU.64 R220, [R1+0x56d8] ;  /* 0x0056d80001dc7983 */ /* 0x000f2a0000300a00 */
[C---:B------:R-:W-:Y:S08]  /*4d930*/  HMMA.1688.F32.TF32 R224, R176.reuse, R20, R224 ;  /* 0x00000014b0e0723c */ /* 0x040ff000000810e0 */
[C---:B------:R-:W-:Y:S03]  /*4d940*/  HMMA.1688.F32.TF32 R216, R176.reuse, R16, R216 ;  /* 0x00000010b0d8723c */ /* 0x040fe600000810d8 */
[----:B------:R-:W-:Y:S05]  /*4d950*/  STL.64 [R1+0x80], R232 ;  /* 0x000080e801007387 */ /* 0x000fea0000100a00 */
[----:B------:R-:W-:Y:S01]  /*4d960*/  HMMA.1688.F32.TF32 R176, R176, R12, R208 ;  /* 0x0000000cb0b0723c */ /* 0x000fe200000810d0 */
[----:B------:R1:W-:Y:S04]  /*4d970*/  STL.64 [R1+0x88], R234 ;  /* 0x000088ea01007387 */ /* 0x0003e80000100a00 */
[----:B-1----:R-:W4:Y:S04]  /*4d980*/  LDL.LU.64 R234, [R1+0x56d0] ;  /* 0x0056d00001ea7983 */ /* 0x002f280000300a00 */
[----:B------:R-:W4:Y:S04]  /*4d990*/  LDL.LU.64 R232, [R1+0x56c8] ;  /* 0x0056c80001e87983 */ /* 0x000f280000300a00 */
[----:B------:R-:W-:Y:S04]  /*4d9a0*/  STL.64 [R1+0x70], R224 ;  /* 0x000070e001007387 */ /* 0x000fe80000100a00 */
[----:B------:R1:W-:Y:S04]  /*4d9b0*/  STL.64 [R1+0x78], R226 ;  /* 0x000078e201007387 */ /* 0x0003e80000100a00 */
[----:B-1----:R-:W4:Y:S04]  /*4d9c0*/  LDL.LU.64 R226, [R1+0x56c0] ;  /* 0x0056c00001e27983 */ /* 0x002f280000300a00 */
[----:B------:R-:W4:Y:S04]  /*4d9d0*/  LDL.LU.64 R224, [R1+0x56b8] ;  /* 0x0056b80001e07983 */ /* 0x000f280000300a00 */
[----:B------:R-:W-:Y:S04]  /*4d9e0*/  STL.64 [R1+0x60], R216 ;  /* 0x000060d801007387 */ /* 0x000fe80000100a00 */
[----:B------:R1:W-:Y:S04]  /*4d9f0*/  STL.64 [R1+0x68], R218 ;  /* 0x000068da01007387 */ /* 0x0003e80000100a00 */
[----:B-1----:R-:W4:Y:S04]  /*4da00*/  LDL.LU.64 R218, [R1+0x56b0] ;  /* 0x0056b00001da7983 */ /* 0x002f280000300a00 */
[----:B------:R-:W4:Y:S04]  /*4da10*/  LDL.LU.64 R216, [R1+0x56a8] ;  /* 0x0056a80001d87983 */ /* 0x000f280000300a00 */
[----:B------:R-:W4:Y:S04]  /*4da20*/  LDL.LU.64 R210, [R1+0x56a0] ;  /* 0x0056a00001d27983 */ /* 0x000f280000300a00 */
[----:B------:R-:W4:Y:S04]  /*4da30*/  LDL.LU.64 R208, [R1+0x5698] ;  /* 0x0056980001d07983 */ /* 0x000f280000300a00 */
[----:B------:R-:W-:Y:S04]  /*4da40*/  STL.64 [R1+0x50], R176 ;  /* 0x000050b001007387 */ /* 0x000fe80000100a00 */
[----:B------:R1:W-:Y:S02]  /*4da50*/  STL.64 [R1+0x58], R178 ;  /* 0x000058b201007387 */ /* 0x0003e40000100a00 */
[----:B-1----:R-:W-:-:S15]  /*4da60*/  HMMA.1688.F32.TF32 R176, R200, R4, R184 ;  /* 0x00000004c8b0723c */ /* 0x002fde00000810b8 */
[----:B------:R-:W-:-:S04]  /*4da70*/  NOP ;  /* 0x0000000000007918 */ /* 0x000fc80000000000 */
[----:B------:R-:W-:Y:S01]  /*4da80*/  STL.64 [R1+0x55f0], R178 ;  /* 0x0055f0b201007387 */ /* 0x000fe20000100a00 */
[C---:B------:R-:W-:Y:S03]  /*4da90*/  HMMA.1688.F32.TF32 R184, R200.reuse, R28, R240 ;  /* 0x0000001cc8b8723c */ /* 0x040fe600000810f0 */
[----:B------:R-:W-:Y:S04]  /*4daa0*/  LDS R240, [R0+UR12+0x6080] ;  /* 0x0060800c00f07984 */ /* 0x000fe80008000800 */
[----:B------:R-:W-:Y:S01]  /*4dab0*/  LDS R242, [R0+UR12+0x7080] ;  /* 0x0070800c00f27984 */ /* 0x000fe20008000800 */
[C---:B------:R-:W-:Y:S03]  /*4dac0*/  HMMA.1688.F32.TF32 R188, R200.reuse, R24, R188 ;  /* 0x00000018c8bc723c */ /* 0x040fe600000810bc */
[----:B------:R-:W-:Y:S04]  /*4dad0*/  LDS R241, [R2+UR12+0x6080] ;  /* 0x0060800c02f17984 */ /* 0x000fe80008000800 */
[----:B------:R-:W-:Y:S01]  /*4dae0*/  LDS R243, [R2+UR12+0x7080] ;  /* 0x0070800c02f37984 */ /* 0x000fe20008000800 */
[----:B--2---:R-:W-:-:S15]  /*4daf0*/  HMMA.1688.F32.TF32 R180, R200, R8, R180 ;  /* 0x00000008c8b4723c */ /* 0x004fde00000810b4 */
[----:B------:R-:W-:-:S04]  /*4db00*/  NOP ;  /* 0x0000000000007918 */ /* 0x000fc80000000000 */
[----:B------:R-:W-:Y:S04]  /*4db10*/  STL.64 [R1+0x40], R180 ;  /* 0x000040b401007387 */ /* 0x000fe80000100a00 */
[----:B------:R1:W-:Y:S02]  /*4db20*/  STL.64 [R1+0x48], R182 ;  /* 0x000048b601007387 */ /* 0x0003e40000100a00 */
[C---:B-1----:R-:W-:Y:S02]  /*4db30*/  HMMA.1688.F32.TF32 R180, R200.reuse, R32, R204 ;  /* 0x00000020c8b4723c */ /* 0x042fe400000810cc */
[----:B------:R-:W-:Y:S06]  /*4db40*/  STL.64 [R1+0x55e8], R176 ;  /* 0x0055e8b001007387 */ /* 0x000fec0000100a00 */
[C---:B------:R-:W-:Y:S11]  /*4db50*/  HMMA.1688.F32.TF32 R192, R200.reuse, R20, R192 ;  /* 0x00000014c8c0723c */ /* 0x040ff600000810c0 */
[----:B------:R3:W-:Y:S01]  /*4db60*/  STL.64 [R1+0x5600], R182 ;  /* 0x005600b601007387 */ /* 0x0007e20000100a00 */
[C---:B------:R-:W-:Y:S03]  /*4db70*/  HMMA.1688.F32.TF32 R196, R200.reuse, R16, R196 ;  /* 0x00000010c8c4723c */ /* 0x040fe600000810c4 */
[----:B------:R1:W-:Y:S05]  /*4db80*/  STL.64 [R1+0x55f8], R180 ;  /* 0x0055f8b401007387 */ /* 0x0003ea0000100a00 */
[----:B------:R-:W-:Y:S01]  /*4db90*/  HMMA.1688.F32.TF32 R200, R200, R12, R248 ;  /* 0x0000000cc8c8723c */ /* 0x000fe200000810f8 */
[----:B---3--:R-:W-:-:S02]  /*4dba0*/  IMAD.MOV.U32 R182, RZ, RZ, R247 ;  /* 0x000000ffffb67224 */ /* 0x008fc400078e00f7 */
[----:B-1----:R-:W-:Y:S01]  /*4dbb0*/  IMAD.MOV.U32 R180, RZ, RZ, R245 ;  /* 0x000000ffffb47224 */ /* 0x002fe200078e00f5 */
[----:B------:R-:W-:Y:S01]  /*4dbc0*/  MOV R181, R246 ;  /* 0x000000f600b57202 */ /* 0x000fe20000000f00 */
[----:B------:R-:W2:Y:S01]  /*4dbd0*/  LDL.LU R245, [R1+0x5694] ;  /* 0x0056940001f57983 */ /* 0x000ea20000300800 */
[----:B------:R-:W-:-:S03]  /*4dbe0*/  IMAD.MOV.U32 R183, RZ, RZ, R215 ;  /* 0x000000ffffb77224 */ /* 0x000fc600078e00d7 */
[----:B------:R-:W2:Y:S04]  /*4dbf0*/  LDL.LU R246, [R1+0x5690] ;  /* 0x0056900001f67983 */ /* 0x000ea80000300800 */
[----:B------:R-:W2:Y:S04]  /*4dc00*/  LDL.LU R247, [R1+0x568c] ;  /* 0x00568c0001f77983 */ /* 0x000ea80000300800 */
[----:B------:R-:W3:Y:S01]  /*4dc10*/  LDL.LU R215, [R1+0x5688] ;  /* 0x0056880001d77983 */ /* 0x000ee20000300800 */
[----:B----4-:R-:W-:Y:S01]  /*4dc20*/  IMAD.MOV.U32 R249, RZ, RZ, R231 ;  /* 0x000000fffff97224 */ /* 0x010fe200078e00e7 */
[----:B------:R-:W-:-:S02]  /*4dc30*/  MOV R248, R223 ;  /* 0x000000df00f87202 */ /* 0x000fc40000000f00 */
[----:B------:R-:W4:Y:S04]  /*4dc40*/  LDL.LU R223, [R1+0x5684] ;  /* 0x0056840001df7983 */ /* 0x000f280000300800 */
[----:B------:R-:W2:Y:S04]  /*4dc50*/  LDL.LU R231, [R1+0x5680] ;  /* 0x0056800001e77983 */ /* 0x000ea80000300800 */
[----:B------:R-:W3:Y:S04]  /*4dc60*/  LDL.LU R250, [R1+0x38] ;  /* 0x0000380001fa7983 */ /* 0x000ee80000300800 */
[----:B------:R-:W3:Y:S01]  /*4dc70*/  LDL.LU R251, [R1+0x3c] ;  /* 0x00003c0001fb7983 */ /* 0x000ee20000300800 */
[----:B------:R-:W-:Y:S03]  /*4dc80*/  HMMA.1688.F32.TF32 R176, R236, R12, R232 ;  /* 0x0000000cecb0723c */ /* 0x000fe600000810e8 */
[----:B------:R-:W-:Y:S04]  /*4dc90*/  LDS R232, [R0+UR12+0x6000] ;  /* 0x0060000c00e87984 */ /* 0x000fe80008000800 */
[----:B------:R-:W-:Y:S04]  /*4dca0*/  LDS R234, [R0+UR12+0x7000] ;  /* 0x0070000c00ea7984 */ /* 0x000fe80008000800 */
[----:B------:R-:W-:Y:S04]  /*4dcb0*/  LDS R233, [R2+UR12+0x6000] ;  /* 0x0060000c02e97984 */ /* 0x000fe80008000800 */
[----:B------:R-:W1:Y:S04]  /*4dcc0*/  LDS R235, [R2+UR12+0x7000] ;  /* 0x0070000c02eb7984 */ /* 0x000e680008000800 */
[----:B------:R1:W-:Y:S02]  /*4dcd0*/  STL.64 [R1+0x10], R176 ;  /* 0x000010b001007387 */ /* 0x0003e40000100a00 */
[----:B-1----:R-:W-:-:S02]  /*4dce0*/  IMAD.MOV.U32 R176, RZ, RZ, R6 ;  /* 0x000000ffffb07224 */ /* 0x002fc400078e0006 */
[----:B------:R-:W3:Y:S01]  /*4dcf0*/  LDL.LU R6, [R1+0x567c] ;  /* 0x00567c0001067983 */ /* 0x000ee20000300800 */
[----:B------:R-:W-:-:S03]  /*4dd00*/  IMAD.MOV.U32 R177, RZ, RZ, R7 ;  /* 0x000000ffffb17224 */ /* 0x000fc600078e0007 */
[----:B------:R-:W3:Y:S01]  /*4dd10*/  LDL.LU R7, [R1+0x5678] ;  /* 0x0056780001077983 */ /* 0x000ee20000300800 */
[C---:B--2---:R-:W-:Y:S01]  /*4dd20*/  HMMA.1688.F32.TF32 R228, R236.reuse, R16, R228 ;  /* 0x00000010ece4723c */ /* 0x044fe200000810e4 */
[----:B------:R-:W-:Y:S01]  /*4dd30*/  IMAD.MOV.U32 R17, RZ, RZ, R178 ;  /* 0x000000ffff117224 */ /* 0x000fe200078e00b2 */
[----:B------:R-:W-:Y:S01]  /*4dd40*/  MOV R16, R179 ;  /* 0x000000b300107202 */ /* 0x000fe20000000f00 */
[----:B------:R-:W-:Y:S01]  /*4dd50*/  IMAD.MOV.U32 R179, RZ, RZ, R11 ;  /* 0x000000ffffb37224 */ /* 0x000fe200078e000b */
[----:B------:R-:W-:Y:S02]  /*4dd60*/  MOV R178, R10 ;  /* 0x0000000a00b27202 */ /* 0x000fe40000000f00 */
[----:B------:R-:W3:Y:S04]  /*4dd70*/  LDL.LU R10, [R1+0x5674] ;  /* 0x00567400010a7983 */ /* 0x000ee80000300800 */
[----:B------:R-:W3:Y:S01]  /*4dd80*/  LDL.LU R11, [R1+0x5670] ;  /* 0x00567000010b7983 */ /* 0x000ee20000300800 */
[C---:B------:R-:W-:Y:S08]  /*4dd90*/  HMMA.1688.F32.TF32 R208, R236.reuse, R4, R208 ;  /* 0x00000004ecd0723c */ /* 0x040ff000000810d0 */
[----:B------:R-:W-:Y:S01]  /*4dda0*/  HMMA.1688.F32.TF32 R204, R236, R8, R244 ;  /* 0x00000008eccc723c */ /* 0x000fe200000810f4 */
[----:B------:R-:W-:Y:S04]  /*4ddb0*/  LDS R244, [R3+UR12+0x6080] ;  /* 0x0060800c03f47984 */ /* 0x000fe80008000800 */
[----:B------:R-:W-:Y:S03]  /*4ddc0*/  LDS R246, [R3+UR12+0x7080] ;  /* 0x0070800c03f67984 */ /* 0x000fe60008000800 */
[C---:B------:R-:W-:Y:S01]  /*4ddd0*/  HMMA.1688.F32.TF32 R176, R232.reuse, R34, R176 ;  /* 0x00000022e8b0723c */ /* 0x040fe200000810b0 */
[----:B------:R-:W-:Y:S04]  /*4dde0*/  LDS R245, [R252+UR12+0x6080] ;  /* 0x0060800cfcf57984 */ /* 0x000fe80008000800 */
[----:B------:R-:W-:Y:S03]  /*4ddf0*/  LDS R247, [R252+UR12+0x7080] ;  /* 0x0070800cfcf77984 */ /* 0x000fe60008000800 */
[----:B---3--:R-:W-:-:S15]  /*4de00*/  HMMA.1688.F32.TF32 R248, R232, R10, R248 ;  /* 0x0000000ae8f8723c */ /* 0x008fde00000810f8 */
[----:B------:R-:W-:-:S04]  /*4de10*/  NOP ;  /* 0x0000000000007918 */ /* 0x000fc80000000000 */
[----:B------:R-:W-:Y:S01]  /*4de20*/  IMAD.MOV.U32 R5, RZ, RZ, R250 ;  /* 0x000000ffff057224 */ /* 0x000fe200078e00fa */
[----:B------:R-:W-:Y:S01]  /*4de30*/  MOV R8, R249 ;  /* 0x000000f900087202 */ /* 0x000fe20000000f00 */
[----:B------:R-:W-:Y:S02]  /*4de40*/  IMAD.MOV.U32 R4, RZ, RZ, R251 ;  /* 0x000000ffff047224 */ /* 0x000fe400078e00fb */
[----:B------:R-:W-:Y:S01]  /*4de50*/  IMAD.MOV.U32 R9, RZ, RZ, R248 ;  /* 0x000000ffff097224 */ /* 0x000fe200078e00f8 */
[----:B------:R-:W2:Y:S04]  /*4de60*/  LDL.LU.64 R250, [R1+0x5668] ;  /* 0x0056680001fa7983 */ /* 0x000ea80000300a00 */
[----:B------:R-:W2:Y:S01]  /*4de70*/  LDL.LU.64 R248, [R1+0x5660] ;  /* 0x0056600001f87983 */ /* 0x000ea20000300a00 */
[C---:B------:R-:W-:Y:S03]  /*4de80*/  HMMA.1688.F32.TF32 R36, R232.reuse, R26, R36 ;  /* 0x0000001ae824723c */ /* 0x040fe60000081024 */
[----:B------:R-:W-:Y:S05]  /*4de90*/  STL [R1+0x55cc], R4 ;  /* 0x0055cc0401007387 */ /* 0x000fea0000100800 */
[----:B------:R-:W-:Y:S01]  /*4dea0*/  HMMA.1688.F32.TF32 R180, R232, R6, R180 ;  /* 0x00000006e8b4723c */ /* 0x000fe200000810b4 */
[----:B------:R1:W-:Y:S04]  /*4deb0*/  STL [R1+0x55c8], R5 ;  /* 0x0055c80501007387 */ /* 0x0003e80000100800 */
[----:B------:R3:W-:Y:S03]  /*4dec0*/  STL [R1+0x55c4], R8 ;  /* 0x0055c40801007387 */ /* 0x0007e60000100800 */
[----:B------:R-:W-:Y:S01]  /*4ded0*/  HMMA.1688.F32.TF32 R216, R236, R28, R216 ;  /* 0x0000001cecd8723c */ /* 0x000fe200000810d8 */
[----:B------:R-:W-:Y:S01]  /*4dee0*/  IMAD.MOV.U32 R29, RZ, RZ, R176 ;  /* 0x000000ffff1d7224 */ /* 0x000fe200078e00b0 */
[----:B------:R3:W-:Y:S01]  /*4def0*/  STL [R1+0x55c0], R9 ;  /* 0x0055c00901007387 */ /* 0x0007e20000100800 */
[----:B------:R-:W-:Y:S01]  /*4df00*/  IMAD.MOV.U32 R28, RZ, RZ, R177 ;  /* 0x000000ffff1c7224 */ /* 0x000fe200078e00b1 */
[----:B-1----:R-:W-:-:S04]  /*4df10*/  MOV R5, R36 ;  /* 0x0000002400057202 */ /* 0x002fc80000000f00 */
[C---:B----4-:R-:W-:Y:S01]  /*4df20*/  HMMA.1688.F32.TF32 R220, R236.reuse, R24, R220 ;  /* 0x00000018ecdc723c */ /* 0x050fe200000810dc */
[----:B------:R-:W-:Y:S01]  /*4df30*/  MOV R25, R178 ;  /* 0x000000b200197202 */ /* 0x000fe20000000f00 */
[----:B------:R-:W-:Y:S02]  /*4df40*/  IMAD.MOV.U32 R24, RZ, RZ, R179 ;  /* 0x000000ffff187224 */ /* 0x000fe400078e00b3 */
[----:B---3--:R-:W-:Y:S02]  /*4df50*/  IMAD.MOV.U32 R8, RZ, RZ, R37 ;  /* 0x000000ffff087224 */ /* 0x008fe400078e0025 */
[----:B------:R-:W-:Y:S02]  /*4df60*/  IMAD.MOV.U32 R9, RZ, RZ, R38 ;  /* 0x000000ffff097224 */ /* 0x000fe400078e0026 */
[C---:B------:R-:W-:Y:S08]  /*4df70*/  HMMA.1688.F32.TF32 R212, R236.reuse, R32, R212 ;  /* 0x00000020ecd4723c */ /* 0x040ff000000810d4 */
[----:B------:R-:W-:Y:S01]  /*4df80*/  HMMA.1688.F32.TF32 R224, R236, R20, R224 ;  /* 0x00000014ece0723c */ /* 0x000fe200000810e0 */
[----:B------:R-:W-:Y:S04]  /*4df90*/  LDS R236, [R3+UR12+0x6000] ;  /* 0x0060000c03ec7984 */ /* 0x000fe80008000800 */
[----:B------:R-:W-:Y:S04]  /*4dfa0*/  LDS R238, [R3+UR12+0x7000] ;  /* 0x0070000c03ee7984 */ /* 0x000fe80008000800 */
[----:B------:R-:W-:Y:S04]  /*4dfb0*/  LDS R237, [R252+UR12+0x6000] ;  /* 0x0060000cfced7984 */ /* 0x000fe80008000800 */
[----:B------:R-:W1:Y:S01]  /*4dfc0*/  LDS R239, [R252+UR12+0x7000] ;  /* 0x0070000cfcef7984 */ /* 0x000e620008000800 */
[----:B------:R-:W-:Y:S01]  /*4dfd0*/  MOV R12, R183 ;  /* 0x000000b7000c7202 */ /* 0x000fe20000000f00 */
[----:B------:R-:W-:Y:S01]  /*4dfe0*/  IMAD.MOV.U32 R13, RZ, RZ, R182 ;  /* 0x000000ffff0d7224 */ /* 0x000fe200078e00b6 */
[----:B------:R-:W-:Y:S01]  /*4dff0*/  MOV R21, R180 ;  /* 0x000000b400157202 */ /* 0x000fe20000000f00 */
[----:B------:R-:W-:-:S02]  /*4e000*/  IMAD.MOV.U32 R20, RZ, RZ, R181 ;  /* 0x000000ffff147224 */ /* 0x000fc400078e00b5 */
[----:B------:R-:W-:Y:S04]  /*4e010*/  STL [R1+0x55dc], R12 ;  /* 0x0055dc0c01007387 */ /* 0x000fe80000100800 */
[----:B------:R3:W-:Y:S04]  /*4e020*/  STL [R1+0x55d8], R13 ;  /* 0x0055d80d01007387 */ /* 0x0007e80000100800 */
[----:B------:R-:W-:Y:S04]  /*4e030*/  STL [R1+0x55d4], R20 ;  /* 0x0055d41401007387 */ /* 0x000fe80000100800 */
[----:B------:R4:W-:Y:S04]  /*4e040*/  STL [R1+0x55d0], R21 ;  /* 0x0055d01501007387 */ /* 0x0009e80000100800 */
[----:B------:R1:W-:Y:S04]  /*4e050*/  STL [R1+0x55e4], R28 ;  /* 0x0055e41c01007387 */ /* 0x0003e80000100800 */
[----:B------:R1:W-:Y:S01]  /*4e060*/  STL [R1+0x55e0], R29 ;  /* 0x0055e01d01007387 */ /* 0x0003e20000100800 */
[----:B--2---:R-:W-:Y:S01]  /*4e070*/  HMMA.1688.F32.TF32 R176, R232, R30, R248 ;  /* 0x0000001ee8b0723c */ /* 0x004fe200000810f8 */
[----:B------:R-:W-:-:S07]  /*4e080*/  MOV R251, R39 ;  /* 0x0000002700fb7202 */ /* 0x000fce0000000f00 */
[----:B------:R-:W-:-:S15]  /*4e090*/  HMMA.1688.F32.TF32 R36, R232, R22, R40 ;  /* 0x00000016e824723c */ /* 0x000fde0000081028 */
[----:B------:R-:W-:-:S04]  /*4e0a0*/  NOP ;  /* 0x0000000000007918 */ /* 0x000fc80000000000 */
[----:B---3--:R-:W-:Y:S01]  /*4e0b0*/  IMAD.MOV.U32 R13, RZ, RZ, R36 ;  /* 0x000000ffff0d7224 */ /* 0x008fe200078e0024 */
[----:B----4-:R-:W-:Y:S01]  /*4e0c0*/  MOV R21, R38 ;  /* 0x0000002600157202 */ /* 0x010fe20000000f00 */
[----:B------:R-:W-:Y:S02]  /*4e0d0*/  IMAD.MOV.U32 R20, RZ, RZ, R37 ;  /* 0x000000ffff147224 */ /* 0x000fe400078e0025 */
[----:B------:R-:W-:Y:S02]  /*4e0e0*/  IMAD.MOV.U32 R4, RZ, RZ, R39 ;  /* 0x000000ffff047224 */ /* 0x000fe400078e0027 */
[C---:B------:R-:W-:Y:S08]  /*4e0f0*/  HMMA.1688.F32.TF32 R36, R232.reuse, R18, R44 ;  /* 0x00000012e824723c */ /* 0x040ff0000008102c */
[----:B------:R-:W-:Y:S01]  /*4e100*/  HMMA.1688.F32.TF32 R44, R232, R14, R48 ;  /* 0x0000000ee82c723c */ /* 0x000fe20000081030 */
[----:B------:R-:W-:Y:S01]  /*4e110*/  IMAD.MOV.U32 R250, RZ, RZ, R176 ;  /* 0x000000fffffa7224 */ /* 0x000fe200078e00b0 */
[----:B------:R-:W-:Y:S01]  /*4e120*/  MOV R249, R177 ;  /* 0x000000b100f97202 */ /* 0x000fe20000000f00 */
[----:B------:R-:W-:Y:S01]  /*4e130*/  IMAD.MOV.U32 R248, RZ, RZ, R178 ;  /* 0x000000fffff87224 */ /* 0x000fe200078e00b2 */
[----:B------:R-:W-:Y:S04]  /*4e140*/  LDS R48, [R0+UR12+0x6180] ;  /* 0x0061800c00307984 */ /* 0x000fe80008000800 */
[----:B-1----:R-:W-:Y:S01]  /*4e150*/  HMMA.1688.F32.TF32 R40, R236, R10, R52 ;  /* 0x0000000aec28723c */ /* 0x002fe20000081034 */
[----:B------:R-:W-:Y:S01]  /*4e160*/  IMAD.MOV.U32 R32, RZ, RZ, R179 ;  /* 0x000000ffff207224 */ /* 0x000fe200078e00b3 */
[----:B------:R-:W-:Y:S01]  /*4e170*/  LDS R50, [R0+UR12+0x7180] ;  /* 0x0071800c00327984 */ /* 0x000fe20008000800 */
[----:B------:R-:W-:Y:S01]  /*4e180*/  IMAD.MOV.U32 R28, RZ, RZ, R36 ;  /* 0x000000ffff1c7224 */ /* 0x000fe200078e0024 */
[----:B------:R-:W-:Y:S01]  /*4e190*/  MOV R29, R37 ;  /* 0x00000025001d7202 */ /* 0x000fe20000000f00 */
[----:B------:R-:W-:Y:S01]  /*4e1a0*/  IMAD.MOV.U32 R12, RZ, RZ, R38 ;  /* 0x000000ffff0c7224 */ /* 0x000fe200078e0026 */
[----:B------:R-:W-:Y:S01]  /*4e1b0*/  LDS R49, [R2+UR12+0x6180] ;  /* 0x0061800c02317984 */ /* 0x000fe20008000800 */
[----:B------:R-:W-:-:S02]  /*4e1c0*/  IMAD.MOV.U32 R33, RZ, RZ, R39 ;  /* 0x000000ffff217224 */ /* 0x000fc400078e0027 */
[C---:B------:R-:W-:Y:S01]  /*4e1d0*/  HMMA.1688.F32.TF32 R36, R236.reuse, R6, R56 ;  /* 0x00000006ec24723c */ /* 0x040fe20000081038 */
        /* <DEDUP_REMOVED lines=41> */
[----:B------:R-:W-:Y:S04]  /*4e470*/  STL.64 [R1+0x588], R46 ;  /* 0x0005882e01007387 */ /* 0x000fe80000100a00 */
[----:B------:R-:W2:Y:S04]  /*4e480*/  LDL.LU R176, [R1+0x4d0] ;  /* 0x0004d00001b07983 */ /* 0x000ea80000300800 */
[----:B------:R-:W-:Y:S04]  /*4e490*/  STL.64 [R1+0x30], R40 ;  /* 0x0000302801007387 */ /* 0x000fe80000100a00 */
[----:B------:R-:W-:Y:S04]  /*4e4a0*/  STL.64 [R1+0x38], R42 ;  /* 0x0000382a01007387 */ /* 0x000fe80000100a00 */
[----:B------:R-:W-:Y:S04]  /*4e4b0*/  STL.64 [R1+0x20], R36 ;  /* 0x0000202401007387 */ /* 0x000fe80000100a00 */
[----:B------:R1:W-:Y:S04]  /*4e4c0*/  STL.64 [R1+0x28], R38 ;  /* 0x0000282601007387 */ /* 0x0003e80000100a00 */
[----:B------:R-:W2:Y:S04]  /*4e4d0*/  LDL.LU R177, [R1+0x4d4] ;  /* 0x0004d40001b17983 */ /* 0x000ea80000300800 */
[----:B------:R-:W2:Y:S04]  /*4e4e0*/  LDL.LU R178, [R1+0x4d8] ;  /* 0x0004d80001b27983 */ /* 0x000ea80000300800 */
[----:B------:R-:W2:Y:S04]  /*4e4f0*/  LDL.LU R179, [R1+0x4dc] ;  /* 0x0004dc0001b37983 */ /* 0x000ea80000300800 */
[----:B------:R-:W-:Y:S04]  /*4e500*/  LDS R40, [R0+UR12+0x6100] ;  /* 0x0061000c00287984 */ /* 0x000fe80008000800 */
[----:B------:R-:W-:Y:S04]  /*4e510*/  LDS R42, [R0+UR12+0x7100] ;  /* 0x0071000c002a7984 */ /* 0x000fe80008000800 */
[----:B------:R-:W-:Y:S04]  /*4e520*/  LDS R41, [R2+UR12+0x6100] ;  /* 0x0061000c02297984 */ /* 0x000fe80008000800 */
[----:B------:R-:W2:Y:S01]  /*4e530*/  LDS R43, [R2+UR12+0x7100] ;  /* 0x0071000c022b7984 */ /* 0x000ea20008000800 */
[----:B-1----:R-:W-:Y:S03]  /*4e540*/  HMMA.1688.F32.TF32 R36, R240, R18, R108 ;  /* 0x00000012f024723c */ /* 0x002fe6000008106c */
[----:B------:R-:W-:Y:S04]  /*4e550*/  LDS R44, [R3+UR12+0x6100] ;  /* 0x0061000c032c7984 */ /* 0x000fe80008000800 */
[----:B------:R-:W-:Y:S01]  /*4e560*/  LDS R46, [R3+UR12+0x7100] ;  /* 0x0071000c032e7984 */ /* 0x000fe20008000800 */
[-C--:B------:R-:W-:Y:S03]  /*4e570*/  HMMA.1688.F32.TF32 R144, R244, R14.reuse, R144 ;  /* 0x0000000ef490723c */ /* 0x080fe60000081090 */
[----:B------:R-:W-:Y:S04]  /*4e580*/  LDS R45, [R252+UR12+0x6100] ;  /* 0x0061000cfc2d7984 */ /* 0x000fe80008000800 */
[----:B------:R-:W1:Y:S04]  /*4e590*/  LDS R47, [R252+UR12+0x7100] ;  /* 0x0071000cfc2f7984 */ /* 0x000e680008000800 */
[----:B------:R-:W-:Y:S04]  /*4e5a0*/  STL.64 [R1], R36 ;  /* 0x0000002401007387 */ /* 0x000fe80000100a00 */
[----:B------:R-:W-:Y:S04]  /*4e5b0*/  STL.64 [R1+0x8], R38 ;  /* 0x0000082601007387 */ /* 0x000fe80000100a00 */
[----:B------:R-:W-:Y:S04]  /*4e5c0*/  STL [R1+0x554c], R144 ;  /* 0x00554c9001007387 */ /* 0x000fe80000100800 */
[----:B------:R-:W-:Y:S04]  /*4e5d0*/  STL [R1+0x5548], R145 ;  /* 0x0055489101007387 */ /* 0x000fe80000100800 */
[----:B------:R-:W-:Y:S04]  /*4e5e0*/  STL [R1+0x5544], R146 ;  /* 0x0055449201007387 */ /* 0x000fe80000100800 */
[----:B------:R-:W-:Y:S04]  /*4e5f0*/  STL [R1+0x5540], R147 ;  /* 0x0055409301007387 */ /* 0x000fe80000100800 */
[----:B------:R-:W-:Y:S04]  /*4e600*/  LDS R36, [R3+UR12+0x6180] ;  /* 0x0061800c03247984 */ /* 0x000fe80008000800 */
[----:B------:R-:W-:Y:S04]  /*4e610*/  LDS R38, [R3+UR12+0x7180] ;  /* 0x0071800c03267984 */ /* 0x000fe80008000800 */
[----:B------:R-:W-:Y:S04]  /*4e620*/  LDS R37, [R252+UR12+0x6180] ;  /* 0x0061800cfc257984 */ /* 0x000fe80008000800 */
[----:B------:R-:W3:Y:S01]  /*4e630*/  LDS R39, [R252+UR12+0x7180] ;  /* 0x0071800cfc277984 */ /* 0x000ee20008000800 */
[----:B------:R-:W-:Y:S03]  /*4e640*/  HMMA.1688.F32.TF32 R112, R240, R14, R112 ;  /* 0x0000000ef070723c */ /* 0x000fe60000081070 */
[----:B------:R-:W-:Y:S04]  /*4e650*/  LDS R108, [R0+UR12+0x6280] ;  /* 0x0062800c006c7984 */ /* 0x000fe80008000800 */
[----:B------:R-:W-:Y:S01]  /*4e660*/  LDS R110, [R0+UR12+0x7280] ;  /* 0x0072800c006e7984 */ /* 0x000fe20008000800 */
[C---:B------:R-:W-:Y:S03]  /*4e670*/  HMMA.1688.F32.TF32 R116, R244.reuse, R10, R116 ;  /* 0x0000000af474723c */ /* 0x040fe60000081074 */
[----:B------:R-:W-:Y:S04]  /*4e680*/  LDS R109, [R2+UR12+0x6280] ;  /* 0x0062800c026d7984 */ /* 0x000fe80008000800 */
[----:B------:R-:W-:Y:S01]  /*4e690*/  LDS R111, [R2+UR12+0x7280] ;  /* 0x0072800c026f7984 */ /* 0x000fe20008000800 */
[----:B------:R-:W-:Y:S03]  /*4e6a0*/  HMMA.1688.F32.TF32 R120, R244, R6, R120 ;  /* 0x00000006f478723c */ /* 0x000fe60000081078 */
[----:B------:R-:W-:Y:S05]  /*4e6b0*/  LDS R99, [R252+UR12+0x7280] ;  /* 0x0072800cfc637984 */ /* 0x000fea0008000800 */
[----:B--2---:R-:W-:Y:S01]  /*4e6c0*/  HMMA.1688.F32.TF32 R52, R40, R10, R176 ;  /* 0x0000000a2834723c */ /* 0x004fe200000810b0 */
[----:B------:R-:W2:-:S15]  /*4e6d0*/  LDL.LU R176, [R1+0x280] ;  /* 0x0002800001b07983 */ /* 0x000e9e0000300800 */
[----:B------:R-:W-:-:S03]  /*4e6e0*/  NOP ;  /* 0x0000000000007918 */ /* 0x000fc60000000000 */
[----:B------:R4:W-:Y:S04]  /*4e6f0*/  STL.64 [R1+0x4d0], R52 ;  /* 0x0004d03401007387 */ /* 0x0009e80000100a00 */
[----:B------:R1:W-:Y:S04]  /*4e700*/  STL.64 [R1+0x4d8], R54 ;  /* 0x0004d83601007387 */ /* 0x0003e80000100a00 */
[----:B------:R-:W2:Y:S04]  /*4e710*/  LDL.LU R177, [R1+0x284] ;  /* 0x0002840001b17983 */ /* 0x000ea80000300800 */
[----:B------:R-:W2:Y:S04]  /*4e720*/  LDL.LU R178, [R1+0x288] ;  /* 0x0002880001b27983 */ /* 0x000ea80000300800 */
[----:B------:R-:W2:Y:S04]  /*4e730*/  LDL.LU R179, [R1+0x28c] ;  /* 0x00028c0001b37983 */ /* 0x000ea80000300800 */
[----:B----4-:R-:W4:Y:S04]  /*4e740*/  LDL.LU R52, [R1+0x290] ;  /* 0x0002900001347983 */ /* 0x010f280000300800 */
[----:B------:R-:W4:Y:S04]  /*4e750*/  LDL.LU R53, [R1+0x294] ;  /* 0x0002940001357983 */ /* 0x000f280000300800 */
[----:B-1----:R-:W4:Y:S04]  /*4e760*/  LDL.LU R54, [R1+0x298] ;  /* 0x0002980001367983 */ /* 0x002f280000300800 */
[----:B------:R-:W4:Y:S04]  /*4e770*/  LDL.LU R55, [R1+0x29c] ;  /* 0x00029c0001377983 */ /* 0x000f280000300800 */
        /* <DEDUP_REMOVED lines=36> */
[C---:B--2---:R-:W-:Y:S08]  /*4e9c0*/  HMMA.1688.F32.TF32 R80, R40.reuse, R6, R80 ;  /* 0x000000062850723c */ /* 0x044ff00000081050 */
[C---:B---3--:R-:W-:Y:S11]  /*4e9d0*/  HMMA.1688.F32.TF32 R68, R40.reuse, R26, R68 ;  /* 0x0000001a2844723c */ /* 0x048ff60000081044 */
[----:B------:R-:W-:Y:S01]  /*4e9e0*/  MOV R147, R83 ;  /* 0x0000005300937202 */ /* 0x000fe20000000f00 */
[----:B------:R-:W-:Y:S01]  /*4e9f0*/  IMAD.MOV.U32 R146, RZ, RZ, R82 ;  /* 0x000000ffff927224 */ /* 0x000fe200078e0052 */
[----:B------:R-:W-:Y:S01]  /*4ea00*/  MOV R144, R80 ;  /* 0x0000005000907202 */ /* 0x000fe20000000f00 */
[C---:B----4-:R-:W-:Y:S01]  /*4ea10*/  HMMA.1688.F32.TF32 R76, R40.reuse, R34, R76 ;  /* 0x00000022284c723c */ /* 0x050fe2000008104c */
[----:B------:R-:W-:Y:S01]  /*4ea20*/  IMAD.MOV.U32 R145, RZ, RZ, R81 ;  /* 0x000000ffff917224 */ /* 0x000fe200078e0051 */
[----:B------:R-:W-:Y:S06]  /*4ea30*/  STL [R1+0x555c], R147 ;  /* 0x00555c9301007387 */ /* 0x000fec0000100800 */
[----:B------:R-:W-:Y:S01]  /*4ea40*/  HMMA.1688.F32.TF32 R72, R40, R30, R72 ;  /* 0x0000001e2848723c */ /* 0x000fe20000081048 */
[----:B------:R-:W-:Y:S04]  /*4ea50*/  STL [R1+0x5558], R146 ;  /* 0x0055589201007387 */ /* 0x000fe80000100800 */
[----:B------:R1:W-:Y:S03]  /*4ea60*/  STL [R1+0x5554], R144 ;  /* 0x0055549001007387 */ /* 0x0003e60000100800 */
[----:B------:R-:W-:Y:S01]  /*4ea70*/  HMMA.1688.F32.TF32 R52, R44, R10, R52 ;  /* 0x0000000a2c34723c */ /* 0x000fe20000081034 */
[----:B------:R2:W-:Y:S07]  /*4ea80*/  STL [R1+0x5550], R145 ;  /* 0x0055509101007387 */ /* 0x0005ee0000100800 */
[----:B------:R-:W-:Y:S01]  /*4ea90*/  HMMA.1688.F32.TF32 R60, R40, R18, R60 ;  /* 0x00000012283c723c */ /* 0x000fe2000008103c */
[----:B------:R-:W-:Y:S01]  /*4eaa0*/  STL.64 [R1+0x4b0], R76 ;  /* 0x0004b04c01007387 */ /* 0x000fe20000100a00 */
[----:B-1----:R-:W-:Y:S01]  /*4eab0*/  MOV R144, R70 ;  /* 0x0000004600907202 */ /* 0x002fe20000000f00 */
[----:B--2---:R-:W-:-:S05]  /*4eac0*/  IMAD.MOV.U32 R145, RZ, RZ, R71 ;  /* 0x000000ffff917224 */ /* 0x004fca00078e0047 */
[C---:B------:R-:W-:Y:S01]  /*4ead0*/  HMMA.1688.F32.TF32 R64, R40.reuse, R22, R64 ;  /* 0x000000162840723c */ /* 0x040fe20000081040 */
[----:B------:R-:W-:Y:S01]  /*4eae0*/  STL.64 [R1+0x4b8], R78 ;  /* 0x0004b84e01007387 */ /* 0x000fe20000100a00 */
[----:B------:R-:W-:Y:S02]  /*4eaf0*/  IMAD.MOV.U32 R147, RZ, RZ, R68 ;  /* 0x000000ffff937224 */ /* 0x000fe400078e0044 */
[----:B------:R-:W-:Y:S01]  /*4eb00*/  IMAD.MOV.U32 R146, RZ, RZ, R69 ;  /* 0x000000ffff927224 */ /* 0x000fe200078e0045 */
[----:B------:R-:W-:Y:S03]  /*4eb10*/  STL.64 [R1+0x4a0], R72 ;  /* 0x0004a04801007387 */ /* 0x000fe60000100a00 */
[----:B------:R-:W-:Y:S01]  /*4eb20*/  HMMA.1688.F32.TF32 R56, R40, R14, R56 ;  /* 0x0000000e2838723c */ /* 0x000fe20000081038 */
[----:B------:R-:W-:Y:S07]  /*4eb30*/  STL.64 [R1+0x4a8], R74 ;  /* 0x0004a84a01007387 */ /* 0x000fee0000100a00 */
[C---:B------:R-:W-:Y:S01]  /*4eb40*/  HMMA.1688.F32.TF32 R40, R44.reuse, R6, R176 ;  /* 0x000000062c28723c */ /* 0x040fe200000810b0 */
[----:B------:R-:W-:Y:S04]  /*4eb50*/  STL [R1+0x556c], R145 ;  /* 0x00556c9101007387 */ /* 0x000fe80000100800 */
[----:B------:R-:W-:Y:S04]  /*4eb60*/  STL [R1+0x5568], R144 ;  /* 0x0055689001007387 */ /* 0x000fe80000100800 */
[----:B------:R-:W-:Y:S04]  /*4eb70*/  STL [R1+0x5564], R147 ;  /* 0x0055649301007387 */ /* 0x000fe80000100800 */
[----:B------:R-:W-:Y:S04]  /*4eb80*/  STL [R1+0x5560], R146 ;  /* 0x0055609201007387 */ /* 0x000fe80000100800 */
        /* <DEDUP_REMOVED lines=13> */
[----:B------:R-:W2:Y:S01]  /*4ec60*/  LDL.LU R179, [R1+0x25c] ;  /* 0x00025c0001b37983 */ /* 0x000ea20000300800 */
[----:B-1----:R-:W-:Y:S03]  /*4ec70*/  HMMA.1688.F32.TF32 R40, R44, R34, R232 ;  /* 0x000000222c28723c */ /* 0x002fe600000810e8 */
[----:B------:R-:W3:-:S15]  /*4ec80*/  LDL.LU R64, [R1+0x230] ;  /* 0x0002300001407983 */ /* 0x000ede0000300800 */
[----:B------:R-:W-:Y:S01]  /*4ec90*/  NOP ;  /* 0x0000000000007918 */ /* 0x000fe20000000000 */
[----:B------:R-:W-:Y:S04]  /*4eca0*/  STL.64 [R1+0x710], R40 ;  /* 0x0007102801007387 */ /* 0x000fe80000100a00 */
[----:B------:R1:W-:Y:S04]  /*4ecb0*/  STL.64 [R1+0x718], R42 ;  /* 0x0007182a01007387 */ /* 0x0003e80000100a00 */
[----:B------:R-:W3:Y:S04]  /*4ecc0*/  LDL.LU R65, [R1+0x234] ;  /* 0x0002340001417983 */ /* 0x000ee80000300800 */
[----:B------:R-:W3:Y:S04]  /*4ecd0*/  LDL.LU R66, [R1+0x238] ;  /* 0x0002380001427983 */ /* 0x000ee80000300800 */
[----:B------:R-:W3:Y:S01]  /*4ece0*/  LDL.LU R67, [R1+0x23c] ;  /* 0x00023c0001437983 */ /* 0x000ee20000300800 */
[----:B-1----:R-:W-:Y:S03]  /*4ecf0*/  HMMA.1688.F32.TF32 R40, R44, R30, R180 ;  /* 0x0000001e2c28723c */ /* 0x002fe600000810b4 */
        /* <DEDUP_REMOVED lines=9> */
[----:B------:R-:W-:-:S03]  /*4ed90*/  IMAD.MOV.U32 R145, RZ, RZ, R40 ;  /* 0x000000ffff917224 */ /* 0x000fc600078e0028 */
[----:B------:R-:W4:Y:S01]  /*4eda0*/  LDL.LU R233, [R1+0x1f4] ;  /* 0x0001f40001e97983 */ /* 0x000f220000300800 */
[----:B------:R-:W-:Y:S01]  /*4edb0*/  MOV R144, R41 ;  /* 0x0000002900907202 */ /* 0x000fe20000000f00 */
[----:B------:R-:W-:Y:S02]  /*4edc0*/  IMAD.MOV.U32 R147, RZ, RZ, R42 ;  /* 0x000000ffff937224 */ /* 0x000fe400078e002a */
[----:B------:R-:W4:Y:S01]  /*4edd0*/  LDL.LU R234, [R1+0x1f8] ;  /* 0x0001f80001ea7983 */ /* 0x000f220000300800 */
[----:B------:R-:W-:-:S03]  /*4ede0*/  IMAD.MOV.U32 R146, RZ, RZ, R43 ;  /* 0x000000ffff927224 */ /* 0x000fc600078e002b */
[----:B------:R-:W4:Y:S04]  /*4edf0*/  LDL.LU R235, [R1+0x1fc] ;  /* 0x0001fc0001eb7983 */ /* 0x000f280000300800 */
[----:B------:R-:W4:Y:S04]  /*4ee00*/  LDL.LU R52, [R1+0x200] ;  /* 0x0002000001347983 */ /* 0x000f280000300800 */
[----:B------:R-:W4:Y:S04]  /*4ee10*/  LDL.LU R53, [R1+0x204] ;  /* 0x0002040001357983 */ /* 0x000f280000300800 */
[----:B------:R-:W4:Y:S04]  /*4ee20*/  LDL.LU R54, [R1+0x208] ;  /* 0x0002080001367983 */ /* 0x000f280000300800 */
[----:B------:R-:W4:Y:S04]  /*4ee30*/  LDL.LU R55, [R1+0x20c] ;  /* 0x00020c0001377983 */ /* 0x000f280000300800 */
[----:B------:R-:W-:Y:S04]  /*4ee40*/  STL [R1+0x557c], R146 ;  /* 0x00557c9201007387 */ /* 0x000fe80000100800 */
[----:B------:R-:W-:Y:S04]  /*4ee50*/  STL [R1+0x5578], R147 ;  /* 0x0055789301007387 */ /* 0x000fe80000100800 */
[----:B------:R-:W-:Y:S04]  /*4ee60*/  STL [R1+0x5574], R144 ;  /* 0x0055749001007387 */ /* 0x000fe80000100800 */
[----:B------:R-:W-:Y:S04]  /*4ee70*/  STL [R1+0x5570], R145 ;  /* 0x0055709101007387 */ /* 0x000fe80000100800 */
[----:B------:R-:W4:Y:S01]  /*4ee80*/  LDL.LU R180, [R1+0x1e0] ;  /* 0x0001e00001b47983 */ /* 0x000f220000300800 */
[----:B--2---:R-:W-:-:S15]  /*4ee90*/  HMMA.1688.F32.TF32 R40, R44, R26, R176 ;  /* 0x0000001a2c28723c */ /* 0x004fde00000810b0 */
[----:B------:R-:W-:-:S04]  /*4eea0*/  NOP ;  /* 0x0000000000007918 */ /* 0x000fc80000000000 */
[----:B------:R-:W-:Y:S04]  /*4eeb0*/  STL.64 [R1+0x6f0], R40 ;  /* 0x0006f02801007387 */ /* 0x000fe80000100a00 */
[----:B------:R3:W-:Y:S04]  /*4eec0*/  STL.64 [R1+0x6f8], R42 ;  /* 0x0006f82a01007387 */ /* 0x0007e80000100a00 */
[----:B------:R-:W2:Y:S04]  /*4eed0*/  LDL.LU R181, [R1+0x1e4] ;  /* 0x0001e40001b57983 */ /* 0x000ea80000300800 */
[----:B------:R-:W2:Y:S04]  /*4eee0*/  LDL.LU R182, [R1+0x1e8] ;  /* 0x0001e80001b67983 */ /* 0x000ea80000300800 */
[----:B------:R-:W2:Y:S04]  /*4eef0*/  LDL.LU R183, [R1+0x1ec] ;  /* 0x0001ec0001b77983 */ /* 0x000ea80000300800 */
[----:B------:R-:W2:Y:S04]  /*4ef00*/  LDL.LU R176, [R1+0x1d0] ;  /* 0x0001d00001b07983 */ /* 0x000ea80000300800 */
[----:B------:R-:W2:Y:S04]  /*4ef10*/  LDL.LU R177, [R1+0x1d4] ;  /* 0x0001d40001b17983 */ /* 0x000ea80000300800 */
[----:B------:R-:W2:Y:S04]  /*4ef20*/  LDL.LU R178, [R1+0x1d8] ;  /* 0x0001d80001b27983 */ /* 0x000ea80000300800 */
[----:B------:R-:W2:Y:S01]  /*4ef30*/  LDL.LU R179, [R1+0x1dc] ;  /* 0x0001dc0001b37983 */ /* 0x000ea20000300800 */
[----:B---3--:R-:W-:Y:S03]  /*4ef40*/  HMMA.1688.F32.TF32 R40, R44, R22, R64 ;  /* 0x000000162c28723c */ /* 0x008fe60000081040 */
[----:B------:R-:W-:Y:S04]  /*4ef50*/  LDS R64, [R3+UR12+0x6200] ;  /* 0x0062000c03407984 */ /* 0x000fe80008000800 */
[----:B------:R-:W-:Y:S04]  /*4ef60*/  LDS R66, [R3+UR12+0x7200] ;  /* 0x0072000c03427984 */ /* 0x000fe80008000800 */
[----:B------:R-:W-:Y:S04]  /*4ef70*/  LDS R65, [R252+UR12+0x6200] ;  /* 0x0062000cfc417984 */ /* 0x000fe80008000800 */
[----:B------:R-:W-:Y:S04]  /*4ef80*/  LDS R67, [R252+UR12+0x7200] ;  /* 0x0072000cfc437984 */ /* 0x000fe80008000800 */
[----:B------:R-:W-:Y:S01]  /*4ef90*/  MOV R146, R40 ;  /* 0x0000002800927202 */ /* 0x000fe20000000f00 */
[----:B------:R-:W-:Y:S01]  /*4efa0*/  IMAD.MOV.U32 R147, RZ, RZ, R41 ;  /* 0x000000ffff937224 */ /* 0x000fe200078e0029 */
[----:B------:R-:W-:Y:S01]  /*4efb0*/  MOV R145, R43 ;  /* 0x0000002b00917202 */ /* 0x000fe20000000f00 */
[----:B------:R-:W-:-:S02]  /*4efc0*/  IMAD.MOV.U32 R144, RZ, RZ, R42 ;  /* 0x000000ffff907224 */ /* 0x000fc400078e002a */
[C---:B----4-:R-:W-:Y:S08]  /*4efd0*/  HMMA.1688.F32.TF32 R40, R44.reuse, R14, R56 ;  /* 0x0000000e2c28723c */ /* 0x050ff00000081038 */
[----:B------:R-:W-:Y:S01]  /*4efe0*/  HMMA.1688.F32.TF32 R60, R44, R18, R60 ;  /* 0x000000122c3c723c */ /* 0x000fe2000008103c */
[----:B------:R1:W-:Y:S04]  /*4eff0*/  STL [R1+0x558c], R145 ;  /* 0x00558c9101007387 */ /* 0x0003e80000100800 */
[----:B------:R3:W-:Y:S03]  /*4f000*/  STL [R1+0x5588], R144 ;  /* 0x0055889001007387 */ /* 0x0007e60000100800 */
[----:B------:R-:W-:Y:S01]  /*4f010*/  HMMA.1688.F32.TF32 R44, R48, R10, R52 ;  /* 0x0000000a302c723c */ /* 0x000fe20000081034 */
[----:B------:R4:W-:Y:S02]  /*4f020*/  STL [R1+0x5584], R146 ;  /* 0x0055849201007387 */ /* 0x0009e40000100800 */
[----:B-1----:R-:W-:-:S02]  /*4f030*/  IMAD.MOV.U32 R145, RZ, RZ, R40 ;  /* 0x000000ffff917224 */ /* 0x002fc400078e0028 */
[----:B------:R1:W-:Y:S01]  /*4f040*/  STL [R1+0x5580], R147 ;  /* 0x0055809301007387 */ /* 0x0003e20000100800 */
[----:B---3--:R-:W-:-:S05]  /*4f050*/  IMAD.MOV.U32 R144, RZ, RZ, R41 ;  /* 0x000000ffff907224 */ /* 0x008fca00078e0029 */
[----:B------:R-:W-:Y:S01]  /*4f060*/  STL.64 [R1+0x6d0], R60 ;  /* 0x0006d03c01007387 */ /* 0x000fe20000100a00 */
[----:B----4-:R-:W-:Y:S01]  /*4f070*/  MOV R146, R42 ;  /* 0x0000002a00927202 */ /* 0x010fe20000000f00 */
[----:B-1----:R-:W-:Y:S02]  /*4f080*/  IMAD.MOV.U32 R147, RZ, RZ, R43 ;  /* 0x000000ffff937224 */ /* 0x002fe400078e002b */
[----:B------:R-:W-:Y:S01]  /*4f090*/  HMMA.1688.F32.TF32 R40, R48, R6, R232 ;  /* 0x000000063028723c */ /* 0x000fe200000810e8 */
[----:B------:R-:W-:Y:S04]  /*4f0a0*/  STL.64 [R1+0x6d8], R62 ;  /* 0x0006d83e01007387 */ /* 0x000fe80000100a00 */
[----:B------:R1:W-:Y:S04]  /*4f0b0*/  STL [R1+0x559c], R147 ;  /* 0x00559c9301007387 */ /* 0x0003e80000100800 */
[----:B------:R3:W-:Y:S04]  /*4f0c0*/  STL [R1+0x5598], R146 ;  /* 0x0055989201007387 */ /* 0x0007e80000100800 */
[----:B------:R-:W-:Y:S04]  /*4f0d0*/  STL [R1+0x5594], R145 ;  /* 0x0055949101007387 */ /* 0x000fe80000100800 */
[----:B------:R4:W-:Y:S04]  /*4f0e0*/  STL [R1+0x5590], R144 ;  /* 0x0055909001007387 */ /* 0x0009e80000100800 */
[----:B------:R-:W-:Y:S04]  /*4f0f0*/  STL.64 [R1+0x290], R44 ;  /* 0x0002902c01007387 */ /* 0x000fe80000100a00 */
[----:B------:R2:W-:Y:S01]  /*4f100*/  STL.64 [R1+0x298], R46 ;  /* 0x0002982e01007387 */ /* 0x0005e20000100a00 */
[----:B-1----:R-:W-:Y:S01]  /*4f110*/  IMAD.MOV.U32 R147, RZ, RZ, R40 ;  /* 0x000000ffff937224 */ /* 0x002fe200078e0028 */
[----:B---3--:R-:W-:Y:S01]  /*4f120*/  MOV R146, R41 ;  /* 0x0000002900927202 */ /* 0x008fe20000000f00 */
[----:B----4-:R-:W-:-:S02]  /*4f130*/  IMAD.MOV.U32 R144, RZ, RZ, R43 ;  /* 0x000000ffff907224 */ /* 0x010fc400078e002b */
[----:B------:R-:W-:-:S03]  /*4f140*/  IMAD.MOV.U32 R145, RZ, RZ, R42 ;  /* 0x000000ffff917224 */ /* 0x000fc600078e002a */
[----:B------:R-:W-:Y:S04]  /*4f150*/  STL [R1+0x55ac], R144 ;  /* 0x0055ac9001007387 */ /* 0x000fe80000100800 */
[----:B------:R-:W-:Y:S04]  /*4f160*/  STL [R1+0x55a8], R145 ;  /* 0x0055a89101007387 */ /* 0x000fe80000100800 */
[----:B------:R-:W-:Y:S04]  /*4f170*/  STL [R1+0x55a4], R147 ;  /* 0x0055a49301007387 */ /* 0x000fe80000100800 */
[----:B------:R-:W-:Y:S01]  /*4f180*/  STL [R1+0x55a0], R146 ;  /* 0x0055a09201007387 */ /* 0x000fe20000100800 */
[C---:B--2---:R-:W-:Y:S08]  /*4f190*/  HMMA.1688.F32.TF32 R44, R48.reuse, R34, R180 ;  /* 0x00000022302c723c */ /* 0x044ff000000810b4 */
[C---:B------:R-:W-:Y:S11]  /*4f1a0*/  HMMA.1688.F32.TF32 R40, R48.reuse, R30, R176 ;  /* 0x0000001e3028723c */ /* 0x040ff600000810b0 */
[----:B------:R-:W-:Y:S04]  /*4f1b0*/  STL.64 [R1+0x270], R44 ;  /* 0x0002702c01007387 */ /* 0x000fe80000100a00 */
[----:B------:R1:W-:Y:S02]  /*4f1c0*/  STL.64 [R1+0x278], R46 ;  /* 0x0002782e01007387 */ /* 0x0003e40000100a00 */
[----:B-1----:R-:W-:Y:S02]  /*4f1d0*/  HMMA.1688.F32.TF32 R44, R48, R26, R148 ;  /* 0x0000001a302c723c */ /* 0x002fe40000081094 */
[----:B------:R-:W-:Y:S01]  /*4f1e0*/  MOV R146, R43 ;  /* 0x0000002b00927202 */ /* 0x000fe20000000f00 */
[----:B------:R-:W-:Y:S01]  /*4f1f0*/  IMAD.MOV.U32 R147, RZ, RZ, R42 ;  /* 0x000000ffff937224 */ /* 0x000fe200078e002a */
[----:B------:R-:W-:Y:S01]  /*4f200*/  MOV R144, R40 ;  /* 0x0000002800907202 */ /* 0x000fe20000000f00 */
[----:B------:R-:W-:-:S02]  /*4f210*/  IMAD.MOV.U32 R145, RZ, RZ, R41 ;  /* 0x000000ffff917224 */ /* 0x000fc400078e0029 */
[----:B------:R-:W-:Y:S04]  /*4f220*/  STL [R1+0x55bc], R146 ;  /* 0x0055bc9201007387 */ /* 0x000fe80000100800 */
[----:B------:R-:W-:Y:S01]  /*4f230*/  STL [R1+0x55b8], R147 ;  /* 0x0055b89301007387 */ /* 0x000fe20000100800 */
[----:B------:R-:W-:-:S03]  /*4f240*/  IMAD.MOV.U32 R180, RZ, RZ, R164 ;  /* 0x000000ffffb47224 */ /* 0x000fc600078e00a4 */
[----:B------:R-:W-:Y:S01]  /*4f250*/  STL [R1+0x55b4], R144 ;  /* 0x0055b49001007387 */ /* 0x000fe20000100800 */
[----:B------:R-:W-:-:S03]  /*4f260*/  MOV R181, R170 ;  /* 0x000000aa00b57202 */ /* 0x000fc60000000f00 */
[----:B------:R-:W-:Y:S01]  /*4f270*/  STL [R1+0x55b0], R145 ;  /* 0x0055b09101007387 */ /* 0x000fe20000100800 */
[----:B------:R-:W-:-:S03]  /*4f280*/  IMAD.MOV.U32 R182, RZ, RZ, R169 ;  /* 0x000000ffffb67224 */ /* 0x000fc600078e00a9 */
[----:B------:R-:W-:Y:S04]  /*4f290*/  STL.64 [R1+0x250], R44 ;  /* 0x0002502c01007387 */ /* 0x000fe80000100a00 */
[----:B------:R1:W-:Y:S04]  /*4f2a0*/  STL.64 [R1+0x258], R46 ;  /* 0x0002582e01007387 */ /* 0x0003e80000100a00 */
[----:B------:R-:W2:Y:S04]  /*4f2b0*/  LDL.LU R164, [R1+0x565c] ;  /* 0x00565c0001a47983 */ /* 0x000ea80000300800 */
[----:B------:R-:W3:Y:S04]  /*4f2c0*/  LDL.LU R170, [R1+0x5658] ;  /* 0x0056580001aa7983 */ /* 0x000ee80000300800 */
[----:B------:R-:W4:Y:S01]  /*4f2d0*/  LDL.LU R169, [R1+0x5654] ;  /* 0x0056540001a97983 */ /* 0x000f220000300800 */
[----:B------:R-:W-:-:S03]  /*4f2e0*/  IMAD.MOV.U32 R183, RZ, RZ, R168 ;  /* 0x000000ffffb77224 */ /* 0x000fc600078e00a8 */
[----:B------:R-:W4:Y:S04]  /*4f2f0*/  LDL.LU R168, [R1+0x5650] ;  /* 0x0056500001a87983 */ /* 0x000f280000300800 */
[----:B------:R-:W4:Y:S04]  /*4f300*/  LDL.LU R60, [R1+0x1c0] ;  /* 0x0001c000013c7983 */ /* 0x000f280000300800 */
[----:B------:R-:W4:Y:S04]  /*4f310*/  LDL.LU R61, [R1+0x1c4] ;  /* 0x0001c400013d7983 */ /* 0x000f280000300800 */
[----:B------:R-:W4:Y:S01]  /*4f320*/  LDL.LU R62, [R1+0x1c8] ;  /* 0x0001c800013e7983 */ /* 0x000f220000300800 */
[----:B------:R-:W-:-:S03]  /*4f330*/  MOV R55, R165 ;  /* 0x000000a500377202 */ /* 0x000fc60000000f00 */
[----:B------:R-:W4:Y:S01]  /*4f340*/  LDL.LU R63, [R1+0x1cc] ;  /* 0x0001cc00013f7983 */ /* 0x000f220000300800 */
[----:B------:R-:W-:Y:S01]  /*4f350*/  IMAD.MOV.U32 R56, RZ, RZ, R160 ;  /* 0x000000ffff387224 */ /* 0x000fe200078e00a0 */
[----:B------:R-:W-:Y:S01]  /*4f360*/  MOV R58, R162 ;  /* 0x000000a2003a7202 */ /* 0x000fe20000000f00 */
[----:B------:R-:W-:Y:S02]  /*4f370*/  IMAD.MOV.U32 R57, RZ, RZ, R161 ;  /* 0x000000ffff397224 */ /* 0x000fe400078e00a1 */
[----:B------:R-:W-:Y:S01]  /*4f380*/  IMAD.MOV.U32 R59, RZ, RZ, R156 ;  /* 0x000000ffff3b7224 */ /* 0x000fe200078e009c */
[----:B------:R-:W-:Y:S01]  /*4f390*/  MOV R177, R158 ;  /* 0x0000009e00b17202 */ /* 0x000fe20000000f00 */
[----:B------:R-:W-:Y:S02]  /*4f3a0*/  IMAD.MOV.U32 R176, RZ, RZ, R157 ;  /* 0x000000ffffb07224 */ /* 0x000fe400078e009d */
[----:B------:R-:W-:Y:S01]  /*4f3b0*/  IMAD.MOV.U32 R178, RZ, RZ, R159 ;  /* 0x000000ffffb27224 */ /* 0x000fe200078e009f */
[----:B------:R-:W-:Y:S01]  /*4f3c0*/  MOV R232, R166 ;  /* 0x000000a600e87202 */ /* 0x000fe20000000f00 */
[----:B------:R-:W-:-:S02]  /*4f3d0*/  IMAD.MOV.U32 R179, RZ, RZ, R163 ;  /* 0x000000ffffb37224 */ /* 0x000fc400078e00a3 */
[----:B------:R-:W-:Y:S02]  /*4f3e0*/  IMAD.MOV.U32 R233, RZ, RZ, R167 ;  /* 0x000000ffffe97224 */ /* 0x000fe400078e00a7 */
[----:B------:R-:W-:Y:S02]  /*4f3f0*/  IMAD.MOV.U32 R234, RZ, RZ, R171 ;  /* 0x000000ffffea7224 */ /* 0x000fe400078e00ab */
[----:B--2---:R-:W-:Y:S02]  /*4f400*/  IMAD.MOV.U32 R54, RZ, RZ, R164 ;  /* 0x000000ffff367224 */ /* 0x004fe400078e00a4 */
[----:B---3--:R-:W-:Y:S01]  /*4f410*/  IMAD.MOV.U32 R53, RZ, RZ, R170 ;  /* 0x000000ffff357224 */ /* 0x008fe200078e00aa */
[----:B----4-:R-:W-:Y:S02]  /*4f420*/  MOV R52, R169 ;  /* 0x000000a900347202 */ /* 0x010fe40000000f00 */
[----:B------:R-:W2:Y:S04]  /*4f430*/  LDL.LU R169, [R1+0x564c] ;  /* 0x00564c0001a97983 */ /* 0x000ea80000300800 */
[----:B------:R-:W2:Y:S04]  /*4f440*/  LDL.LU R170, [R1+0x5648] ;  /* 0x0056480001aa7983 */ /* 0x000ea80000300800 */
[----:B------:R-:W3:Y:S04]  /*4f450*/  LDL.LU R164, [R1+0x5644] ;  /* 0x0056440001a47983 */ /* 0x000ee80000300800 */
[----:B------:R-:W3:Y:S04]  /*4f460*/  LDL.LU R165, [R1+0x5640] ;  /* 0x0056400001a57983 */ /* 0x000ee80000300800 */
[----:B------:R-:W4:Y:S04]  /*4f470*/  LDL.LU R160, [R1+0x563c] ;  /* 0x00563c0001a07983 */ /* 0x000f280000300800 */
[----:B------:R-:W4:Y:S04]  /*4f480*/  LDL.LU R161, [R1+0x5638] ;  /* 0x0056380001a17983 */ /* 0x000f280000300800 */
[----:B------:R-:W4:Y:S04]  /*4f490*/  LDL.LU R162, [R1+0x5634] ;  /* 0x0056340001a27983 */ /* 0x000f280000300800 */
[----:B------:R-:W2:Y:S04]  /*4f4a0*/  LDL.LU R156, [R1+0x5630] ;  /* 0x00563000019c7983 */ /* 0x000ea80000300800 */
[----:B------:R-:W2:Y:S04]  /*4f4b0*/  LDL.LU R157, [R1+0x562c] ;  /* 0x00562c00019d7983 */ /* 0x000ea80000300800 */
[----:B------:R-:W2:Y:S04]  /*4f4c0*/  LDL.LU R158, [R1+0x5628] ;  /* 0x00562800019e7983 */ /* 0x000ea80000300800 */
[----:B------:R-:W2:Y:S04]  /*4f4d0*/  LDL.LU R159, [R1+0x5624] ;  /* 0x00562400019f7983 */ /* 0x000ea80000300800 */
[----:B------:R-:W4:Y:S04]  /*4f4e0*/  LDL.LU R163, [R1+0x5620] ;  /* 0x0056200001a37983 */ /* 0x000f280000300800 */
[----:B------:R-:W3:Y:S04]  /*4f4f0*/  LDL.LU R166, [R1+0x561c] ;  /* 0x00561c0001a67983 */ /* 0x000ee80000300800 */
[----:B------:R-:W3:Y:S04]  /*4f500*/  LDL.LU R167, [R1+0x5618] ;  /* 0x0056180001a77983 */ /* 0x000ee80000300800 */
[----:B------:R-:W3:Y:S04]  /*4f510*/  LDL.LU R171, [R1+0x5614] ;  /* 0x0056140001ab7983 */ /* 0x000ee80000300800 */
[----:B------:R-:W3:Y:S01]  /*4f520*/  LDL.LU R235, [R1+0x2fc] ;  /* 0x0002fc0001eb7983 */ /* 0x000ee20000300800 */
[----:B------:R-:W-:Y:S08]  /*4f530*/  HMMA.1688.F32.TF32 R40, R48, R22, R152 ;  /* 0x000000163028723c */ /* 0x000ff00000081098 */
[C---:B------:R-:W-:Y:S08]  /*4f540*/  HMMA.1688.F32.TF32 R52, R36.reuse, R30, R52 ;  /* 0x0000001e2434723c */ /* 0x040ff00000081034 */
[C---:B------:R-:W-:Y:S08]  /*4f550*/  HMMA.1688.F32.TF32 R56, R36.reuse, R26, R56 ;  /* 0x0000001a2438723c */ /* 0x040ff00000081038 */
[----:B-1----:R-:W-:Y:S08]  /*4f560*/  HMMA.1688.F32.TF32 R44, R36, R22, R176 ;  /* 0x00000016242c723c */ /* 0x002ff000000810b0 */
[C---:B--2---:R-:W-:Y:S08]  /*4f570*/  HMMA.1688.F32.TF32 R100, R48.reuse, R18, R156 ;  /* 0x000000123064723c */ /* 0x044ff0000008109c */
[----:B----4-:R-:W-:Y:S08]  /*4f580*/  HMMA.1688.F32.TF32 R160, R48, R14, R160 ;  /* 0x0000000e30a0723c */ /* 0x010ff000000810a0 */
[C---:B---3--:R-:W-:Y:S08]  /*4f590*/  HMMA.1688.F32.TF32 R164, R36.reuse, R10, R164 ;  /* 0x0000000a24a4723c */ /* 0x048ff000000810a4 */
        /* <DEDUP_REMOVED lines=24> */
[----:B------:R-:W2:Y:S04]  /*4f720*/  LDL.LU R176, [R1+0x460] ;  /* 0x0004600001b07983 */ /* 0x000ea80000300800 */
[----:B------:R-:W2:Y:S04]  /*4f730*/  LDL.LU R177, [R1+0x464] ;  /* 0x0004640001b17983 */ /* 0x000ea80000300800 */
[----:B------:R-:W2:Y:S04]  /*4f740*/  LDL.LU R178, [R1+0x468] ;  /* 0x0004680001b27983 */ /* 0x000ea80000300800 */
[----:B------:R-:W2:Y:S01]  /*4f750*/  LDL.LU R179, [R1+0x46c] ;  /* 0x00046c0001b37983 */ /* 0x000ea20000300800 */
[----:B------:R-:W-:Y:S01]  /*4f760*/  IMAD.MOV.U32 R146, RZ, RZ, R40 ;  /* 0x000000ffff927224 */ /* 0x000fe200078e0028 */
[----:B------:R-:W-:Y:S01]  /*4f770*/  MOV R144, R42 ;  /* 0x0000002a00907202 */ /* 0x000fe20000000f00 */
[----:B------:R-:W-:Y:S01]  /*4f780*/  IMAD.MOV.U32 R147, RZ, RZ, R41 ;  /* 0x000000ffff937224 */ /* 0x000fe200078e0029 */
[----:B------:R-:W-:Y:S01]  /*4f790*/  LDS R60, [R0+UR12+0x6200] ;  /* 0x0062000c003c7984 */ /* 0x000fe20008000800 */
[----:B------:R-:W-:-:S02]  /*4f7a0*/  IMAD.MOV.U32 R145, RZ, RZ, R43 ;  /* 0x000000ffff917224 */ /* 0x000fc400078e002b */
[C---:B------:R-:W-:Y:S01]  /*4f7b0*/  HMMA.1688.F32.TF32 R40, R36.reuse, R18, R232 ;  /* 0x000000122428723c */ /* 0x040fe200000810e8 */
[----:B------:R-:W-:Y:S04]  /*4f7c0*/  LDS R62, [R0+UR12+0x7200] ;  /* 0x0072000c003e7984 */ /* 0x000fe80008000800 */
[----:B------:R-:W-:Y:S04]  /*4f7d0*/  LDS R61, [R2+UR12+0x6200] ;  /* 0x0062000c023d7984 */ /* 0x000fe80008000800 */
[----:B------:R-:W2:Y:S04]  /*4f7e0*/  LDS R63, [R2+UR12+0x7200] ;  /* 0x0072000c023f7984 */ /* 0x000ea80008000800 */
[----:B------:R-:W-:Y:S04]  /*4f7f0*/  STL [R1+0x54dc], R45 ;  /* 0x0054dc2d01007387 */ /* 0x000fe80000100800 */
[----:B------:R-:W-:Y:S04]  /*4f800*/  STL [R1+0x5498], R46 ;  /* 0x0054982e01007387 */ /* 0x000fe80000100800 */
[----:B------:R-:W-:Y:S04]  /*4f810*/  STL [R1+0x5494], R47 ;  /* 0x0054942f01007387 */ /* 0x000fe80000100800 */
[----:B------:R-:W-:Y:S01]  /*4f820*/  STL [R1+0x5490], R43 ;  /* 0x0054902b01007387 */ /* 0x000fe20000100800 */
[----:B------:R-:W-:Y:S03]  /*4f830*/  HMMA.1688.F32.TF32 R36, R36, R14, R180 ;  /* 0x0000000e2424723c */ /* 0x000fe600000810b4 */
        /* <DEDUP_REMOVED lines=8> */
[----:B------:R-:W-:Y:S04]  /*4f8c0*/  STL.64 [R1+0x5518], R38 ;  /* 0x0055182601007387 */ /* 0x000fe80000100a00 */
[----:B------:R2:W-:Y:S04]  /*4f8d0*/  STL.64 [R1+0x5510], R36 ;  /* 0x0055102401007387 */ /* 0x0005e80000100a00 */
[----:B------:R-:W3:Y:S01]  /*4f8e0*/  LDL.LU R76, [R1+0x430] ;  /* 0x00043000014c7983 */ /* 0x000ee20000300800 */
        /* <DEDUP_REMOVED lines=27> */
[----:B----4-:R-:W-:-:S15]  /*4faa0*/  HMMA.1688.F32.TF32 R36, R60, R6, R236 ;  /* 0x000000063c24723c */ /* 0x010fde00000810ec */
[----:B------:R-:W-:-:S04]  /*4fab0*/  NOP ;  /* 0x0000000000007918 */ /* 0x000fc80000000000 */
[----:B------:R-:W-:Y:S01]  /*4fac0*/  MOV R169, R36 ;  /* 0x0000002400a97202 */ /* 0x000fe20000000f00 */
[----:B------:R-:W-:Y:S01]  /*4fad0*/  IMAD.MOV.U32 R170, RZ, RZ, R37 ;  /* 0x000000ffffaa7224 */ /* 0x000fe200078e0025 */
[----:B------:R-:W-:Y:S01]  /*4fae0*/  MOV R55, R39 ;  /* 0x0000002700377202 */ /* 0x000fe20000000f00 */
[----:B------:R-:W-:Y:S02]  /*4faf0*/  IMAD.MOV.U32 R171, RZ, RZ, R38 ;  /* 0x000000ffffab7224 */ /* 0x000fe400078e0026 */
[----:B---3--:R-:W-:-:S15]  /*4fb00*/  HMMA.1688.F32.TF32 R36, R60, R34, R80 ;  /* 0x000000223c24723c */ /* 0x008fde0000081050 */
[----:B------:R-:W-:-:S04]  /*4fb10*/  NOP ;  /* 0x0000000000007918 */ /* 0x000fc80000000000 */
[----:B------:R-:W-:Y:S01]  /*4fb20*/  IMAD.MOV.U32 R49, RZ, RZ, R36 ;  /* 0x000000ffff317224 */ /* 0x000fe200078e0024 */
[----:B------:R-:W-:Y:S01]  /*4fb30*/  MOV R51, R38 ;  /* 0x0000002600337202 */ /* 0x000fe20000000f00 */
[----:B------:R-:W-:Y:S02]  /*4fb40*/  IMAD.MOV.U32 R50, RZ, RZ, R37 ;  /* 0x000000ffff327224 */ /* 0x000fe400078e0025 */
[----:B------:R-:W-:Y:S01]  /*4fb50*/  IMAD.MOV.U32 R168, RZ, RZ, R39 ;  /* 0x000000ffffa87224 */ /* 0x000fe200078e0027 */
[----:B------:R-:W-:Y:S04]  /*4fb60*/  STL.64 [R1+0x5528], R170 ;  /* 0x005528aa01007387 */ /* 0x000fe80000100a00 */
[----:B------:R-:W-:Y:S01]  /*4fb70*/  STL.64 [R1+0x5520], R168 ;  /* 0x005520a801007387 */ /* 0x000fe20000100a00 */
[C---:B------:R-:W-:Y:S08]  /*4fb80*/  HMMA.1688.F32.TF32 R124, R244.reuse, R34, R124 ;  /* 0x00000022f47c723c */ /* 0x040ff0000008107c */
[C---:B------:R-:W-:Y:S08]  /*4fb90*/  HMMA.1688.F32.TF32 R128, R244.reuse, R30, R128 ;  /* 0x0000001ef480723c */ /* 0x040ff00000081080 */
[C---:B------:R-:W-:Y:S08]  /*4fba0*/  HMMA.1688.F32.TF32 R132, R244.reuse, R26, R132 ;  /* 0x0000001af484723c */ /* 0x040ff00000081084 */
[C---:B------:R-:W-:Y:S08]  /*4fbb0*/  HMMA.1688.F32.TF32 R136, R244.reuse, R22, R136 ;  /* 0x00000016f488723c */ /* 0x040ff00000081088 */
[----:B------:R-:W-:Y:S08]  /*4fbc0*/  HMMA.1688.F32.TF32 R140, R244, R18, R140 ;  /* 0x00000012f48c723c */ /* 0x000ff0000008108c */
[----:B--2---:R-:W-:-:S15]  /*4fbd0*/  HMMA.1688.F32.TF32 R36, R60, R30, R76 ;  /* 0x0000001e3c24723c */ /* 0x004fde000008104c */
[----:B------:R-:W-:-:S04]  /*4fbe0*/  NOP ;  /* 0x0000000000007918 */ /* 0x000fc80000000000 */
[----:B------:R-:W-:Y:S01]  /*4fbf0*/  IMAD.MOV.U32 R52, RZ, RZ, R36 ;  /* 0x000000ffff347224 */ /* 0x000fe200078e0024 */
[----:B------:R-:W-:Y:S01]  /*4fc00*/  MOV R53, R37 ;  /* 0x0000002500357202 */ /* 0x000fe20000000f00 */
[----:B------:R-:W-:Y:S02]  /*4fc10*/  IMAD.MOV.U32 R54, RZ, RZ, R38 ;  /* 0x000000ffff367224 */ /* 0x000fe400078e0026 */
[----:B------:R-:W-:Y:S02]  /*4fc20*/  IMAD.MOV.U32 R48, RZ, RZ, R39 ;  /* 0x000000ffff307224 */ /* 0x000fe400078e0027 */
[----:B------:R-:W-:Y:S01]  /*4fc30*/  HMMA.1688.F32.TF32 R36, R60, R26, R72 ;  /* 0x0000001a3c24723c */ /* 0x000fe20000081048 */
[----:B------:R-:W-:-:S15]  /*4fc40*/  STL.64 [R1+0x5538], R54 ;  /* 0x0055383601007387 */ /* 0x000fde0000100a00 */
[----:B------:R-:W-:-:S03]  /*4fc50*/  NOP ;  /* 0x0000000000007918 */ /* 0x000fc60000000000 */
[----:B------:R-:W-:Y:S01]  /*4fc60*/  MOV R45, R36 ;  /* 0x00000024002d7202 */ /* 0x000fe20000000f00 */
[----:B------:R-:W-:Y:S01]  /*4fc70*/  IMAD.MOV.U32 R56, RZ, RZ, R37 ;  /* 0x000000ffff387224 */ /* 0x000fe200078e0025 */
[----:B------:R-:W-:Y:S01]  /*4fc80*/  MOV R58, R39 ;  /* 0x00000027003a7202 */ /* 0x000fe20000000f00 */
[----:B------:R-:W-:Y:S02]  /*4fc90*/  IMAD.MOV.U32 R57, RZ, RZ, R38 ;  /* 0x000000ffff397224 */ /* 0x000fe400078e0026 */
[C---:B------:R-:W-:Y:S01]  /*4fca0*/  HMMA.1688.F32.TF32 R36, R60.reuse, R22, R68 ;  /* 0x000000163c24723c */ /* 0x040fe20000081044 */
[----:B------:R1:W-:Y:S07]  /*4fcb0*/  STL.64 [R1+0x5530], R52 ;  /* 0x0055303401007387 */ /* 0x0003ee0000100a00 */
[----:B------:R-:W-:Y:S11]  /*4fcc0*/  HMMA.1688.F32.TF32 R68, R60, R18, R232 ;  /* 0x000000123c44723c */ /* 0x000ff600000810e8 */
[----:B------:R-:W-:Y:S01]  /*4fcd0*/  IMAD.MOV.U32 R59, RZ, RZ, R36 ;  /* 0x000000ffff3b7224 */ /* 0x000fe200078e0024 */
[----:B------:R-:W-:Y:S01]  /*4fce0*/  MOV R47, R38 ;  /* 0x00000026002f7202 */ /* 0x000fe20000000f00 */
[----:B------:R-:W-:-:S02]  /*4fcf0*/  IMAD.MOV.U32 R46, RZ, RZ, R37 ;  /* 0x000000ffff2e7224 */ /* 0x000fc400078e0025 */
[----:B------:R-:W-:Y:S01]  /*4fd00*/  IMAD.MOV.U32 R43, RZ, RZ, R39 ;  /* 0x000000ffff2b7224 */ /* 0x000fe200078e0027 */
[----:B-1----:R-:W-:Y:S08]  /*4fd10*/  HMMA.1688.F32.TF32 R52, R60, R14, R180 ;  /* 0x0000000e3c34723c */ /* 0x002ff000000810b4 */
[C---:B------:R-:W-:Y:S01]  /*4fd20*/  HMMA.1688.F32.TF32 R36, R64.reuse, R10, R176 ;  /* 0x0000000a4024723c */ /* 0x040fe200000810b0 */
[----:B------:R1:W-:Y:S04]  /*4fd30*/  STL.64 [R1+0x400], R68 ;  /* 0x0004004401007387 */ /* 0x0003e80000100a00 */
[----:B------:R2:W-:Y:S04]  /*4fd40*/  STL.64 [R1+0x408], R70 ;  /* 0x0004084601007387 */ /* 0x0005e80000100a00 */
[----:B------:R-:W3:Y:S04]  /*4fd50*/  LDL.LU R80, [R1+0x190] ;  /* 0x0001900001507983 */ /* 0x000ee80000300800 */
        /* <DEDUP_REMOVED lines=77> */
[----:B--2---:R-:W2:Y:S04]  /*50230*/  LDL.LU R70, [R1+0x188] ;  /* 0x0001880001467983 */ /* 0x004ea80000300800 */
[----:B------:R-:W2:Y:S01]  /*50240*/  LDL.LU R71, [R1+0x18c] ;  /* 0x00018c0001477983 */ /* 0x000ea20000300800 */
[----:B----4-:R-:W-:Y:S03]  /*50250*/  HMMA.1688.F32.TF32 R36, R64, R6, R180 ;  /* 0x000000064024723c */ /* 0x010fe600000810b4 */
[----:B------:R-:W4:-:S15]  /*50260*/  LDL.LU R180, [R1+0x170] ;  /* 0x0001700001b47983 */ /* 0x000f1e0000300800 */
[----:B------:R-:W-:Y:S01]  /*50270*/  NOP ;  /* 0x0000000000007918 */ /* 0x000fe20000000000 */
[----:B------:R-:W-:Y:S04]  /*50280*/  STL.64 [R1+0x6a0], R36 ;  /* 0x0006a02401007387 */ /* 0x000fe80000100a00 */
[----:B------:R3:W-:Y:S04]  /*50290*/  STL.64 [R1+0x6a8], R38 ;  /* 0x0006a82601007387 */ /* 0x0007e80000100a00 */
[----:B------:R-:W4:Y:S04]  /*502a0*/  LDL.LU R181, [R1+0x174] ;  /* 0x0001740001b57983 */ /* 0x000f280000300800 */
[----:B------:R-:W4:Y:S04]  /*502b0*/  LDL.LU R182, [R1+0x178] ;  /* 0x0001780001b67983 */ /* 0x000f280000300800 */
[----:B------:R-:W4:Y:S01]  /*502c0*/  LDL.LU R183, [R1+0x17c] ;  /* 0x00017c0001b77983 */ /* 0x000f220000300800 */
[----:B---3--:R-:W-:Y:S03]  /*502d0*/  HMMA.1688.F32.TF32 R36, R64, R34, R176 ;  /* 0x000000224024723c */ /* 0x008fe600000810b0 */
[----:B------:R-:W3:-:S15]  /*502e0*/  LDL.LU R176, [R1+0x160] ;  /* 0x0001600001b07983 */ /* 0x000ede0000300800 */
[----:B------:R-:W-:Y:S01]  /*502f0*/  NOP ;  /* 0x0000000000007918 */ /* 0x000fe20000000000 */
[----:B------:R-:W-:Y:S04]  /*50300*/  STL.64 [R1+0x690], R36 ;  /* 0x0006902401007387 */ /* 0x000fe80000100a00 */
[----:B------:R1:W-:Y:S04]  /*50310*/  STL.64 [R1+0x698], R38 ;  /* 0x0006982601007387 */ /* 0x0003e80000100a00 */
[----:B------:R-:W3:Y:S04]  /*50320*/  LDL.LU R177, [R1+0x164] ;  /* 0x0001640001b17983 */ /* 0x000ee80000300800 */
[----:B------:R-:W3:Y:S04]  /*50330*/  LDL.LU R178, [R1+0x168] ;  /* 0x0001680001b27983 */ /* 0x000ee80000300800 */
[----:B------:R-:W3:Y:S01]  /*50340*/  LDL.LU R179, [R1+0x16c] ;  /* 0x00016c0001b37983 */ /* 0x000ee20000300800 */
[C---:B------:R-:W-:Y:S08]  /*50350*/  HMMA.1688.F32.TF32 R60, R64.reuse, R30, R160 ;  /* 0x0000001e403c723c */ /* 0x040ff000000810a0 */
[C---:B------:R-:W-:Y:S08]  /*50360*/  HMMA.1688.F32.TF32 R52, R64.reuse, R26, R100 ;  /* 0x0000001a4034723c */ /* 0x040ff00000081064 */
[C---:B-1----:R-:W-:Y:S03]  /*50370*/  HMMA.1688.F32.TF32 R36, R64.reuse, R22, R156 ;  /* 0x000000164024723c */ /* 0x042fe6000008109c */
[----:B------:R-:W-:Y:S04]  /*50380*/  STL.64 [R1+0x680], R60 ;  /* 0x0006803c01007387 */ /* 0x000fe80000100a00 */
[----:B------:R1:W-:Y:S04]  /*50390*/  STL.64 [R1+0x688], R62 ;  /* 0x0006883e01007387 */ /* 0x0003e80000100a00 */
[----:B------:R-:W-:Y:S04]  /*503a0*/  STL.64 [R1+0x670], R52 ;  /* 0x0006703401007387 */ /* 0x000fe80000100a00 */
[----:B------:R1:W-:Y:S02]  /*503b0*/  STL.64 [R1+0x678], R54 ;  /* 0x0006783601007387 */ /* 0x0003e40000100a00 */
[C---:B-1----:R-:W-:Y:S02]  /*503c0*/  HMMA.1688.F32.TF32 R60, R64.reuse, R18, R152 ;  /* 0x00000012403c723c */ /* 0x042fe40000081098 */
[----:B------:R-:W-:Y:S04]  /*503d0*/  STL.64 [R1+0x660], R36 ;  /* 0x0006602401007387 */ /* 0x000fe80000100a00 */
[----:B------:R1:W-:Y:S02]  /*503e0*/  STL.64 [R1+0x668], R38 ;  /* 0x0006682601007387 */ /* 0x0003e40000100a00 */
[----:B------:R-:W-:Y:S02]  /*503f0*/  HMMA.1688.F32.TF32 R52, R64, R14, R148 ;  /* 0x0000000e4034723c */ /* 0x000fe40000081094 */
[----:B------:R-:W-:Y:S04]  /*50400*/  LDS R64, [R0+UR12+0x6300] ;  /* 0x0063000c00407984 */ /* 0x000fe80008000800 */
[----:B------:R-:W-:Y:S02]  /*50410*/  LDS R66, [R0+UR12+0x7300] ;  /* 0x0073000c00427984 */ /* 0x000fe40008000800 */
[C---:B-1----:R-:W-:Y:S02]  /*50420*/  HMMA.1688.F32.TF32 R36, R108.reuse, R10, R244 ;  /* 0x0000000a6c24723c */ /* 0x042fe400000810f4 */
        /* <DEDUP_REMOVED lines=13> */
[----:B------:R-:W2:Y:S04]  /*50500*/  LDL.LU R232, [R1+0x150] ;  /* 0x0001500001e87983 */ /* 0x000ea80000300800 */
[----:B------:R-:W-:Y:S04]  /*50510*/  STL.64 [R1+0x540], R52 ;  /* 0x0005403401007387 */ /* 0x000fe80000100a00 */
[----:B------:R1:W-:Y:S04]  /*50520*/  STL.64 [R1+0x548], R54 ;  /* 0x0005483601007387 */ /* 0x0003e80000100a00 */
[----:B------:R-:W-:Y:S04]  /*50530*/  STL.64 [R1+0x530], R36 ;  /* 0x0005302401007387 */ /* 0x000fe80000100a00 */
[----:B------:R1:W-:Y:S04]  /*50540*/  STL.64 [R1+0x538], R38 ;  /* 0x0005382601007387 */ /* 0x0003e80000100a00 */
[----:B------:R-:W2:Y:S04]  /*50550*/  LDL.LU R233, [R1+0x154] ;  /* 0x0001540001e97983 */ /* 0x000ea80000300800 */
[----:B------:R-:W2:Y:S04]  /*50560*/  LDL.LU R234, [R1+0x158] ;  /* 0x0001580001ea7983 */ /* 0x000ea80000300800 */
[----:B------:R-:W2:Y:S01]  /*50570*/  LDL.LU R235, [R1+0x15c] ;  /* 0x00015c0001eb7983 */ /* 0x000ea20000300800 */
[C---:B-1----:R-:W-:Y:S08]  /*50580*/  HMMA.1688.F32.TF32 R60, R108.reuse, R26, R92 ;  /* 0x0000001a6c3c723c */ /* 0x042ff0000008105c */
[C---:B------:R-:W-:Y:S08]  /*50590*/  HMMA.1688.F32.TF32 R52, R108.reuse, R22, R88 ;  /* 0x000000166c34723c */ /* 0x040ff00000081058 */
[----:B------:R-:W-:Y:S08]  /*505a0*/  HMMA.1688.F32.TF32 R36, R108, R18, R84 ;  /* 0x000000126c24723c */ /* 0x000ff00000081054 */
[C---:B------:R-:W-:Y:S08]  /*505b0*/  HMMA.1688.F32.TF32 R104, R96.reuse, R34, R80 ;  /* 0x000000226068723c */ /* 0x040ff00000081050 */
[C---:B------:R-:W-:Y:S01]  /*505c0*/  HMMA.1688.F32.TF32 R80, R96.reuse, R30, R68 ;  /* 0x0000001e6050723c */ /* 0x040fe20000081044 */
        /* <DEDUP_REMOVED lines=9> */
[----:B------:R-:W-:Y:S01]  /*50660*/  STL [R1+0x5458], R83 ;  /* 0x0054585301007387 */ /* 0x000fe20000100800 */
[C---:B------:R-:W-:Y:S03]  /*50670*/  HMMA.1688.F32.TF32 R72, R96.reuse, R10, R72 ;  /* 0x0000000a6048723c */ /* 0x040fe60000081048 */
[----:B------:R-:W-:Y:S04]  /*50680*/  LDS R68, [R3+UR12+0x6300] ;  /* 0x0063000c03447984 */ /* 0x000fe80008000800 */
[----:B------:R-:W-:Y:S01]  /*50690*/  LDS R70, [R3+UR12+0x7300] ;  /* 0x0073000c03467984 */ /* 0x000fe20008000800 */
[C---:B------:R-:W-:Y:S03]  /*506a0*/  HMMA.1688.F32.TF32 R76, R96.reuse, R6, R76 ;  /* 0x00000006604c723c */ /* 0x040fe6000008104c */
[----:B------:R-:W-:Y:S04]  /*506b0*/  LDS R69, [R252+UR12+0x6300] ;  /* 0x0063000cfc457984 */ /* 0x000fe80008000800 */
[----:B------:R-:W1:Y:S01]  /*506c0*/  LDS R71, [R252+UR12+0x7300] ;  /* 0x0073000cfc477984 */ /* 0x000e620008000800 */
[C---:B---3--:R-:W-:Y:S08]  /*506d0*/  HMMA.1688.F32.TF32 R88, R96.reuse, R22, R176 ;  /* 0x000000166058723c */ /* 0x048ff000000810b0 */
[C---:B----4-:R-:W-:Y:S01]  /*506e0*/  HMMA.1688.F32.TF32 R84, R96.reuse, R26, R180 ;  /* 0x0000001a6054723c */ /* 0x050fe200000810b4 */
[----:B------:R-:W-:Y:S04]  /*506f0*/  LDS R60, [R3+UR12+0x6380] ;  /* 0x0063800c033c7984 */ /* 0x000fe80008000800 */
[----:B------:R-:W-:Y:S03]  /*50700*/  LDS R62, [R3+UR12+0x7380] ;  /* 0x0073800c033e7984 */ /* 0x000fe60008000800 */
[----:B--2---:R-:W-:Y:S11]  /*50710*/  HMMA.1688.F32.TF32 R92, R96, R18, R232 ;  /* 0x00000012605c723c */ /* 0x004ff600000810e8 */
        /* <DEDUP_REMOVED lines=11> */
[----:B------:R-:W3:Y:S04]  /*507d0*/  LDL.LU R173, [R1+0x5610] ;  /* 0x0056100001ad7983 */ /* 0x000ee80000300800 */
[----:B------:R-:W3:Y:S04]  /*507e0*/  LDL.LU R174, [R1+0x560c] ;  /* 0x00560c0001ae7983 */ /* 0x000ee80000300800 */
[----:B------:R-:W3:Y:S04]  /*507f0*/  LDL.LU R175, [R1+0x5608] ;  /* 0x0056080001af7983 */ /* 0x000ee80000300800 */
[----:B------:R-:W4:Y:S04]  /*50800*/  LDL.LU R179, [R1+0x13c] ;  /* 0x00013c0001b37983 */ /* 0x000f280000300800 */
[----:B------:R-:W-:Y:S04]  /*50810*/  STL [R1+0x547c], R88 ;  /* 0x00547c5801007387 */ /* 0x000fe80000100800 */
[----:B------:R-:W-:Y:S04]  /*50820*/  STL [R1+0x5478], R89 ;  /* 0x0054785901007387 */ /* 0x000fe80000100800 */
[----:B------:R-:W-:Y:S04]  /*50830*/  STL [R1+0x5474], R90 ;  /* 0x0054745a01007387 */ /* 0x000fe80000100800 */
[----:B------:R-:W-:Y:S04]  /*50840*/  STL [R1+0x5450], R91 ;  /* 0x0054505b01007387 */ /* 0x000fe80000100800 */
[----:B------:R1:W-:Y:S04]  /*50850*/  STL [R1+0x548c], R92 ;  /* 0x00548c5c01007387 */ /* 0x0003e80000100800 */
[----:B------:R1:W-:Y:S04]  /*50860*/  STL [R1+0x5488], R93 ;  /* 0x0054885d01007387 */ /* 0x0003e80000100800 */
[----:B------:R1:W-:Y:S04]  /*50870*/  STL [R1+0x5484], R94 ;  /* 0x0054845e01007387 */ /* 0x0003e80000100800 */
[----:B------:R1:W-:Y:S04]  /*50880*/  STL [R1+0x5480], R95 ;  /* 0x0054805f01007387 */ /* 0x0003e80000100800 */
        /* <DEDUP_REMOVED lines=24> */
[----:B-1----:R-:W4:Y:S04]  /*50a10*/  LDL.LU R92, [R1+0x120] ;  /* 0x00012000015c7983 */ /* 0x002f280000300800 */
        /* <DEDUP_REMOVED lines=15> */
[----:B------:R-:W-:Y:S03]  /*50b10*/  HMMA.1688.F32.TF32 R108, R108, R14, R236 ;  /* 0x0000000e6c6c723c */ /* 0x000fe600000810ec */
[----:B------:R-:W-:Y:S04]  /*50b20*/  LDS R236, [R0+UR12+0x6380] ;  /* 0x0063800c00ec7984 */ /* 0x000fe80008000800 */
[----:B------:R-:W-:Y:S04]  /*50b30*/  LDS R238, [R0+UR12+0x7380] ;  /* 0x0073800c00ee7984 */ /* 0x000fe80008000800 */
[----:B------:R-:W-:Y:S04]  /*50b40*/  LDS R237, [R2+UR12+0x6380] ;  /* 0x0063800c02ed7984 */ /* 0x000fe80008000800 */
[----:B------:R-:W1:Y:S04]  /*50b50*/  LDS R239, [R2+UR12+0x7380] ;  /* 0x0073800c02ef7984 */ /* 0x000e680008000800 */
[----:B------:R-:W-:Y:S04]  /*50b60*/  LDS R61, [R252+UR12+0x6380] ;  /* 0x0063800cfc3d7984 */ /* 0x000fe80008000800 */
[----:B------:R-:W1:Y:S01]  /*50b70*/  LDS R63, [R252+UR12+0x7380] ;  /* 0x0073800cfc3f7984 */ /* 0x000e620008000800 */
[----:B--2---:R-:W-:Y:S03]  /*50b80*/  HMMA.1688.F32.TF32 R36, R64, R10, R180 ;  /* 0x0000000a4024723c */ /* 0x004fe600000810b4 */
[----:B------:R-:W2:Y:S04]  /*50b90*/  LDL.LU R180, [R1+0x100] ;  /* 0x0001000001b47983 */ /* 0x000ea80000300800 */
[----:B------:R-:W2:Y:S04]  /*50ba0*/  LDL.LU R181, [R1+0x104] ;  /* 0x0001040001b57983 */ /* 0x000ea80000300800 */
[----:B------:R-:W2:Y:S01]  /*50bb0*/  LDL.LU R182, [R1+0x108] ;  /* 0x0001080001b67983 */ /* 0x000ea20000300800 */
[----:B---3--:R-:W-:Y:S03]  /*50bc0*/  HMMA.1688.F32.TF32 R96, R96, R14, R172 ;  /* 0x0000000e6060723c */ /* 0x008fe600000810ac */
[----:B------:R-:W2:Y:S04]  /*50bd0*/  LDL.LU R183, [R1+0x10c] ;  /* 0x00010c0001b77983 */ /* 0x000ea80000300800 */
[----:B------:R-:W-:Y:S01]  /*50be0*/  IMAD.MOV.U32 R175, RZ, RZ, R36 ;  /* 0x000000ffffaf7224 */ /* 0x000fe200078e0024 */
[----:B------:R-:W-:Y:S01]  /*50bf0*/  MOV R174, R37 ;  /* 0x0000002500ae7202 */ /* 0x000fe20000000f00 */
[----:B------:R-:W-:-:S02]  /*50c00*/  IMAD.MOV.U32 R173, RZ, RZ, R38 ;  /* 0x000000ffffad7224 */ /* 0x000fc400078e0026 */
[----:B------:R-:W-:Y:S02]  /*50c10*/  IMAD.MOV.U32 R172, RZ, RZ, R39 ;  /* 0x000000ffffac7224 */ /* 0x000fe400078e0027 */
[----:B----4-:R-:W-:Y:S01]  /*50c20*/  HMMA.1688.F32.TF32 R36, R64, R6, R176 ;  /* 0x000000064024723c */ /* 0x010fe200000810b0 */
[----:B------:R-:W3:Y:S04]  /*50c30*/  LDL.LU R176, [R1+0xf0] ;  /* 0x0000f00001b07983 */ /* 0x000ee80000300800 */
[----:B------:R-:W3:Y:S04]  /*50c40*/  LDL.LU R177, [R1+0xf4] ;  /* 0x0000f40001b17983 */ /* 0x000ee80000300800 */
[----:B------:R-:W3:Y:S04]  /*50c50*/  LDL.LU R178, [R1+0xf8] ;  /* 0x0000f80001b27983 */ /* 0x000ee80000300800 */
[----:B------:R-:W3:Y:S06]  /*50c60*/  LDL.LU R179, [R1+0xfc] ;  /* 0x0000fc0001b37983 */ /* 0x000eec0000300800 */
[----:B------:R-:W-:Y:S01]  /*50c70*/  MOV R82, R36 ;  /* 0x0000002400527202 */ /* 0x000fe20000000f00 */
[----:B------:R-:W-:Y:S01]  /*50c80*/  IMAD.MOV.U32 R83, RZ, RZ, R37 ;  /* 0x000000ffff537224 */ /* 0x000fe200078e0025 */
[----:B------:R-:W4:Y:S01]  /*50c90*/  LDL.LU R36, [R1+0xc0] ;  /* 0x0000c00001247983 */ /* 0x000f220000300800 */
[----:B------:R-:W-:Y:S01]  /*50ca0*/  IMAD.MOV.U32 R87, RZ, RZ, R38 ;  /* 0x000000ffff577224 */ /* 0x000fe200078e0026 */
[----:B------:R-:W-:-:S02]  /*50cb0*/  MOV R91, R39 ;  /* 0x00000027005b7202 */ /* 0x000fc40000000f00 */
[----:B------:R-:W4:Y:S04]  /*50cc0*/  LDL.LU R37, [R1+0xc4] ;  /* 0x0000c40001257983 */ /* 0x000f280000300800 */
[----:B------:R-:W4:Y:S04]  /*50cd0*/  LDL.LU R38, [R1+0xc8] ;  /* 0x0000c80001267983 */ /* 0x000f280000300800 */
[----:B------:R-:W4:Y:S04]  /*50ce0*/  LDL.LU R39, [R1+0xcc] ;  /* 0x0000cc0001277983 */ /* 0x000f280000300800 */
[----:B------:R-:W4:Y:S04]  /*50cf0*/  LDL.LU R156, [R1+0x80] ;  /* 0x00008000019c7983 */ /* 0x000f280000300800 */
[----:B------:R-:W4:Y:S04]  /*50d00*/  LDL.LU R157, [R1+0x84] ;  /* 0x00008400019d7983 */ /* 0x000f280000300800 */
[----:B------:R-:W4:Y:S04]  /*50d10*/  LDL.LU R158, [R1+0x88] ;  /* 0x00008800019e7983 */ /* 0x000f280000300800 */
[----:B------:R-:W4:Y:S04]  /*50d20*/  LDL.LU R159, [R1+0x8c] ;  /* 0x00008c00019f7983 */ /* 0x000f280000300800 */
[----:B------:R-:W1:Y:S04]  /*50d30*/  LDL.LU R240, [R1+0x40] ;  /* 0x0000400001f07983 */ /* 0x000e680000300800 */
[----:B------:R-:W1:Y:S04]  /*50d40*/  LDL.LU R241, [R1+0x44] ;  /* 0x0000440001f17983 */ /* 0x000e680000300800 */
[----:B------:R-:W1:Y:S04]  /*50d50*/  LDL.LU R242, [R1+0x48] ;  /* 0x0000480001f27983 */ /* 0x000e680000300800 */
[----:B------:R-:W1:Y:S01]  /*50d60*/  LDL.LU R243, [R1+0x4c] ;  /* 0x00004c0001f37983 */ /* 0x000e620000300800 */
[----:B------:R-:W-:-:S15]  /*50d70*/  HMMA.1688.F32.TF32 R92, R64, R34, R92 ;  /* 0x00000022405c723c */ /* 0x000fde000008105c */
[----:B------:R-:W-:-:S04]  /*50d80*/  NOP ;  /* 0x0000000000007918 */ /* 0x000fc80000000000 */
[----:B------:R-:W-:Y:S01]  /*50d90*/  IMAD.MOV.U32 R85, RZ, RZ, R92 ;  /* 0x000000ffff557224 */ /* 0x000fe200078e005c */
[----:B------:R-:W-:Y:S01]  /*50da0*/  MOV R80, R94 ;  /* 0x0000005e00507202 */ /* 0x000fe20000000f00 */
[----:B------:R-:W-:Y:S02]  /*50db0*/  IMAD.MOV.U32 R86, RZ, RZ, R93 ;  /* 0x000000ffff567224 */ /* 0x000fe400078e005d */
[----:B------:R-:W-:Y:S02]  /*50dc0*/  IMAD.MOV.U32 R81, RZ, RZ, R95 ;  /* 0x000000ffff517224 */ /* 0x000fe400078e005f */
[C---:B------:R-:W-:Y:S01]  /*50dd0*/  HMMA.1688.F32.TF32 R92, R64.reuse, R30, R232 ;  /* 0x0000001e405c723c */ /* 0x040fe200000810e8 */
[----:B------:R-:W4:Y:S04]  /*50de0*/  LDL.LU R232, [R1+0x10] ;  /* 0x0000100001e87983 */ /* 0x000f280000300800 */
[----:B------:R-:W4:Y:S03]  /*50df0*/  LDL.LU R233, [R1+0x14] ;  /* 0x0000140001e97983 */ /* 0x000f260000300800 */
[----:B------:R-:W-:Y:S11]  /*50e00*/  HMMA.1688.F32.TF32 R52, R64, R18, R52 ;  /* 0x000000124034723c */ /* 0x000ff60000081034 */
[----:B------:R-:W-:Y:S01]  /*50e10*/  IMAD.MOV.U32 R90, RZ, RZ, R94 ;  /* 0x000000ffff5a7224 */ /* 0x000fe200078e005e */
[----:B------:R-:W-:Y:S01]  /*50e20*/  MOV R89, R93 ;  /* 0x0000005d00597202 */ /* 0x000fe20000000f00 */
[----:B------:R-:W-:-:S02]  /*50e30*/  IMAD.MOV.U32 R84, RZ, RZ, R95 ;  /* 0x000000ffff547224 */ /* 0x000fc400078e005f */
[----:B------:R-:W-:Y:S01]  /*50e40*/  IMAD.MOV.U32 R88, RZ, RZ, R92 ;  /* 0x000000ffff587224 */ /* 0x000fe200078e005c */
[C---:B------:R-:W-:Y:S08]  /*50e50*/  HMMA.1688.F32.TF32 R168, R64.reuse, R14, R168 ;  /* 0x0000000e40a8723c */ /* 0x040ff000000810a8 */
[C---:B--2---:R-:W-:Y:S08]  /*50e60*/  HMMA.1688.F32.TF32 R180, R64.reuse, R26, R180 ;  /* 0x0000001a40b4723c */ /* 0x044ff000000810b4 */
[----:B---3--:R-:W-:Y:S11]  /*50e70*/  HMMA.1688.F32.TF32 R176, R64, R22, R176 ;  /* 0x0000001640b0723c */ /* 0x008ff600000810b0 */
[----:B------:R-:W-:Y:S01]  /*50e80*/  IMAD.MOV.U32 R94, RZ, RZ, R182 ;  /* 0x000000ffff5e7224 */ /* 0x000fe200078e00b6 */
[----:B------:R-:W-:Y:S01]  /*50e90*/  MOV R93, R181 ;  /* 0x000000b5005d7202 */ /* 0x000fe20000000f00 */
[----:B------:R-:W-:-:S02]  /*50ea0*/  IMAD.MOV.U32 R95, RZ, RZ, R183 ;  /* 0x000000ffff5f7224 */ /* 0x000fc400078e00b7 */
[----:B------:R-:W-:Y:S01]  /*50eb0*/  IMAD.MOV.U32 R92, RZ, RZ, R180 ;  /* 0x000000ffff5c7224 */ /* 0x000fe200078e00b4 */
[----:B------:R-:W2:Y:S04]  /*50ec0*/  LDL.LU.64 R182, [R1+0x5600] ;  /* 0x0056000001b67983 */ /* 0x000ea80000300a00 */
[----:B------:R-:W2:Y:S04]  /*50ed0*/  LDL.LU.64 R180, [R1+0x55f8] ;  /* 0x0055f80001b47983 */ /* 0x000ea80000300a00 */
[----:B------:R-:W-:Y:S01]  /*50ee0*/  STL.64 [R1+0x7e0], R176 ;  /* 0x0007e0b001007387 */ /* 0x000fe20000100a00 */
[C---:B----4-:R-:W-:Y:S03]  /*50ef0*/  HMMA.1688.F32.TF32 R64, R68.reuse, R10, R36 ;  /* 0x0000000a4440723c */ /* 0x050fe60000081024 */
[----:B------:R3:W-:Y:S05]  /*50f00*/  STL.64 [R1+0x7e8], R178 ;  /* 0x0007e8b201007387 */ /* 0x0007ea0000100a00 */
[C---:B------:R-:W-:Y:S01]  /*50f10*/  HMMA.1688.F32.TF32 R36, R68.reuse, R34, R160 ;  /* 0x000000224424723c */ /* 0x040fe200000810a0 */
[----:B---3--:R-:W3:Y:S04]  /*50f20*/  LDL.LU.64 R178, [R1+0x55f0] ;  /* 0x0055f00001b27983 */ /* 0x008ee80000300a00 */
[----:B------:R-:W3:Y:S04]  /*50f30*/  LDL.LU.64 R176, [R1+0x55e8] ;  /* 0x0055e80001b07983 */ /* 0x000ee80000300a00 */
[----:B------:R-:W-:Y:S04]  /*50f40*/  STL.64 [R1+0x7d0], R52 ;  /* 0x0007d03401007387 */ /* 0x000fe80000100a00 */
[----:B------:R4:W-:Y:S02]  /*50f50*/  STL.64 [R1+0x7d8], R54 ;  /* 0x0007d83601007387 */ /* 0x0009e40000100a00 */
[C---:B----4-:R-:W-:Y:S02]  /*50f60*/  HMMA.1688.F32.TF32 R52, R68.reuse, R6, R164 ;  /* 0x000000064434723c */ /* 0x050fe400000810a4 */
[----:B------:R-:W-:Y:S04]  /*50f70*/  STL.64 [R1+0x640], R168 ;  /* 0x000640a801007387 */ /* 0x000fe80000100a00 */
[----:B------:R-:W-:Y:S04]  /*50f80*/  STL.64 [R1+0x648], R170 ;  /* 0x000648aa01007387 */ /* 0x000fe80000100a00 */
[----:B------:R-:W-:Y:S04]  /*50f90*/  STL.64 [R1+0x630], R64 ;  /* 0x0006304001007387 */ /* 0x000fe80000100a00 */
[----:B------:R4:W-:Y:S05]  /*50fa0*/  STL.64 [R1+0x638], R66 ;  /* 0x0006384201007387 */ /* 0x0009ea0000100a00 */
[----:B------:R-:W-:Y:S04]  /*50fb0*/  STL.64 [R1+0x620], R52 ;  /* 0x0006203401007387 */ /* 0x000fe80000100a00 */
[----:B------:R1:W-:Y:S01]  /*50fc0*/  STL.64 [R1+0x628], R54 ;  /* 0x0006283601007387 */ /* 0x0003e20000100a00 */
[C---:B----4-:R-:W-:Y:S03]  /*50fd0*/  HMMA.1688.F32.TF32 R64, R68.reuse, R30, R100 ;  /* 0x0000001e4440723c */ /* 0x050fe60000081064 */
[----:B------:R-:W-:Y:S04]  /*50fe0*/  STL.64 [R1+0x610], R36 ;  /* 0x0006102401007387 */ /* 0x000fe80000100a00 */
[----:B------:R4:W-:Y:S01]  /*50ff0*/  STL.64 [R1+0x618], R38 ;  /* 0x0006182601007387 */ /* 0x0009e20000100a00 */
[C---:B-1----:R-:W-:Y:S08]  /*51000*/  HMMA.1688.F32.TF32 R52, R68.reuse, R26, R156 ;  /* 0x0000001a4434723c */ /* 0x042ff0000008109c */
[C---:B----4-:R-:W-:Y:S03]  /*51010*/  HMMA.1688.F32.TF32 R36, R68.reuse, R22, R152 ;  /* 0x000000164424723c */ /* 0x050fe60000081098 */
[----:B------:R-:W-:Y:S04]  /*51020*/  STL.64 [R1+0x600], R64 ;  /* 0x0006004001007387 */ /* 0x000fe80000100a00 */
[----:B------:R1:W-:Y:S04]  /*51030*/  STL.64 [R1+0x608], R66 ;  /* 0x0006084201007387 */ /* 0x0003e80000100a00 */
[----:B------:R-:W-:Y:S04]  /*51040*/  STL.64 [R1+0x5f0], R52 ;  /* 0x0005f03401007387 */ /* 0x000fe80000100a00 */
[----:B------:R4:W-:Y:S01]  /*51050*/  STL.64 [R1+0x5f8], R54 ;  /* 0x0005f83601007387 */ /* 0x0009e20000100a00 */
[C---:B-1----:R-:W-:Y:S03]  /*51060*/  HMMA.1688.F32.TF32 R64, R68.reuse, R18, R148 ;  /* 0x000000124440723c */ /* 0x042fe60000081094 */
[----:B------:R-:W-:Y:S04]  /*51070*/  STL.64 [R1+0x5e0], R36 ;  /* 0x0005e02401007387 */ /* 0x000fe80000100a00 */
[----:B------:R1:W-:Y:S01]  /*51080*/  STL.64 [R1+0x5e8], R38 ;  /* 0x0005e82601007387 */ /* 0x0003e20000100a00 */
[----:B----4-:R-:W-:Y:S08]  /*51090*/  HMMA.1688.F32.TF32 R52, R68, R14, R244 ;  /* 0x0000000e4434723c */ /* 0x010ff000000810f4 */
[----:B-1----:R-:W-:Y:S03]  /*510a0*/  HMMA.1688.F32.TF32 R36, R236, R10, R240 ;  /* 0x0000000aec24723c */ /* 0x002fe600000810f0 */
[----:B------:R-:W-:Y:S04]  /*510b0*/  STL.64 [R1+0x5d0], R64 ;  /* 0x0005d04001007387 */ /* 0x000fe80000100a00 */
[----:B------:R-:W-:Y:S01]  /*510c0*/  STL.64 [R1+0x5d8], R66 ;  /* 0x0005d84201007387 */ /* 0x000fe20000100a00 */
[----:B------:R-:W-:Y:S01]  /*510d0*/  MOV R164, R28 ;  /* 0x0000001c00a47202 */ /* 0x000fe20000000f00 */
[----:B------:R-:W-:Y:S01]  /*510e0*/  IMAD.MOV.U32 R165, RZ, RZ, R29 ;  /* 0x000000ffffa57224 */ /* 0x000fe200078e001d */
[----:B------:R-:W-:Y:S01]  /*510f0*/  MOV R167, R33 ;  /* 0x0000002100a77202 */ /* 0x000fe20000000f00 */
[----:B------:R-:W-:Y:S01]  /*51100*/  IMAD.MOV.U32 R166, RZ, RZ, R12 ;  /* 0x000000ffffa67224 */ /* 0x000fe200078e000c */
[----:B------:R-:W-:Y:S01]  /*51110*/  MOV R169, R8 ;  /* 0x0000000800a97202 */ /* 0x000fe20000000f00 */
[----:B------:R-:W-:Y:S04]  /*51120*/  STL.64 [R1+0x500], R52 ;  /* 0x0005003401007387 */ /* 0x000fe80000100a00 */
[----:B------:R-:W-:Y:S04]  /*51130*/  STL.64 [R1+0x508], R54 ;  /* 0x0005083601007387 */ /* 0x000fe80000100a00 */
[----:B------:R-:W-:Y:S04]  /*51140*/  STL.64 [R1+0x4f0], R36 ;  /* 0x0004f02401007387 */ /* 0x000fe80000100a00 */
[----:B------:R1:W-:Y:S01]  /*51150*/  STL.64 [R1+0x4f8], R38 ;  /* 0x0004f82601007387 */ /* 0x0003e20000100a00 */
[----:B------:R-:W-:-:S02]  /*51160*/  IMAD.MOV.U32 R168, RZ, RZ, R5 ;  /* 0x000000ffffa87224 */ /* 0x000fc400078e0005 */
[----:B------:R-:W-:Y:S01]  /*51170*/  IMAD.MOV.U32 R170, RZ, RZ, R9 ;  /* 0x000000ffffaa7224 */ /* 0x000fe200078e0009 */
[----:B------:R-:W-:Y:S01]  /*51180*/  MOV R234, R17 ;  /* 0x0000001100ea7202 */ /* 0x000fe20000000f00 */
[----:B------:R-:W-:Y:S01]  /*51190*/  IMAD.MOV.U32 R235, RZ, RZ, R16 ;  /* 0x000000ffffeb7224 */ /* 0x000fe200078e0010 */
[C---:B------:R-:W-:Y:S01]  /*511a0*/  HMMA.1688.F32.TF32 R156, R236.reuse, R30, R184 ;  /* 0x0000001eec9c723c */ /* 0x040fe200000810b8 */
[----:B------:R-:W-:Y:S04]  /*511b0*/  LDS R64, [R0+UR12+0x8000] ;  /* 0x0080000c00407984 */ /* 0x000fe80008000800 */
[----:B------:R-:W-:Y:S03]  /*511c0*/  LDS R66, [R0+UR12+0x9000] ;  /* 0x0090000c00427984 */ /* 0x000fe60008000800 */
[----:B-1----:R-:W-:Y:S01]  /*511d0*/  HMMA.1688.F32.TF32 R36, R236, R26, R188 ;  /* 0x0000001aec24723c */ /* 0x002fe200000810bc */
[----:B------:R-:W-:Y:S04]  /*511e0*/  LDS R65, [R2+UR12+0x8000] ;  /* 0x0080000c02417984 */ /* 0x000fe80008000800 */
[----:B------:R-:W-:-:S14]  /*511f0*/  LDS R67, [R2+UR12+0x9000] ;  /* 0x0090000c02437984 */ /* 0x000fdc0008000800 */
[----:B------:R1:W-:Y:S04]  /*51200*/  STL.64 [R1+0x4e0], R36 ;  /* 0x0004e02401007387 */ /* 0x0003e80000100a00 */
[----:B------:R4:W-:Y:S04]  /*51210*/  STL.64 [R1+0x4e8], R38 ;  /* 0x0004e82601007387 */ /* 0x0009e80000100a00 */
[----:B------:R-:W3:Y:S04]  /*51220*/  LDL.LU R28, [R1+0x55e4] ;  /* 0x0055e400011c7983 */ /* 0x000ee80000300800 */
[----:B------:R-:W3:Y:S01]  /*51230*/  LDL.LU R29, [R1+0x55e0] ;  /* 0x0055e000011d7983 */ /* 0x000ee20000300800 */
[----:B-1----:R-:W-:-:S03]  /*51240*/  IMAD.MOV.U32 R36, RZ, RZ, R13 ;  /* 0x000000ffff247224 */ /* 0x002fc600078e000d */
[----:B------:R-:W3:Y:S01]  /*51250*/  LDL.LU R12, [R1+0x55dc] ;  /* 0x0055dc00010c7983 */ /* 0x000ee20000300800 */
[----:B------:R-:W-:-:S03]  /*51260*/  IMAD.MOV.U32 R37, RZ, RZ, R20 ;  /* 0x000000ffff257224 */ /* 0x000fc600078e0014 */
[----:B------:R-:W3:Y:S01]  /*51270*/  LDL R33, [R1+0xa30] ;  /* 0x000a300001217983 */ /* 0x000ee20000100800 */
[----:B----4-:R-:W-:-:S03]  /*51280*/  MOV R38, R21 ;  /* 0x0000001500267202 */ /* 0x010fc60000000f00 */
[----:B------:R-:W4:Y:S01]  /*51290*/  LDL.LU R13, [R1+0x55d8] ;  /* 0x0055d800010d7983 */ /* 0x000f220000300800 */
[----:B------:R-:W-:-:S03]  /*512a0*/  IMAD.MOV.U32 R39, RZ, RZ, R4 ;  /* 0x000000ffff277224 */ /* 0x000fc600078e0004 */
[----:B------:R-:W4:Y:S04]  /*512b0*/  LDL.LU R20, [R1+0x55d4] ;  /* 0x0055d40001147983 */ /* 0x000f280000300800 */
[----:B------:R-:W4:Y:S04]  /*512c0*/  LDL.LU R21, [R1+0x55d0] ;  /* 0x0055d00001157983 */ /* 0x000f280000300800 */
[----:B------:R-:W4:Y:S04]  /*512d0*/  LDL.LU R4, [R1+0x55cc] ;  /* 0x0055cc0001047983 */ /* 0x000f280000300800 */
[----:B------:R-:W4:Y:S04]  /*512e0*/  LDL.LU R5, [R1+0x55c8] ;  /* 0x0055c80001057983 */ /* 0x000f280000300800 */
[----:B------:R-:W4:Y:S04]  /*512f0*/  LDL.LU R8, [R1+0x55c4] ;  /* 0x0055c40001087983 */ /* 0x000f280000300800 */
[----:B------:R-:W4:Y:S01]  /*51300*/  LDL.LU R9, [R1+0x55c0] ;  /* 0x0055c00001097983 */ /* 0x000f220000300800 */
[C---:B------:R-:W-:Y:S08]  /*51310*/  HMMA.1688.F32.TF32 R244, R236.reuse, R22, R192 ;  /* 0x00000016ecf4723c */ /* 0x040ff000000810c0 */
[----:B------:R-:W-:Y:S08]  /*51320*/  HMMA.1688.F32.TF32 R240, R236, R18, R196 ;  /* 0x00000012ecf0723c */ /* 0x000ff000000810c4 */
[C---:B------:R-:W-:Y:S08]  /*51330*/  HMMA.1688.F32.TF32 R184, R60.reuse, R34, R212 ;  /* 0x000000223cb8723c */ /* 0x040ff000000810d4 */
[----:B------:R-:W-:Y:S01]  /*51340*/  HMMA.1688.F32.TF32 R212, R60, R14, R232 ;  /* 0x0000000e3cd4723c */ /* 0x000fe200000810e8 */
[----:B------:R-:W-:Y:S01]  /*51350*/  MOV R70, R25 ;  /* 0x0000001900467202 */ /* 0x000fe20000000f00 */
[----:B------:R-:W-:-:S06]  /*51360*/  IMAD.MOV.U32 R71, RZ, RZ, R24 ;  /* 0x000000ffff477224 */ /* 0x000fcc00078e0018 */
[C---:B------:R-:W-:Y:S08]  /*51370*/  HMMA.1688.F32.TF32 R224, R60.reuse, R22, R224 ;  /* 0x000000163ce0723c */ /* 0x040ff000000810e0 */
[C---:B------:R-:W-:Y:S08]  /*51380*/  HMMA.1688.F32.TF32 R216, R60.reuse, R30, R216 ;  /* 0x0000001e3cd8723c */ /* 0x040ff000000810d8 */
[----:B------:R-:W-:Y:S08]  /*51390*/  HMMA.1688.F32.TF32 R220, R60, R26, R220 ;  /* 0x0000001a3cdc723c */ /* 0x000ff000000810dc */
[C---:B--2---:R-:W-:Y:S08]  /*513a0*/  HMMA.1688.F32.TF32 R152, R236.reuse, R34, R180 ;  /* 0x00000022ec98723c */ /* 0x044ff000000810b4 */
[C---:B---3--:R-:W-:Y:S01]  /*513b0*/  HMMA.1688.F32.TF32 R148, R236.reuse, R6, R176 ;  /* 0x00000006ec94723c */ /* 0x048fe200000810b0 */
[----:B------:R-:W-:Y:S01]  /*513c0*/  MOV R52, R250 ;  /* 0x000000fa00347202 */ /* 0x000fe20000000f00 */
[----:B------:R-:W-:Y:S01]  /*513d0*/  IMAD.MOV.U32 R53, RZ, RZ, R249 ;  /* 0x000000ffff357224 */ /* 0x000fe200078e00f9 */
[----:B------:R-:W-:Y:S01]  /*513e0*/  MOV R55, R32 ;  /* 0x0000002000377202 */ /* 0x000fe20000000f00 */
[----:B------:R-:W-:Y:S01]  /*513f0*/  IMAD.MOV.U32 R54, RZ, RZ, R248 ;  /* 0x000000ffff367224 */ /* 0x000fe200078e00f8 */
[----:B------:R-:W-:Y:S03]  /*51400*/  LDS R32, [R0+UR12+0x8080] ;  /* 0x0080800c00207984 */ /* 0x000fe60008000800 */
[----:B------:R-:W-:Y:S01]  /*51410*/  HMMA.1688.F32.TF32 R236, R236, R14, R200 ;  /* 0x0000000eecec723c */ /* 0x000fe200000810c8 */
[----:B------:R-:W-:Y:S01]  /*51420*/  IMAD.MOV.U32 R171, RZ, RZ, R251 ;  /* 0x000000ffffab7224 */ /* 0x000fe200078e00fb */
[----:B------:R-:W-:Y:S04]  /*51430*/  LDS R34, [R0+UR12+0x9080] ;  /* 0x0090800c00227984 */ /* 0x000fe80008000800 */
[----:B------:R-:W-:Y:S02]  /*51440*/  LDS R35, [R2+UR12+0x9080] ;  /* 0x0090800c02237984 */ /* 0x000fe40008000800 */
[C---:B------:R-:W-:Y:S02]  /*51450*/  HMMA.1688.F32.TF32 R176, R60.reuse, R10, R204 ;  /* 0x0000000a3cb0723c */ /* 0x040fe400000810cc */
[----:B------:R-:W-:Y:S04]  /*51460*/  LDS R248, [R3+UR12+0x8080] ;  /* 0x0080800c03f87984 */ /* 0x000fe80008000800 */
[----:B------:R-:W-:Y:S02]  /*51470*/  LDS R250, [R3+UR12+0x9080] ;  /* 0x0090800c03fa7984 */ /* 0x000fe40008000800 */
[C---:B------:R-:W-:Y:S02]  /*51480*/  HMMA.1688.F32.TF32 R180, R60.reuse, R6, R208 ;  /* 0x000000063cb4723c */ /* 0x040fe400000810d0 */
[----:B------:R-:W-:Y:S04]  /*51490*/  LDS R249, [R252+UR12+0x8080] ;  /* 0x0080800cfcf97984 */ /* 0x000fe80008000800 */
[----:B------:R-:W-:Y:S02]  /*514a0*/  LDS R251, [R252+UR12+0x9080] ;  /* 0x0090800cfcfb7984 */ /* 0x000fe40008000800 */
[----:B------:R-:W-:Y:S02]  /*514b0*/  HMMA.1688.F32.TF32 R16, R60, R18, R228 ;  /* 0x000000123c10723c */ /* 0x000fe400000810e4 */
[----:B------:R-:W-:Y:S04]  /*514c0*/  LDS R60, [R3+UR12+0x8000] ;  /* 0x0080000c033c7984 */ /* 0x000fe80008000800 */
[----:B------:R-:W-:Y:S04]  /*514d0*/  LDS R62, [R3+UR12+0x9000] ;  /* 0x0090000c033e7984 */ /* 0x000fe80008000800 */
[----:B------:R-:W-:Y:S04]  /*514e0*/  LDS R61, [R252+UR12+0x8000] ;  /* 0x0080000cfc3d7984 */ /* 0x000fe80008000800 */
[----:B------:R-:W-:Y:S01]  /*514f0*/  LDS R63, [R252+UR12+0x9000] ;  /* 0x0090000cfc3f7984 */ /* 0x000fe20008000800 */
[----:B------:R-:W-:-:S02]  /*51500*/  IMAD.MOV.U32 R69, RZ, RZ, R28 ;  /* 0x000000ffff457224 */ /* 0x000fc400078e001c */
[----:B------:R-:W-:Y:S02]  /*51510*/  IMAD.MOV.U32 R103, RZ, RZ, R12 ;  /* 0x000000ffff677224 */ /* 0x000fe400078e000c */
[----:B------:R-:W-:Y:S02]  /*51520*/  IMAD.MOV.U32 R68, RZ, RZ, R29 ;  /* 0x000000ffff447224 */ /* 0x000fe400078e001d */
[----:B------:R-:W-:Y:S01]  /*51530*/  LDSM.16.M88.4 R28, [R33+UR13+0x42080] ;  /* 0x0420800d211c783b */ /* 0x000fe20008000200 */
[----:B----4-:R-:W-:-:S03]  /*51540*/  IMAD.MOV.U32 R102, RZ, RZ, R13 ;  /* 0x000000ffff667224 */ /* 0x010fc600078e000d */
[----:B------:R-:W-:Y:S04]  /*51550*/  LDSM.16.M88.4 R24, [R33+UR13+0x43080] ;  /* 0x0430800d2118783b */ /* 0x000fe80008000200 */
[----:B------:R-:W1:Y:S01]  /*51560*/  LDSM.16.M88.4 R12, [R33+UR13+0x40080] ;  /* 0x0400800d210c783b */ /* 0x000e620008000200 */
[----:B------:R-:W-:Y:S01]  /*51570*/  MOV R101, R20 ;  /* 0x0000001400657202 */ /* 0x000fe20000000f00 */
[----:B------:R-:W-:Y:S02]  /*51580*/  IMAD.MOV.U32 R100, RZ, RZ, R21 ;  /* 0x000000ffff647224 */ /* 0x000fe400078e0015 */
[----:B------:R-:W-:Y:S04]  /*51590*/  LDSM.16.M88.4 R228, [R33+UR13+0x46080] ;  /* 0x0460800d21e4783b */ /* 0x000fe80008000200 */
[----:B------:R-:W2:Y:S01]  /*515a0*/  LDSM.16.M88.4 R20, [R33+UR13+0x41080] ;  /* 0x0410800d2114783b */ /* 0x000ea20008000200 */
[----:B------:R-:W-:Y:S01]  /*515b0*/  MOV R163, R4 ;  /* 0x0000000400a37202 */ /* 0x000fe20000000f00 */
[----:B------:R-:W-:-:S02]  /*515c0*/  IMAD.MOV.U32 R162, RZ, RZ, R5 ;  /* 0x000000ffffa27224 */ /* 0x000fc400078e0005 */
[----:B------:R-:W-:Y:S01]  /*515d0*/  LDSM.16.M88.4 R232, [R33+UR13+0x47080] ;  /* 0x0470800d21e8783b */ /* 0x000fe20008000200 */
[----:B------:R-:W-:-:S03]  /*515e0*/  IMAD.MOV.U32 R161, RZ, RZ, R8 ;  /* 0x000000ffffa17224 */ /* 0x000fc600078e0008 */
[----:B------:R-:W-:Y:S01]  /*515f0*/  LDSM.16.M88.4 R4, [R33+UR13+0x45080] ;  /* 0x0450800d2104783b */ /* 0x000fe20008000200 */
[----:B------:R-:W-:-:S03]  /*51600*/  MOV R160, R9 ;  /* 0x0000000900a07202 */ /* 0x000fc60000000f00 */
[----:B------:R-:W3:Y:S04]  /*51610*/  LDSM.16.M88.4 R8, [R33+UR13+0x44080] ;  /* 0x0440800d2108783b */ /* 0x000ee80008000200 */
[----:B------:R-:W4:Y:S01]  /*51620*/  LDS R33, [R2+UR12+0x8080] ;  /* 0x0080800c02217984 */ /* 0x000f220008000800 */
[C---:B-1----:R-:W-:Y:S03]  /*51630*/  HMMA.1688.F32.TF32 R188, R64.reuse, R12, R160 ;  /* 0x0000000c40bc723c */ /* 0x042fe600000810a0 */
[----:B--2---:R-:W-:Y:S04]  /*51640*/  STL [R1+0x53a8], R22 ;  /* 0x0053a81601007387 */ /* 0x004fe80000100800 */
[----:B------:R-:W-:Y:S04]  /*51650*/  STL [R1+0x53a4], R23 ;  /* 0x0053a41701007387 */ /* 0x000fe80000100800 */
[----:B------:R-:W-:Y:S04]  /*51660*/  STL [R1+0x539c], R30 ;  /* 0x00539c1e01007387 */ /* 0x000fe80000100800 */
[----:B------:R-:W-:Y:S04]  /*51670*/  STL [R1+0x5398], R31 ;  /* 0x0053981f01007387 */ /* 0x000fe80000100800 */
[----:B------:R-:W-:Y:S04]  /*51680*/  STL [R1+0x5394], R26 ;  /* 0x0053941a01007387 */ /* 0x000fe80000100800 */
[----:B------:R-:W-:Y:S04]  /*51690*/  STL [R1+0x5390], R27 ;  /* 0x0053901b01007387 */ /* 0x000fe80000100800 */
[----:B---3--:R-:W-:Y:S04]  /*516a0*/  STL [R1+0x53ac], R10 ;  /* 0x0053ac0a01007387 */ /* 0x008fe80000100800 */
        /* <DEDUP_REMOVED lines=8> */
[----:B------:R-:W-:Y:S04]  /*51730*/  STL.64 [R1+0x210], R188 ;  /* 0x000210bc01007387 */ /* 0x000fe80000100a00 */
[----:B------:R1:W-:Y:S04]  /*51740*/  STL.64 [R1+0x218], R190 ;  /* 0x000218be01007387 */ /* 0x0003e80000100a00 */
[----:B------:R-:W2:Y:S04]  /*51750*/  LDL.LU R161, [R1+0x7c4] ;  /* 0x0007c40001a17983 */ /* 0x000ea80000300800 */
[----:B------:R-:W2:Y:S01]  /*51760*/  LDL.LU R162, [R1+0x7c8] ;  /* 0x0007c80001a27983 */ /* 0x000ea20000300800 */
[----:B-1----:R-:W-:Y:S03]  /*51770*/  HMMA.1688.F32.TF32 R188, R64, R20, R100 ;  /* 0x0000001440bc723c */ /* 0x002fe60000081064 */
[----:B------:R-:W2:Y:S04]  /*51780*/  LDL.LU R163, [R1+0x7cc] ;  /* 0x0007cc0001a37983 */ /* 0x000ea80000300800 */
[----:B------:R-:W3:-:S12]  /*51790*/  LDL.LU R100, [R1+0x7b0] ;  /* 0x0007b00001647983 */ /* 0x000ed80000300800 */
[----:B------:R-:W-:Y:S04]  /*517a0*/  STL.64 [R1+0x200], R188 ;  /* 0x000200bc01007387 */ /* 0x000fe80000100a00 */
[----:B------:R1:W-:Y:S04]  /*517b0*/  STL.64 [R1+0x208], R190 ;  /* 0x000208be01007387 */ /* 0x0003e80000100a00 */
[----:B------:R-:W3:Y:S04]  /*517c0*/  LDL.LU R101, [R1+0x7b4] ;  /* 0x0007b40001657983 */ /* 0x000ee80000300800 */
[----:B------:R-:W3:Y:S04]  /*517d0*/  LDL.LU R102, [R1+0x7b8] ;  /* 0x0007b80001667983 */ /* 0x000ee80000300800 */
[----:B------:R-:W3:Y:S01]  /*517e0*/  LDL.LU R103, [R1+0x7bc] ;  /* 0x0007bc0001677983 */ /* 0x000ee20000300800 */
[C---:B------:R-:W-:Y:S08]  /*517f0*/  HMMA.1688.F32.TF32 R192, R64.reuse, R28, R68 ;  /* 0x0000001c40c0723c */ /* 0x040ff00000081044 */
[C---:B-1----:R-:W-:Y:S08]  /*51800*/  HMMA.1688.F32.TF32 R188, R64.reuse, R24, R52 ;  /* 0x0000001840bc723c */ /* 0x042ff00000081034 */
[C---:B------:R-:W-:Y:S08]  /*51810*/  HMMA.1688.F32.TF32 R68, R64.reuse, R8, R168 ;  /* 0x000000084044723c */ /* 0x040ff000000810a8 */
[C---:B------:R-:W-:Y:S08]  /*51820*/  HMMA.1688.F32.TF32 R52, R64.reuse, R4, R36 ;  /* 0x000000044034723c */ /* 0x040ff00000081024 */
[C---:B------:R-:W-:Y:S01]  /*51830*/  HMMA.1688.F32.TF32 R36, R64.reuse, R228, R164 ;  /* 0x000000e44024723c */ /* 0x040fe200000810a4 */
[----:B------:R-:W-:Y:S04]  /*51840*/  STL.64 [R1+0x1f0], R192 ;  /* 0x0001f0c001007387 */ /* 0x000fe80000100a00 */
[----:B------:R-:W-:Y:S04]  /*51850*/  STL.64 [R1+0x1f8], R194 ;  /* 0x0001f8c201007387 */ /* 0x000fe80000100a00 */
[----:B------:R1:W-:Y:S04]  /*51860*/  STL.64 [R1+0x1e0], R188 ;  /* 0x0001e0bc01007387 */ /* 0x0003e80000100a00 */
[----:B------:R1:W-:Y:S04]  /*51870*/  STL.64 [R1+0x1e8], R190 ;  /* 0x0001e8be01007387 */ /* 0x0003e80000100a00 */
[----:B------:R-:W-:Y:S04]  /*51880*/  STL.64 [R1+0x1d0], R68 ;  /* 0x0001d04401007387 */ /* 0x000fe80000100a00 */
[----:B------:R-:W-:Y:S04]  /*51890*/  STL.64 [R1+0x1d8], R70 ;  /* 0x0001d84601007387 */ /* 0x000fe80000100a00 */
[----:B-1----:R-:W4:Y:S04]  /*518a0*/  LDL.LU R188, [R1+0x770] ;  /* 0x0007700001bc7983 */ /* 0x002f280000300800 */
[----:B------:R-:W-:Y:S04]  /*518b0*/  STL.64 [R1+0x1c0], R52 ;  /* 0x0001c03401007387 */ /* 0x000fe80000100a00 */
[----:B------:R-:W-:Y:S04]  /*518c0*/  STL.64 [R1+0x1c8], R54 ;  /* 0x0001c83601007387 */ /* 0x000fe80000100a00 */
[----:B------:R-:W-:Y:S04]  /*518d0*/  STL.64 [R1+0x1b0], R36 ;  /* 0x0001b02401007387 */ /* 0x000fe80000100a00 */
[----:B------:R2:W-:Y:S04]  /*518e0*/  STL.64 [R1+0x1b8], R38 ;  /* 0x0001b82601007387 */ /* 0x0005e80000100a00 */
        /* <DEDUP_REMOVED lines=19> */
[----:B--2---:R-:W-:Y:S03]  /*51a20*/  HMMA.1688.F32.TF32 R36, R64, R232, R160 ;  /* 0x000000e84024723c */ /* 0x004fe600000810a0 */
[----:B------:R-:W2:-:S15]  /*51a30*/  LDL.LU R160, [R1+0x750] ;  /* 0x0007500001a07983 */ /* 0x000e9e0000300800 */
[----:B------:R-:W-:Y:S01]  /*51a40*/  NOP ;  /* 0x0000000000007918 */ /* 0x000fe20000000000 */
[----:B------:R-:W-:Y:S04]  /*51a50*/  STL.64 [R1+0x1a0], R36 ;  /* 0x0001a02401007387 */ /* 0x000fe80000100a00 */
[----:B------:R3:W-:Y:S04]  /*51a60*/  STL.64 [R1+0x1a8], R38 ;  /* 0x0001a82601007387 */ /* 0x0007e80000100a00 */
[----:B------:R-:W2:Y:S04]  /*51a70*/  LDL.LU R161, [R1+0x754] ;  /* 0x0007540001a17983 */ /* 0x000ea80000300800 */
[----:B------:R-:W2:Y:S01]  /*51a80*/  LDL.LU R162, [R1+0x758] ;  /* 0x0007580001a27983 */ /* 0x000ea20000300800 */
[----:B---3--:R-:W-:Y:S03]  /*51a90*/  HMMA.1688.F32.TF32 R36, R60, R12, R100 ;  /* 0x0000000c3c24723c */ /* 0x008fe60000081064 */
[----:B------:R-:W2:Y:S04]  /*51aa0*/  LDL.LU R163, [R1+0x75c] ;  /* 0x00075c0001a37983 */ /* 0x000ea80000300800 */
[----:B------:R-:W3:-:S12]  /*51ab0*/  LDL.LU R100, [R1+0x5c0] ;  /* 0x0005c00001647983 */ /* 0x000ed80000300800 */
[----:B------:R1:W-:Y:S04]  /*51ac0*/  STL.64 [R1+0x190], R36 ;  /* 0x0001902401007387 */ /* 0x0003e80000100a00 */
        /* <DEDUP_REMOVED lines=18> */
[----:B------:R-:W3:Y:S01]  /*51bf0*/  LDL.LU R38, [R1+0x588] ;  /* 0x0005880001267983 */ /* 0x000ee20000300800 */
[C---:B----4-:R-:W-:Y:S03]  /*51c00*/  HMMA.1688.F32.TF32 R188, R60.reuse, R8, R188 ;  /* 0x000000083cbc723c */ /* 0x050fe600000810bc */
[----:B------:R-:W4:Y:S05]  /*51c10*/  LDL.LU R39, [R1+0x58c] ;  /* 0x00058c0001277983 */ /* 0x000f2a0000300800 */
[C---:B------:R-:W-:Y:S08]  /*51c20*/  HMMA.1688.F32.TF32 R64, R60.reuse, R28, R196 ;  /* 0x0000001c3c40723c */ /* 0x040ff000000810c4 */
[C---:B------:R-:W-:Y:S08]  /*51c30*/  HMMA.1688.F32.TF32 R200, R60.reuse, R20, R200 ;  /* 0x000000143cc8723c */ /* 0x040ff000000810c8 */
[C---:B------:R-:W-:Y:S11]  /*51c40*/  HMMA.1688.F32.TF32 R192, R60.reuse, R24, R192 ;  /* 0x000000183cc0723c */ /* 0x040ff600000810c0 */
[----:B------:R-:W-:Y:S04]  /*51c50*/  STL.64 [R1+0x180], R200 ;  /* 0x000180c801007387 */ /* 0x000fe80000100a00 */
[----:B------:R-:W-:Y:S04]  /*51c60*/  STL.64 [R1+0x188], R202 ;  /* 0x000188ca01007387 */ /* 0x000fe80000100a00 */
[----:B------:R-:W-:Y:S04]  /*51c70*/  STL.64 [R1+0x170], R64 ;  /* 0x0001704001007387 */ /* 0x000fe80000100a00 */
[----:B------:R1:W-:Y:S02]  /*51c80*/  STL.64 [R1+0x178], R66 ;  /* 0x0001784201007387 */ /* 0x0003e40000100a00 */
[C---:B-1----:R-:W-:Y:S02]  /*51c90*/  HMMA.1688.F32.TF32 R64, R60.reuse, R4, R164 ;  /* 0x000000043c40723c */ /* 0x042fe400000810a4 */
[----:B------:R-:W-:Y:S04]  /*51ca0*/  STL.64 [R1+0x160], R192 ;  /* 0x000160c001007387 */ /* 0x000fe80000100a00 */
[----:B------:R-:W-:Y:S04]  /*51cb0*/  STL.64 [R1+0x168], R194 ;  /* 0x000168c201007387 */ /* 0x000fe80000100a00 */
[----:B------:R-:W4:Y:S04]  /*51cc0*/  LDL.LU R164, [R1+0x30] ;  /* 0x0000300001a47983 */ /* 0x000f280000300800 */
[----:B------:R-:W-:Y:S04]  /*51cd0*/  STL.64 [R1+0x150], R188 ;  /* 0x000150bc01007387 */ /* 0x000fe80000100a00 */
[----:B------:R-:W-:Y:S04]  /*51ce0*/  STL.64 [R1+0x158], R190 ;  /* 0x000158be01007387 */ /* 0x000fe80000100a00 */
[----:B------:R-:W-:Y:S04]  /*51cf0*/  STL.64 [R1+0x140], R64 ;  /* 0x0001404001007387 */ /* 0x000fe80000100a00 */
[----:B------:R2:W-:Y:S04]  /*51d00*/  STL.64 [R1+0x148], R66 ;  /* 0x0001484201007387 */ /* 0x0005e80000100a00 */
[----:B------:R-:W4:Y:S04]  /*51d10*/  LDL.LU R165, [R1+0x34] ;  /* 0x0000340001a57983 */ /* 0x000f280000300800 */
[----:B------:R-:W4:Y:S04]  /*51d20*/  LDL.LU R166, [R1+0x38] ;  /* 0x0000380001a67983 */ /* 0x000f280000300800 */
[----:B------:R-:W4:Y:S01]  /*51d30*/  LDL.LU R167, [R1+0x3c] ;  /* 0x00003c0001a77983 */ /* 0x000f220000300800 */
[----:B--2---:R-:W-:Y:S03]  /*51d40*/  HMMA.1688.F32.TF32 R64, R60, R228, R160 ;  /* 0x000000e43c40723c */ /* 0x004fe600000810a0 */
[----:B------:R-:W2:-:S15]  /*51d50*/  LDL.LU R160, [R1+0x20] ;  /* 0x0000200001a07983 */ /* 0x000e9e0000300800 */
[----:B------:R-:W-:Y:S01]  /*51d60*/  NOP ;  /* 0x0000000000007918 */ /* 0x000fe20000000000 */
[----:B------:R-:W-:Y:S04]  /*51d70*/  STL.64 [R1+0x130], R64 ;  /* 0x0001304001007387 */ /* 0x000fe80000100a00 */
[----:B------:R-:W-:Y:S04]  /*51d80*/  STL.64 [R1+0x138], R66 ;  /* 0x0001384201007387 */ /* 0x000fe80000100a00 */
[----:B------:R-:W2:Y:S04]  /*51d90*/  LDL.LU R161, [R1+0x24] ;  /* 0x0000240001a17983 */ /* 0x000ea80000300800 */
[----:B------:R-:W2:Y:S01]  /*51da0*/  LDL.LU R162, [R1+0x28] ;  /* 0x0000280001a27983 */ /* 0x000ea20000300800 */
[----:B---3--:R-:W-:Y:S03]  /*51db0*/  HMMA.1688.F32.TF32 R60, R60, R232, R100 ;  /* 0x000000e83c3c723c */ /* 0x008fe60000081064 */
[----:B------:R-:W2:Y:S05]  /*51dc0*/  LDL.LU R163, [R1+0x2c] ;  /* 0x00002c0001a37983 */ /* 0x000eaa0000300800 */
[C---:B------:R-:W-:Y:S08]  /*51dd0*/  HMMA.1688.F32.TF32 R52, R32.reuse, R20, R52 ;  /* 0x000000142034723c */ /* 0x040ff00000081034 */
[----:B----4-:R-:W-:Y:S03]  /*51de0*/  HMMA.1688.F32.TF32 R36, R32, R24, R36 ;  /* 0x000000182024723c */ /* 0x010fe60000081024 */
[----:B------:R1:W-:Y:S04]  /*51df0*/  STL.64 [R1+0x120], R60 ;  /* 0x0001203c01007387 */ /* 0x0003e80000100a00 */
[----:B------:R-:W3:Y:S04]  /*51e00*/  LDL.LU R100, [R1] ;  /* 0x0000000001647983 */ /* 0x000ee80000300800 */
[----:B------:R-:W3:Y:S04]  /*51e10*/  LDL.LU R101, [R1+0x4] ;  /* 0x0000040001657983 */ /* 0x000ee80000300800 */
[----:B------:R-:W3:Y:S04]  /*51e20*/  LDL.LU R102, [R1+0x8] ;  /* 0x0000080001667983 */ /* 0x000ee80000300800 */
[----:B------:R-:W3:Y:S01]  /*51e30*/  LDL.LU R103, [R1+0xc] ;  /* 0x00000c0001677983 */ /* 0x000ee20000300800 */
[----:B------:R-:W-:-:S02]  /*51e40*/  IMAD.MOV.U32 R234, RZ, RZ, R62 ;  /* 0x000000ffffea7224 */ /* 0x000fc400078e003e */
[----:B------:R-:W-:Y:S02]  /*51e50*/  IMAD.MOV.U32 R235, RZ, RZ, R63 ;  /* 0x000000ffffeb7224 */ /* 0x000fe400078e003f */
[----:B------:R-:W-:Y:S01]  /*51e60*/  IMAD.MOV.U32 R188, RZ, RZ, R146 ;  /* 0x000000ffffbc7224 */ /* 0x000fe200078e0092 */
[----:B-1----:R-:W-:Y:S01]  /*51e70*/  HMMA.1688.F32.TF32 R60, R32, R12, R68 ;  /* 0x0000000c203c723c */ /* 0x002fe20000081044 */
[----:B------:R-:W-:Y:S01]  /*51e80*/  IMAD.MOV.U32 R230, RZ, RZ, R36 ;  /* 0x000000ffffe67224 */ /* 0x000fe200078e0024 */
[----:B------:R1:W-:Y:S04]  /*51e90*/  STL [R1+0x53cc], R235 ;  /* 0x0053cceb01007387 */ /* 0x0003e80000100800 */
[----:B------:R4:W-:Y:S01]  /*51ea0*/  STL [R1+0x53c8], R234 ;  /* 0x0053c8ea01007387 */ /* 0x0009e20000100800 */
[----:B------:R-:W-:Y:S01]  /*51eb0*/  MOV R231, R37 ;  /* 0x0000002500e77202 */ /* 0x000fe20000000f00 */
[----:B------:R-:W-:-:S02]  /*51ec0*/  IMAD.MOV.U32 R6, RZ, RZ, R38 ;  /* 0x000000ffff067224 */ /* 0x000fc400078e0026 */
[----:B------:R-:W-:Y:S01]  /*51ed0*/  IMAD.MOV.U32 R7, RZ, RZ, R39 ;  /* 0x000000ffff077224 */ /* 0x000fe200078e0027 */
[----:B------:R-:W-:Y:S01]  /*51ee0*/  MOV R190, R144 ;  /* 0x0000009000be7202 */ /* 0x000fe20000000f00 */
[----:B------:R-:W-:Y:S01]  /*51ef0*/  IMAD.MOV.U32 R189, RZ, RZ, R147 ;  /* 0x000000ffffbd7224 */ /* 0x000fe200078e0093 */
[----:B-1----:R-:W-:Y:S01]  /*51f00*/  MOV R235, R54 ;  /* 0x0000003600eb7202 */ /* 0x002fe20000000f00 */
[----:B------:R-:W-:Y:S01]  /*51f10*/  IMAD.MOV.U32 R191, RZ, RZ, R145 ;  /* 0x000000ffffbf7224 */ /* 0x000fe200078e0091 */
[----:B------:R-:W-:Y:S01]  /*51f20*/  LDS R64, [R3+UR12+0x8100] ;  /* 0x0081000c03407984 */ /* 0x000fe20008000800 */
[----:B----4-:R-:W-:-:S03]  /*51f30*/  IMAD.MOV.U32 R234, RZ, RZ, R55 ;  /* 0x000000ffffea7224 */ /* 0x010fc600078e0037 */
[----:B------:R-:W-:Y:S04]  /*51f40*/  STL.64 [R1+0x110], R60 ;  /* 0x0001103c01007387 */ /* 0x000fe80000100a00 */
[----:B------:R-:W-:Y:S04]  /*51f50*/  STL.64 [R1+0x118], R62 ;  /* 0x0001183e01007387 */ /* 0x000fe80000100a00 */
[----:B------:R1:W-:Y:S04]  /*51f60*/  STL.64 [R1+0x100], R52 ;  /* 0x0001003401007387 */ /* 0x0003e80000100a00 */
[----:B------:R-:W-:Y:S04]  /*51f70*/  LDS R60, [R0+UR12+0x8100] ;  /* 0x0081000c003c7984 */ /* 0x000fe80008000800 */
[----:B------:R-:W-:Y:S01]  /*51f80*/  LDS R62, [R0+UR12+0x9100] ;  /* 0x0091000c003e7984 */ /* 0x000fe20008000800 */
[C---:B-1----:R-:W-:Y:S03]  /*51f90*/  HMMA.1688.F32.TF32 R52, R32.reuse, R28, R168 ;  /* 0x0000001c2034723c */ /* 0x042fe600000810a8 */
[----:B------:R1:W-:Y:S04]  /*51fa0*/  STL [R1+0x53d4], R234 ;  /* 0x0053d4ea01007387 */ /* 0x0003e80000100800 */
[----:B------:R4:W-:Y:S04]  /*51fb0*/  STL [R1+0x53d0], R235 ;  /* 0x0053d0eb01007387 */ /* 0x0009e80000100800 */
[----:B------:R-:W-:Y:S04]  /*51fc0*/  LDS R61, [R2+UR12+0x8100] ;  /* 0x0081000c023d7984 */ /* 0x000fe80008000800 */
[----:B------:R-:W1:Y:S04]  /*51fd0*/  LDS R63, [R2+UR12+0x9100] ;  /* 0x0091000c023f7984 */ /* 0x000e680008000800 */
[----:B------:R-:W-:Y:S04]  /*51fe0*/  LDS R66, [R3+UR12+0x9100] ;  /* 0x0091000c03427984 */ /* 0x000fe80008000800 */
[----:B------:R-:W-:Y:S04]  /*51ff0*/  STL.64 [R1+0xf0], R52 ;  /* 0x0000f03401007387 */ /* 0x000fe80000100a00 */
[----:B------:R-:W-:Y:S04]  /*52000*/  STL.64 [R1+0xf8], R54 ;  /* 0x0000f83601007387 */ /* 0x000fe80000100a00 */
[----:B------:R-:W-:Y:S04]  /*52010*/  STL [R1+0x53e4], R7 ;  /* 0x0053e40701007387 */ /* 0x000fe80000100800 */
[----:B------:R-:W-:Y:S04]  /*52020*/  STL [R1+0x53e0], R6 ;  /* 0x0053e00601007387 */ /* 0x000fe80000100800 */
[----:B------:R-:W-:Y:S04]  /*52030*/  LDS R65, [R252+UR12+0x8100] ;  /* 0x0081000cfc417984 */ /* 0x000fe80008000800 */
[----:B------:R-:W2:Y:S04]  /*52040*/  LDS R67, [R252+UR12+0x9100] ;  /* 0x0091000cfc437984 */ /* 0x000ea80008000800 */
[----:B------:R-:W-:Y:S04]  /*52050*/  LDS R68, [R0+UR12+0x8180] ;  /* 0x0081800c00447984 */ /* 0x000fe80008000800 */
[----:B------:R-:W-:Y:S01]  /*52060*/  LDS R70, [R0+UR12+0x9180] ;  /* 0x0091800c00467984 */ /* 0x000fe20008000800 */
[----:B------:R-:W-:Y:S03]  /*52070*/  HMMA.1688.F32.TF32 R36, R32, R8, R164 ;  /* 0x000000082024723c */ /* 0x000fe600000810a4 */
[----:B------:R-:W-:Y:S04]  /*52080*/  STL [R1+0x53dc], R231 ;  /* 0x0053dce701007387 */ /* 0x000fe80000100800 */
[----:B------:R-:W-:Y:S04]  /*52090*/  STL [R1+0x53d8], R230 ;  /* 0x0053d8e601007387 */ /* 0x000fe80000100800 */
[----:B------:R-:W-:Y:S04]  /*520a0*/  LDS R69, [R2+UR12+0x8180] ;  /* 0x0081800c02457984 */ /* 0x000fe80008000800 */
[----:B------:R-:W2:Y:S04]  /*520b0*/  LDS R71, [R2+UR12+0x9180] ;  /* 0x0091800c02477984 */ /* 0x000ea80008000800 */
[----:B-1----:R-:W-:Y:S01]  /*520c0*/  MOV R234, R38 ;  /* 0x0000002600ea7202 */ /* 0x002fe20000000f00 */
[----:B------:R2:W-:Y:S01]  /*520d0*/  STL.64 [R1+0xd0], R36 ;  /* 0x0000d02401007387 */ /* 0x0005e20000100a00 */
[----:B----4-:R-:W-:-:S05]  /*520e0*/  IMAD.MOV.U32 R235, RZ, RZ, R39 ;  /* 0x000000ffffeb7224 */ /* 0x010fca00078e0027 */
[----:B------:R-:W-:Y:S04]  /*520f0*/  STL [R1+0x53ec], R235 ;  /* 0x0053eceb01007387 */ /* 0x000fe80000100800 */
[----:B------:R1:W-:Y:S01]  /*52100*/  STL [R1+0x53e8], R234 ;  /* 0x0053e8ea01007387 */ /* 0x0003e20000100800 */
[----:B--2---:R-:W-:-:S15]  /*52110*/  HMMA.1688.F32.TF32 R36, R32, R4, R160 ;  /* 0x000000042024723c */ /* 0x004fde00000810a0 */
[----:B------:R-:W-:-:S04]  /*52120*/  NOP ;  /* 0x0000000000007918 */ /* 0x000fc80000000000 */
[----:B------:R-:W-:Y:S01]  /*52130*/  IMAD.MOV.U32 R7, RZ, RZ, R36 ;  /* 0x000000ffff077224 */ /* 0x000fe200078e0024 */
[----:B------:R-:W-:Y:S01]  /*52140*/  MOV R6, R37 ;  /* 0x0000002500067202 */ /* 0x000fe20000000f00 */
[----:B------:R-:W-:Y:S02]  /*52150*/  IMAD.MOV.U32 R231, RZ, RZ, R38 ;  /* 0x000000ffffe77224 */ /* 0x000fe400078e0026 */
[----:B------:R-:W-:-:S05]  /*52160*/  IMAD.MOV.U32 R230, RZ, RZ, R39 ;  /* 0x000000ffffe67224 */ /* 0x000fca00078e0027 */
[----:B------:R2:W-:Y:S04]  /*52170*/  STL [R1+0x53fc], R230 ;  /* 0x0053fce601007387 */ /* 0x0005e80000100800 */
[----:B------:R4:W-:Y:S04]  /*52180*/  STL [R1+0x53f8], R231 ;  /* 0x0053f8e701007387 */ /* 0x0009e80000100800 */
[----:B------:R-:W-:Y:S04]  /*52190*/  STL [R1+0x53f4], R7 ;  /* 0x0053f40701007387 */ /* 0x000fe80000100800 */
[----:B------:R1:W-:Y:S01]  /*521a0*/  STL [R1+0x53f0], R6 ;  /* 0x0053f00601007387 */ /* 0x0003e20000100800 */
[C---:B---3--:R-:W-:Y:S08]  /*521b0*/  HMMA.1688.F32.TF32 R36, R32.reuse, R228, R100 ;  /* 0x000000e42024723c */ /* 0x048ff00000081064 */
[----:B------:R-:W-:-:S15]  /*521c0*/  HMMA.1688.F32.TF32 R32, R32, R232, R112 ;  /* 0x000000e82020723c */ /* 0x000fde0000081070 */
[----:B------:R-:W-:-:S04]  /*521d0*/  NOP ;  /* 0x0000000000007918 */ /* 0x000fc80000000000 */
[----:B------:R-:W-:Y:S01]  /*521e0*/  IMAD.MOV.U32 R10, RZ, RZ, R32 ;  /* 0x000000ffff0a7224 */ /* 0x000fe200078e0020 */
[----:B------:R-:W-:Y:S01]  /*521f0*/  MOV R22, R33 ;  /* 0x0000002100167202 */ /* 0x000fe20000000f00 */
[----:B------:R-:W-:Y:S02]  /*52200*/  IMAD.MOV.U32 R23, RZ, RZ, R34 ;  /* 0x000000ffff177224 */ /* 0x000fe400078e0022 */
[----:B------:R-:W-:Y:S02]  /*52210*/  IMAD.MOV.U32 R11, RZ, RZ, R35 ;  /* 0x000000ffff0b7224 */ /* 0x000fe400078e0023 */
[----:B------:R-:W-:Y:S01]  /*52220*/  HMMA.1688.F32.TF32 R32, R248, R12, R116 ;  /* 0x0000000cf820723c */ /* 0x000fe20000081074 */
[----:B-1----:R-:W-:Y:S01]  /*52230*/  IMAD.MOV.U32 R234, RZ, RZ, R39 ;  /* 0x000000ffffea7224 */ /* 0x002fe200078e0027 */
[----:B------:R-:W-:Y:S01]  /*52240*/  MOV R235, R38 ;  /* 0x0000002600eb7202 */ /* 0x000fe20000000f00 */
[----:B------:R-:W-:-:S15]  /*52250*/  STL.64 [R1+0xb0], R36 ;  /* 0x0000b02401007387 */ /* 0x000fde0000100a00 */
[----:B------:R-:W-:Y:S01]  /*52260*/  NOP ;  /* 0x0000000000007918 */ /* 0x000fe20000000000 */
[----:B--2---:R-:W-:Y:S01]  /*52270*/  MOV R230, R32 ;  /* 0x0000002000e67202 */ /* 0x004fe20000000f00 */
[----:B----4-:R-:W-:Y:S01]  /*52280*/  IMAD.MOV.U32 R231, RZ, RZ, R33 ;  /* 0x000000ffffe77224 */ /* 0x010fe200078e0021 */
[----:B------:R-:W-:Y:S01]  /*52290*/  MOV R6, R35 ;  /* 0x0000002300067202 */ /* 0x000fe20000000f00 */
[----:B------:R-:W-:Y:S02]  /*522a0*/  IMAD.MOV.U32 R7, RZ, RZ, R34 ;  /* 0x000000ffff077224 */ /* 0x000fe400078e0022 */
[----:B------:R-:W-:Y:S01]  /*522b0*/  HMMA.1688.F32.TF32 R32, R248, R20, R120 ;  /* 0x00000014f820723c */ /* 0x000fe20000081078 */
[----:B------:R1:W-:Y:S04]  /*522c0*/  STL [R1+0x5404], R234 ;  /* 0x005404ea01007387 */ /* 0x0003e80000100800 */
[----:B------:R2:W-:Y:S04]  /*522d0*/  STL [R1+0x5400], R235 ;  /* 0x005400eb01007387 */ /* 0x0005e80000100800 */
[----:B------:R-:W-:Y:S04]  /*522e0*/  STL [R1+0x5414], R11 ;  /* 0x0054140b01007387 */ /* 0x000fe80000100800 */
[----:B------:R-:W-:Y:S04]  /*522f0*/  STL [R1+0x5410], R23 ;  /* 0x0054101701007387 */ /* 0x000fe80000100800 */
[----:B------:R3:W-:Y:S02]  /*52300*/  STL [R1+0x540c], R22 ;  /* 0x00540c1601007387 */ /* 0x0007e40000100800 */
[----:B-1----:R-:W-:Y:S01]  /*52310*/  MOV R234, R34 ;  /* 0x0000002200ea7202 */ /* 0x002fe20000000f00 */
[----:B--2---:R-:W-:Y:S01]  /*52320*/  IMAD.MOV.U32 R235, RZ, RZ, R35 ;  /* 0x000000ffffeb7224 */ /* 0x004fe200078e0023 */
[----:B------:R1:W-:Y:S01]  /*52330*/  STL [R1+0x5408], R10 ;  /* 0x0054080a01007387 */ /* 0x0003e20000100800 */
[----:B---3--:R-:W-:-:S02]  /*52340*/  IMAD.MOV.U32 R22, RZ, RZ, R32 ;  /* 0x000000ffff167224 */ /* 0x008fc400078e0020 */
[----:B-1----:R-:W-:Y:S02]  /*52350*/  IMAD.MOV.U32 R10, RZ, RZ, R33 ;  /* 0x000000ffff0a7224 */ /* 0x002fe400078e0021 */
[----:B------:R-:W-:Y:S01]  /*52360*/  HMMA.1688.F32.TF32 R32, R248, R28, R124 ;  /* 0x0000001cf820723c */ /* 0x000fe2000008107c */
[----:B------:R-:W-:Y:S04]  /*52370*/  STL [R1+0x5424], R6 ;  /* 0x0054240601007387 */ /* 0x000fe80000100800 */
[----:B------:R-:W-:Y:S04]  /*52380*/  STL [R1+0x5420], R7 ;  /* 0x0054200701007387 */ /* 0x000fe80000100800 */
[----:B------:R1:W-:Y:S04]  /*52390*/  STL [R1+0x541c], R231 ;  /* 0x00541ce701007387 */ /* 0x0003e80000100800 */
[----:B------:R2:W-:Y:S06]  /*523a0*/  STL [R1+0x5418], R230 ;  /* 0x005418e601007387 */ /* 0x0005ec0000100800 */
[----:B-1----:R-:W-:-:S02]  /*523b0*/  IMAD.MOV.U32 R231, RZ, RZ, R32 ;  /* 0x000000ffffe77224 */ /* 0x002fc400078e0020 */
[----:B------:R-:W-:Y:S01]  /*523c0*/  IMAD.MOV.U32 R11, RZ, RZ, R34 ;  /* 0x000000ffff0b7224 */ /* 0x000fe200078e0022 */
[----:B--2---:R-:W-:Y:S01]  /*523d0*/  MOV R230, R33 ;  /* 0x0000002100e67202 */ /* 0x004fe20000000f00 */
[----:B------:R-:W-:Y:S02]  /*523e0*/  IMAD.MOV.U32 R23, RZ, RZ, R35 ;  /* 0x000000ffff177224 */ /* 0x000fe400078e0023 */
[----:B------:R-:W-:Y:S01]  /*523f0*/  HMMA.1688.F32.TF32 R32, R248, R24, R128 ;  /* 0x00000018f820723c */ /* 0x000fe20000081080 */
[----:B------:R-:W-:Y:S04]  /*52400*/  STL [R1+0x5434], R235 ;  /* 0x005434eb01007387 */ /* 0x000fe80000100800 */
[----:B------:R-:W-:Y:S04]  /*52410*/  STL [R1+0x5430], R234 ;  /* 0x005430ea01007387 */ /* 0x000fe80000100800 */
[----:B------:R1:W-:Y:S04]  /*52420*/  STL [R1+0x542c], R10 ;  /* 0x00542c0a01007387 */ /* 0x0003e80000100800 */
[----:B------:R2:W-:Y:S04]  /*52430*/  STL [R1+0x5428], R22 ;  /* 0x0054281601007387 */ /* 0x0005e80000100800 */
[----:B------:R-:W-:Y:S02]  /*52440*/  STL [R1+0x5444], R23 ;  /* 0x0054441701007387 */ /* 0x000fe40000100800 */
[----:B------:R-:W-:Y:S01]  /*52450*/  IMAD.MOV.U32 R31, RZ, RZ, R33 ;  /* 0x000000ffff1f7224 */ /* 0x000fe200078e0021 */
[----:B------:R-:W-:Y:S01]  /*52460*/  MOV R30, R32 ;  /* 0x00000020001e7202 */ /* 0x000fe20000000f00 */
[----:B------:R-:W-:Y:S04]  /*52470*/  STL [R1+0x5440], R11 ;  /* 0x0054400b01007387 */ /* 0x000fe80000100800 */
[----:B------:R3:W-:Y:S04]  /*52480*/  STL [R1+0x543c], R230 ;  /* 0x00543ce601007387 */ /* 0x0007e80000100800 */
[----:B------:R4:W-:Y:S04]  /*52490*/  STL [R1+0x5438], R231 ;  /* 0x005438e701007387 */ /* 0x0009e80000100800 */
[----:B------:R-:W-:Y:S04]  /*524a0*/  STL [R1+0x544c], R31 ;  /* 0x00544c1f01007387 */ /* 0x000fe80000100800 */
[----:B------:R-:W-:Y:S04]  /*524b0*/  STL [R1+0x5448], R30 ;  /* 0x0054481e01007387 */ /* 0x000fe80000100800 */
        /* <DEDUP_REMOVED lines=10> */
[----:B----4-:R-:W-:Y:S02]  /*52560*/  IMAD.MOV.U32 R196, RZ, RZ, R144 ;  /* 0x000000ffffc47224 */ /* 0x010fe400078e0090 */
[----:B------:R-:W2:Y:S01]  /*52570*/  LDL.LU R144, [R1+0x55ac] ;  /* 0x0055ac0001907983 */ /* 0x000ea20000300800 */
[----:B------:R-:W-:-:S03]  /*52580*/  MOV R197, R145 ;  /* 0x0000009100c57202 */ /* 0x000fc60000000f00 */
[----:B------:R-:W3:Y:S04]  /*52590*/  LDL.LU R145, [R1+0x55a8] ;  /* 0x0055a80001917983 */ /* 0x000ee80000300800 */
[----:B------:R-:W4:Y:S04]  /*525a0*/  LDL.LU R147, [R1+0x55a4] ;  /* 0x0055a40001937983 */ /* 0x000f280000300800 */
[----:B------:R-:W4:Y:S04]  /*525b0*/  LDL.LU R146, [R1+0x55a0] ;  /* 0x0055a00001927983 */ /* 0x000f280000300800 */
[----:B------:R-:W4:Y:S04]  /*525c0*/  LDL.LU R200, [R1+0x270] ;  /* 0x0002700001c87983 */ /* 0x000f280000300800 */
[----:B------:R-:W4:Y:S04]  /*525d0*/  LDL.LU R201, [R1+0x274] ;  /* 0x0002740001c97983 */ /* 0x000f280000300800 */
[----:B------:R-:W4:Y:S04]  /*525e0*/  LDL.LU R202, [R1+0x278] ;  /* 0x0002780001ca7983 */ /* 0x000f280000300800 */
[----:B------:R-:W4:Y:S01]  /*525f0*/  LDL.LU R203, [R1+0x27c] ;  /* 0x00027c0001cb7983 */ /* 0x000f220000300800 */
[----:B--2---:R-:W-:Y:S01]  /*52600*/  MOV R207, R144 ;  /* 0x0000009000cf7202 */ /* 0x004fe20000000f00 */
[----:B---3--:R-:W-:Y:S01]  /*52610*/  IMAD.MOV.U32 R206, RZ, RZ, R145 ;  /* 0x000000ffffce7224 */ /* 0x008fe200078e0091 */
[----:B----4-:R-:W-:-:S02]  /*52620*/  MOV R204, R147 ;  /* 0x0000009300cc7202 */ /* 0x010fc40000000f00 */
[----:B------:R-:W2:Y:S01]  /*52630*/  LDL.LU R147, [R1+0x559c] ;  /* 0x00559c0001937983 */ /* 0x000ea20000300800 */
[----:B------:R-:W-:-:S03]  /*52640*/  IMAD.MOV.U32 R205, RZ, RZ, R146 ;  /* 0x000000ffffcd7224 */ /* 0x000fc600078e0092 */
[----:B------:R-:W3:Y:S04]  /*52650*/  LDL.LU R146, [R1+0x5598] ;  /* 0x0055980001927983 */ /* 0x000ee80000300800 */
[----:B------:R-:W4:Y:S04]  /*52660*/  LDL.LU R145, [R1+0x5594] ;  /* 0x0055940001917983 */ /* 0x000f280000300800 */
[----:B------:R-:W4:Y:S04]  /*52670*/  LDL.LU R144, [R1+0x5590] ;  /* 0x0055900001907983 */ /* 0x000f280000300800 */
[----:B------:R-:W4:Y:S04]  /*52680*/  LDL.LU R208, [R1+0x290] ;  /* 0x0002900001d07983 */ /* 0x000f280000300800 */
[----:B------:R-:W4:Y:S04]  /*52690*/  LDL.LU R209, [R1+0x294] ;  /* 0x0002940001d17983 */ /* 0x000f280000300800 */
[----:B------:R-:W4:Y:S04]  /*526a0*/  LDL.LU R210, [R1+0x298] ;  /* 0x0002980001d27983 */ /* 0x000f280000300800 */
[----:B------:R-:W4:Y:S01]  /*526b0*/  LDL.LU R211, [R1+0x29c] ;  /* 0x00029c0001d37983 */ /* 0x000f220000300800 */
[----:B--2---:R-:W-:Y:S01]  /*526c0*/  IMAD.MOV.U32 R115, RZ, RZ, R147 ;  /* 0x000000ffff737224 */ /* 0x004fe200078e0093 */
[----:B---3--:R-:W-:Y:S01]  /*526d0*/  MOV R114, R146 ;  /* 0x0000009200727202 */ /* 0x008fe20000000f00 */
[----:B----4-:R-:W-:-:S02]  /*526e0*/  IMAD.MOV.U32 R112, RZ, RZ, R145 ;  /* 0x000000ffff707224 */ /* 0x010fc400078e0091 */
        /* <DEDUP_REMOVED lines=9> */
[----:B------:R-:W-:Y:S01]  /*52780*/  IMAD.MOV.U32 R26, RZ, RZ, R34 ;  /* 0x000000ffff1a7224 */ /* 0x000fe200078e0022 */
[----:B------:R-:W-:-:S02]  /*52790*/  MOV R27, R35 ;  /* 0x00000023001b7202 */ /* 0x000fc40000000f00 */
[----:B------:R-:W-:Y:S01]  /*527a0*/  HMMA.1688.F32.TF32 R32, R248, R8, R132 ;  /* 0x00000008f820723c */ /* 0x000fe20000081084 */
[----:B--2---:R-:W-:Y:S02]  /*527b0*/  IMAD.MOV.U32 R123, RZ, RZ, R145 ;  /* 0x000000ffff7b7224 */ /* 0x004fe400078e0091 */
[----:B---3--:R-:W-:Y:S02]  /*527c0*/  IMAD.MOV.U32 R122, RZ, RZ, R144 ;  /* 0x000000ffff7a7224 */ /* 0x008fe400078e0090 */
[----:B----4-:R-:W-:Y:S02]  /*527d0*/  IMAD.MOV.U32 R120, RZ, RZ, R146 ;  /* 0x000000ffff787224 */ /* 0x010fe400078e0092 */
[----:B------:R-:W2:Y:S01]  /*527e0*/  LDL.LU R146, [R1+0x557c] ;  /* 0x00557c0001927983 */ /* 0x000ea20000300800 */
[----:B------:R-:W-:-:S03]  /*527f0*/  MOV R121, R147 ;  /* 0x0000009300797202 */ /* 0x000fc60000000f00 */
[----:B------:R-:W3:Y:S04]  /*52800*/  LDL.LU R147, [R1+0x5578] ;  /* 0x0055780001937983 */ /* 0x000ee80000300800 */
[----:B------:R-:W4:Y:S04]  /*52810*/  LDL.LU R144, [R1+0x5574] ;  /* 0x0055740001907983 */ /* 0x000f280000300800 */
[----:B------:R-:W4:Y:S01]  /*52820*/  LDL.LU R145, [R1+0x5570] ;  /* 0x0055700001917983 */ /* 0x000f220000300800 */
[----:B-1----:R-:W-:Y:S01]  /*52830*/  IMAD.MOV.U32 R10, RZ, RZ, R32 ;  /* 0x000000ffff0a7224 */ /* 0x002fe200078e0020 */
[----:B------:R-:W-:Y:S01]  /*52840*/  MOV R6, R34 ;  /* 0x0000002200067202 */ /* 0x000fe20000000f00 */
[----:B------:R-:W-:Y:S01]  /*52850*/  IMAD.MOV.U32 R22, RZ, RZ, R33 ;  /* 0x000000ffff167224 */ /* 0x000fe200078e0021 */
[----:B------:R-:W4:Y:S01]  /*52860*/  LDL.LU R124, [R1+0x6f0] ;  /* 0x0006f000017c7983 */ /* 0x000f220000300800 */
[----:B------:R-:W-:-:S02]  /*52870*/  IMAD.MOV.U32 R7, RZ, RZ, R35 ;  /* 0x000000ffff077224 */ /* 0x000fc400078e0023 */
[----:B------:R-:W-:Y:S01]  /*52880*/  HMMA.1688.F32.TF32 R32, R248, R4, R136 ;  /* 0x00000004f820723c */ /* 0x000fe20000081088 */
        /* <DEDUP_REMOVED lines=12> */
[----:B------:R-:W4:Y:S01]  /*52950*/  LDL.LU R137, [R1+0x724] ;  /* 0x0007240001897983 */ /* 0x000f220000300800 */
[----:B------:R-:W-:Y:S03]  /*52960*/  HMMA.1688.F32.TF32 R32, R248, R228, R140 ;  /* 0x000000e4f820723c */ /* 0x000fe6000008108c */
[----:B------:R-:W4:Y:S04]  /*52970*/  LDL.LU R138, [R1+0x728] ;  /* 0x00072800018a7983 */ /* 0x000f280000300800 */
[----:B------:R-:W4:Y:S04]  /*52980*/  LDL.LU R139, [R1+0x72c] ;  /* 0x00072c00018b7983 */ /* 0x000f280000300800 */
[----:B------:R-:W4:Y:S04]  /*52990*/  LDL.LU R140, [R1+0x730] ;  /* 0x00073000018c7983 */ /* 0x000f280000300800 */
[----:B------:R-:W4:Y:S04]  /*529a0*/  LDL.LU R141, [R1+0x734] ;  /* 0x00073400018d7983 */ /* 0x000f280000300800 */
[----:B------:R-:W4:Y:S04]  /*529b0*/  LDL.LU R142, [R1+0x738] ;  /* 0x00073800018e7983 */ /* 0x000f280000300800 */
[----:B------:R-:W4:Y:S01]  /*529c0*/  LDL.LU R143, [R1+0x73c] ;  /* 0x00073c00018f7983 */ /* 0x000f220000300800 */
[----:B--2---:R-:W-:Y:S01]  /*529d0*/  MOV R131, R146 ;  /* 0x0000009200837202 */ /* 0x004fe20000000f00 */
[----:B---3--:R-:W-:-:S02]  /*529e0*/  IMAD.MOV.U32 R130, RZ, RZ, R147 ;  /* 0x000000ffff827224 */ /* 0x008fc400078e0093 */
[----:B----4-:R-:W-:Y:S01]  /*529f0*/  IMAD.MOV.U32 R129, RZ, RZ, R144 ;  /* 0x000000ffff817224 */ /* 0x010fe200078e0090 */
[----:B------:R-:W-:Y:S02]  /*52a00*/  MOV R128, R145 ;  /* 0x0000009100807202 */ /* 0x000fe40000000f00 */
        /* <DEDUP_REMOVED lines=36> */
[C---:B------:R-:W-:Y:S08]  /*52c50*/  HMMA.1688.F32.TF32 R168, R60.reuse, R20, R168 ;  /* 0x000000143ca8723c */ /* 0x040ff000000810a8 */
[C---:B------:R-:W-:Y:S08]  /*52c60*/  HMMA.1688.F32.TF32 R36, R60.reuse, R28, R36 ;  /* 0x0000001c3c24723c */ /* 0x040ff00000081024 */
[C---:B------:R-:W-:Y:S08]  /*52c70*/  HMMA.1688.F32.TF32 R160, R60.reuse, R8, R160 ;  /* 0x000000083ca0723c */ /* 0x040ff000000810a0 */
[----:B------:R-:W-:Y:S08]  /*52c80*/  HMMA.1688.F32.TF32 R100, R60, R4, R100 ;  /* 0x000000043c64723c */ /* 0x000ff00000081064 */
[----:B--2---:R-:W-:Y:S01]  /*52c90*/  HMMA.1688.F32.TF32 R248, R248, R232, R144 ;  /* 0x000000e8f8f8723c */ /* 0x004fe20000081090 */
[----:B------:R-:W2:Y:S04]  /*52ca0*/  LDL.LU R144, [R1+0x740] ;  /* 0x0007400001907983 */ /* 0x000ea80000300800 */
[----:B------:R-:W2:Y:S04]  /*52cb0*/  LDL.LU R145, [R1+0x744] ;  /* 0x0007440001917983 */ /* 0x000ea80000300800 */
[----:B------:R-:W2:Y:S04]  /*52cc0*/  LDL.LU R146, [R1+0x748] ;  /* 0x0007480001927983 */ /* 0x000ea80000300800 */
[----:B------:R-:W2:Y:S06]  /*52cd0*/  LDL.LU R147, [R1+0x74c] ;  /* 0x00074c0001937983 */ /* 0x000eac0000300800 */
[----:B------:R-:W-:Y:S04]  /*52ce0*/  STL.64 [R1+0x5378], R250 ;  /* 0x005378fa01007387 */ /* 0x000fe80000100a00 */
[----:B------:R1:W-:Y:S04]  /*52cf0*/  STL.64 [R1+0x5370], R248 ;  /* 0x005370f801007387 */ /* 0x0003e80000100a00 */
[----:B-1----:R-:W2:Y:S04]  /*52d00*/  LDL.LU R248, [R1+0x470] ;  /* 0x0004700001f87983 */ /* 0x002ea80000300800 */
[----:B------:R-:W2:Y:S04]  /*52d10*/  LDL.LU R249, [R1+0x474] ;  /* 0x0004740001f97983 */ /* 0x000ea80000300800 */
[----:B------:R-:W2:Y:S04]  /*52d20*/  LDL.LU R250, [R1+0x478] ;  /* 0x0004780001fa7983 */ /* 0x000ea80000300800 */
[----:B------:R-:W2:Y:S01]  /*52d30*/  LDL.LU R251, [R1+0x47c] ;  /* 0x00047c0001fb7983 */ /* 0x000ea20000300800 */
[C---:B---3--:R-:W-:Y:S08]  /*52d40*/  HMMA.1688.F32.TF32 R52, R60.reuse, R12, R52 ;  /* 0x0000000c3c34723c */ /* 0x048ff00000081034 */
[----:B----4-:R-:W-:Y:S11]  /*52d50*/  HMMA.1688.F32.TF32 R164, R60, R24, R164 ;  /* 0x000000183ca4723c */ /* 0x010ff600000810a4 */
[----:B------:R-:W-:Y:S04]  /*52d60*/  STL.64 [R1+0x4d0], R52 ;  /* 0x0004d03401007387 */ /* 0x000fe80000100a00 */
[----:B------:R1:W-:Y:S04]  /*52d70*/  STL.64 [R1+0x4d8], R54 ;  /* 0x0004d83601007387 */ /* 0x0003e80000100a00 */
[----:B-1----:R-:W3:Y:S04]  /*52d80*/  LDL.LU.64 R54, [R1+0x5538] ;  /* 0x0055380001367983 */ /* 0x002ee80000300a00 */
[----:B------:R-:W4:Y:S04]  /*52d90*/  LDL.LU.64 R52, [R1+0x5530] ;  /* 0x0055300001347983 */ /* 0x000f280000300a00 */
        /* <DEDUP_REMOVED lines=19> */
[----:B------:R-:W3:Y:S01]  /*52ed0*/  LDL.LU.64 R100, [R1+0x54e0] ;  /* 0x0054e00001647983 */ /* 0x000ee20000300a00 */
[C---:B------:R-:W-:Y:S08]  /*52ee0*/  HMMA.1688.F32.TF32 R140, R64.reuse, R12, R140 ;  /* 0x0000000c408c723c */ /* 0x040ff0000008108c */
[C---:B------:R-:W-:Y:S08]  /*52ef0*/  HMMA.1688.F32.TF32 R132, R64.reuse, R28, R132 ;  /* 0x0000001c4084723c */ /* 0x040ff00000081084 */
[C---:B------:R-:W-:Y:S08]  /*52f00*/  HMMA.1688.F32.TF32 R128, R64.reuse, R24, R128 ;  /* 0x000000184080723c */ /* 0x040ff00000081080 */
[C---:B------:R-:W-:Y:S08]  /*52f10*/  HMMA.1688.F32.TF32 R120, R64.reuse, R4, R120 ;  /* 0x000000044078723c */ /* 0x040ff00000081078 */
[----:B------:R-:W-:Y:S01]  /*52f20*/  HMMA.1688.F32.TF32 R116, R64, R228, R116 ;  /* 0x000000e44074723c */ /* 0x000fe20000081074 */
[----:B------:R-:W-:Y:S01]  /*52f30*/  MOV R31, R32 ;  /* 0x00000020001f7202 */ /* 0x000fe20000000f00 */
[----:B------:R-:W-:Y:S01]  /*52f40*/  IMAD.MOV.U32 R30, RZ, RZ, R33 ;  /* 0x000000ffff1e7224 */ /* 0x000fe200078e0021 */
[----:B------:R-:W-:Y:S01]  /*52f50*/  MOV R11, R35 ;  /* 0x00000023000b7202 */ /* 0x000fe20000000f00 */
[----:B------:R-:W-:Y:S01]  /*52f60*/  IMAD.MOV.U32 R23, RZ, RZ, R34 ;  /* 0x000000ffff177224 */ /* 0x000fe200078e0022 */
[----:B------:R-:W-:Y:S04]  /*52f70*/  LDS R32, [R3+UR12+0x8180] ;  /* 0x0081800c03207984 */ /* 0x000fe80008000800 */
[----:B------:R-:W-:Y:S04]  /*52f80*/  LDS R34, [R3+UR12+0x9180] ;  /* 0x0091800c03227984 */ /* 0x000fe80008000800 */
[----:B------:R-:W-:Y:S04]  /*52f90*/  LDS R33, [R252+UR12+0x8180] ;  /* 0x0081800cfc217984 */ /* 0x000fe80008000800 */
[----:B------:R-:W1:Y:S01]  /*52fa0*/  LDS R35, [R252+UR12+0x9180] ;  /* 0x0091800cfc237984 */ /* 0x000e620008000800 */
[C---:B--2---:R-:W-:Y:S08]  /*52fb0*/  HMMA.1688.F32.TF32 R144, R60.reuse, R232, R144 ;  /* 0x000000e83c90723c */ /* 0x044ff00000081090 */
[----:B------:R-:W-:Y:S08]  /*52fc0*/  HMMA.1688.F32.TF32 R248, R60, R228, R248 ;  /* 0x000000e43cf8723c */ /* 0x000ff000000810f8 */
[C---:B------:R-:W-:Y:S11]  /*52fd0*/  HMMA.1688.F32.TF32 R60, R64.reuse, R20, R136 ;  /* 0x00000014403c723c */ /* 0x040ff60000081088 */
[----:B------:R-:W-:Y:S04]  /*52fe0*/  STL.64 [R1+0x470], R248 ;  /* 0x000470f801007387 */ /* 0x000fe80000100a00 */
[----:B------:R-:W-:Y:S04]  /*52ff0*/  STL.64 [R1+0x478], R250 ;  /* 0x000478fa01007387 */ /* 0x000fe80000100a00 */
[----:B------:R-:W-:Y:S04]  /*53000*/  STL.64 [R1+0x3f0], R144 ;  /* 0x0003f09001007387 */ /* 0x000fe80000100a00 */
[----:B------:R-:W-:Y:S04]  /*53010*/  STL.64 [R1+0x3f8], R146 ;  /* 0x0003f89201007387 */ /* 0x000fe80000100a00 */
[----:B------:R-:W-:Y:S04]  /*53020*/  STL.64 [R1+0x3e0], R140 ;  /* 0x0003e08c01007387 */ /* 0x000fe80000100a00 */
[----:B------:R-:W-:Y:S04]  /*53030*/  STL.64 [R1+0x3e8], R142 ;  /* 0x0003e88e01007387 */ /* 0x000fe80000100a00 */
[----:B------:R-:W-:Y:S04]  /*53040*/  STL.64 [R1+0x3d0], R60 ;  /* 0x0003d03c01007387 */ /* 0x000fe80000100a00 */
[----:B------:R2:W-:Y:S02]  /*53050*/  STL.64 [R1+0x3d8], R62 ;  /* 0x0003d83e01007387 */ /* 0x0005e40000100a00 */
[C---:B--2---:R-:W-:Y:S02]  /*53060*/  HMMA.1688.F32.TF32 R60, R64.reuse, R8, R124 ;  /* 0x00000008403c723c */ /* 0x044fe4000008107c */
[----:B------:R-:W-:Y:S04]  /*53070*/  STL.64 [R1+0x3c0], R132 ;  /* 0x0003c08401007387 */ /* 0x000fe80000100a00 */
[----:B------:R-:W-:Y:S04]  /*53080*/  STL.64 [R1+0x3c8], R134 ;  /* 0x0003c88601007387 */ /* 0x000fe80000100a00 */
[----:B------:R-:W-:Y:S04]  /*53090*/  STL.64 [R1+0x3b0], R128 ;  /* 0x0003b08001007387 */ /* 0x000fe80000100a00 */
[----:B------:R-:W-:Y:S05]  /*530a0*/  STL.64 [R1+0x3b8], R130 ;  /* 0x0003b88201007387 */ /* 0x000fea0000100a00 */
[----:B------:R-:W-:Y:S04]  /*530b0*/  STL.64 [R1+0x3a0], R60 ;  /* 0x0003a03c01007387 */ /* 0x000fe80000100a00 */
[----:B------:R2:W-:Y:S02]  /*530c0*/  STL.64 [R1+0x3a8], R62 ;  /* 0x0003a83e01007387 */ /* 0x0005e40000100a00 */
[----:B--2---:R-:W-:Y:S02]  /*530d0*/  HMMA.1688.F32.TF32 R60, R64, R232, R112 ;  /* 0x000000e8403c723c */ /* 0x004fe40000081070 */
        /* <DEDUP_REMOVED lines=8> */
[C---:B--2---:R-:W-:Y:S02]  /*53160*/  HMMA.1688.F32.TF32 R60, R68.reuse, R28, R200 ;  /* 0x0000001c443c723c */ /* 0x044fe400000810c8 */
[----:B------:R-:W-:Y:S04]  /*53170*/  STL.64 [R1+0x2e0], R112 ;  /* 0x0002e07001007387 */ /* 0x000fe80000100a00 */
[----:B------:R2:W-:Y:S04]  /*53180*/  STL.64 [R1+0x2e8], R114 ;  /* 0x0002e87201007387 */ /* 0x0005e80000100a00 */
[----:B------:R-:W-:Y:S04]  /*53190*/  STL.64 [R1+0x2d0], R64 ;  /* 0x0002d04001007387 */ /* 0x000fe80000100a00 */
[----:B------:R1:W-:Y:S01]  /*531a0*/  STL.64 [R1+0x2d8], R66 ;  /* 0x0002d84201007387 */ /* 0x0003e20000100a00 */
[C---:B--2---:R-:W-:Y:S04]  /*531b0*/  HMMA.1688.F32.TF32 R112, R68.reuse, R24, R196 ;  /* 0x000000184470723c */ /* 0x044fe800000810c4 */
[----:B------:R-:W-:Y:S04]  /*531c0*/  STL.64 [R1+0x2c0], R60 ;  /* 0x0002c03c01007387 */ /* 0x000fe80000100a00 */
[----:B------:R2:W-:Y:S01]  /*531d0*/  STL.64 [R1+0x2c8], R62 ;  /* 0x0002c83e01007387 */ /* 0x0005e20000100a00 */
[C---:B-1----:R-:W-:Y:S08]  /*531e0*/  HMMA.1688.F32.TF32 R64, R68.reuse, R8, R192 ;  /* 0x000000084440723c */ /* 0x042ff000000810c0 */
[C---:B--2---:R-:W-:Y:S02]  /*531f0*/  HMMA.1688.F32.TF32 R60, R68.reuse, R4, R188 ;  /* 0x00000004443c723c */ /* 0x044fe400000810bc */
[----:B------:R-:W-:Y:S04]  /*53200*/  STL.64 [R1+0x2b0], R112 ;  /* 0x0002b07001007387 */ /* 0x000fe80000100a00 */
[----:B------:R-:W-:Y:S02]  /*53210*/  STL.64 [R1+0x2b8], R114 ;  /* 0x0002b87201007387 */ /* 0x000fe40000100a00 */
[C---:B---3--:R-:W-:Y:S03]  /*53220*/  HMMA.1688.F32.TF32 R100, R68.reuse, R228, R100 ;  /* 0x000000e44464723c */ /* 0x048fe60000081064 */
[----:B------:R-:W-:Y:S04]  /*53230*/  STL.64 [R1+0x2a0], R64 ;  /* 0x0002a04001007387 */ /* 0x000fe80000100a00 */
[----:B------:R1:W-:Y:S04]  /*53240*/  STL.64 [R1+0x2a8], R66 ;  /* 0x0002a84201007387 */ /* 0x0003e80000100a00 */
[----:B------:R-:W-:Y:S04]  /*53250*/  STL.64 [R1+0x290], R60 ;  /* 0x0002903c01007387 */ /* 0x000fe80000100a00 */
[----:B------:R2:W-:Y:S01]  /*53260*/  STL.64 [R1+0x298], R62 ;  /* 0x0002983e01007387 */ /* 0x0005e20000100a00 */
[----:B-1----:R-:W-:Y:S08]  /*53270*/  HMMA.1688.F32.TF32 R64, R68, R232, R160 ;  /* 0x000000e84440723c */ /* 0x002ff000000810a0 */
[----:B--2---:R-:W-:Y:S01]  /*53280*/  HMMA.1688.F32.TF32 R60, R32, R12, R164 ;  /* 0x0000000c203c723c */ /* 0x004fe200000810a4 */
[----:B------:R-:W-:Y:S01]  /*53290*/  STL.64 [R1+0x280], R100 ;  /* 0x0002806401007387 */ /* 0x000fe20000100a00 */
[----:B------:R-:W-:-:S03]  /*532a0*/  MOV R192, R45 ;  /* 0x0000002d00c07202 */ /* 0x000fc60000000f00 */
[----:B------:R-:W-:Y:S06]  /*532b0*/  STL.64 [R1+0x288], R102 ;  /* 0x0002886601007387 */ /* 0x000fec0000100a00 */
[----:B------:R-:W-:Y:S01]  /*532c0*/  STL.64 [R1+0x270], R64 ;  /* 0x0002704001007387 */ /* 0x000fe20000100a00 */
[----:B------:R-:W-:-:S03]  /*532d0*/  IMAD.MOV.U32 R193, RZ, RZ, R56 ;  /* 0x000000ffffc17224 */ /* 0x000fc600078e0038 */
[----:B------:R-:W-:Y:S01]  /*532e0*/  STL.64 [R1+0x278], R66 ;  /* 0x0002784201007387 */ /* 0x000fe20000100a00 */
[----:B------:R-:W-:-:S03]  /*532f0*/  IMAD.MOV.U32 R194, RZ, RZ, R57 ;  /* 0x000000ffffc27224 */ /* 0x000fc600078e0039 */
[----:B------:R-:W2:Y:S01]  /*53300*/  LDL.LU R45, [R1+0x54dc] ;  /* 0x0054dc00012d7983 */ /* 0x000ea20000300800 */
[----:B------:R-:W-:-:S03]  /*53310*/  MOV R195, R58 ;  /* 0x0000003a00c37202 */ /* 0x000fc60000000f00 */
[----:B------:R-:W-:Y:S01]  /*53320*/  STL.64 [R1+0x260], R60 ;  /* 0x0002603c01007387 */ /* 0x000fe20000100a00 */
[----:B----4-:R-:W-:-:S03]  /*53330*/  IMAD.MOV.U32 R196, RZ, RZ, R52 ;  /* 0x000000ffffc47224 */ /* 0x010fc600078e0034 */
[----:B------:R1:W-:Y:S01]  /*53340*/  STL.64 [R1+0x268], R62 ;  /* 0x0002683e01007387 */ /* 0x0003e20000100a00 */
[----:B------:R-:W-:-:S03]  /*53350*/  IMAD.MOV.U32 R197, RZ, RZ, R53 ;  /* 0x000000ffffc57224 */ /* 0x000fc600078e0035 */
[----:B------:R-:W3:Y:S01]  /*53360*/  LDL.LU R56, [R1+0x54d8] ;  /* 0x0054d80001387983 */ /* 0x000ee20000300800 */
[----:B------:R-:W-:-:S03]  /*53370*/  MOV R198, R54 ;  /* 0x0000003600c67202 */ /* 0x000fc60000000f00 */
[----:B------:R-:W3:Y:S01]  /*53380*/  LDL.LU R57, [R1+0x54d4] ;  /* 0x0054d40001397983 */ /* 0x000ee20000300800 */
[----:B------:R-:W-:-:S03]  /*53390*/  IMAD.MOV.U32 R199, RZ, RZ, R48 ;  /* 0x000000ffffc77224 */ /* 0x000fc600078e0030 */
[----:B------:R-:W3:Y:S01]  /*533a0*/  LDL.LU R58, [R1+0x54d0] ;  /* 0x0054d000013a7983 */ /* 0x000ee20000300800 */
[----:B------:R-:W-:-:S03]  /*533b0*/  IMAD.MOV.U32 R200, RZ, RZ, R49 ;  /* 0x000000ffffc87224 */ /* 0x000fc600078e0031 */
[----:B------:R-:W4:Y:S01]  /*533c0*/  LDL.LU R52, [R1+0x54cc] ;  /* 0x0054cc0001347983 */ /* 0x000f220000300800 */
[----:B------:R-:W-:-:S03]  /*533d0*/  MOV R201, R50 ;  /* 0x0000003200c97202 */ /* 0x000fc60000000f00 */
[----:B------:R-:W4:Y:S01]  /*533e0*/  LDL.LU R53, [R1+0x54c8] ;  /* 0x0054c80001357983 */ /* 0x000f220000300800 */
[----:B------:R-:W-:-:S03]  /*533f0*/  IMAD.MOV.U32 R202, RZ, RZ, R51 ;  /* 0x000000ffffca7224 */ /* 0x000fc600078e0033 */
[----:B------:R-:W4:Y:S01]  /*53400*/  LDL.LU R54, [R1+0x54c4] ;  /* 0x0054c40001367983 */ /* 0x000f220000300800 */
[----:B------:R-:W-:-:S03]  /*53410*/  IMAD.MOV.U32 R203, RZ, RZ, R168 ;  /* 0x000000ffffcb7224 */ /* 0x000fc600078e00a8 */
[----:B------:R-:W1:Y:S04]  /*53420*/  LDL.LU R48, [R1+0x54c0] ;  /* 0x0054c00001307983 */ /* 0x000e680000300800 */
[----:B------:R-:W1:Y:S04]  /*53430*/  LDL.LU R49, [R1+0x54bc] ;  /* 0x0054bc0001317983 */ /* 0x000e680000300800 */
[----:B------:R-:W1:Y:S04]  /*53440*/  LDL.LU R50, [R1+0x54b8] ;  /* 0x0054b80001327983 */ /* 0x000e680000300800 */
[----:B------:R-:W1:Y:S04]  /*53450*/  LDL.LU R51, [R1+0x54b4] ;  /* 0x0054b40001337983 */ /* 0x000e680000300800 */
[----:B------:R-:W2:Y:S01]  /*53460*/  LDL.LU R168, [R1+0x54b0] ;  /* 0x0054b00001a87983 */ /* 0x000ea20000300800 */
[----:B------:R-:W-:-:S03]  /*53470*/  MOV R204, R169 ;  /* 0x000000a900cc7202 */ /* 0x000fc60000000f00 */
        /* <DEDUP_REMOVED lines=14> */
[----:B------:R-:W4:Y:S04]  /*53560*/  LDL.LU R55, [R1+0x54a0] ;  /* 0x0054a00001377983 */ /* 0x000f280000300800 */
[----:B------:R-:W3:Y:S04]  /*53570*/  LDL.LU R59, [R1+0x549c] ;  /* 0x00549c00013b7983 */ /* 0x000ee80000300800 */
[----:B------:R-:W3:Y:S04]  /*53580*/  LDL.LU R46, [R1+0x5498] ;  /* 0x00549800012e7983 */ /* 0x000ee80000300800 */
[----:B------:R-:W3:Y:S04]  /*53590*/  LDL.LU R47, [R1+0x5494] ;  /* 0x00549400012f7983 */ /* 0x000ee80000300800 */
[----:B------:R-:W3:Y:S04]  /*535a0*/  LDL.LU R43, [R1+0x5490] ;  /* 0x00549000012b7983 */ /* 0x000ee80000300800 */
        /* <DEDUP_REMOVED lines=8> */
[C---:B-1----:R-:W-:Y:S08]  /*53630*/  HMMA.1688.F32.TF32 R60, R32.reuse, R28, R48 ;  /* 0x0000001c203c723c */ /* 0x042ff00000081030 */
[C---:B--2---:R-:W-:Y:S08]  /*53640*/  HMMA.1688.F32.TF32 R64, R32.reuse, R20, R168 ;  /* 0x000000142040723c */ /* 0x044ff000000810a8 */
[C---:B----4-:R-:W-:Y:S08]  /*53650*/  HMMA.1688.F32.TF32 R52, R32.reuse, R24, R52 ;  /* 0x000000182034723c */ /* 0x050ff00000081034 */
[C---:B---3--:R-:W-:Y:S08]  /*53660*/  HMMA.1688.F32.TF32 R48, R32.reuse, R8, R56 ;  /* 0x000000082030723c */ /* 0x048ff00000081038 */
[C---:B------:R-:W-:Y:S08]  /*53670*/  HMMA.1688.F32.TF32 R44, R32.reuse, R4, R44 ;  /* 0x00000004202c723c */ /* 0x040ff0000008102c */
[C---:B------:R-:W-:Y:S08]  /*53680*/  HMMA.1688.F32.TF32 R40, R32.reuse, R228, R40 ;  /* 0x000000e42028723c */ /* 0x040ff00000081028 */
[----:B------:R-:W-:Y:S01]  /*53690*/  HMMA.1688.F32.TF32 R32, R32, R232, R36 ;  /* 0x000000e82020723c */ /* 0x000fe20000081024 */
[----:B------:R-:W-:Y:S04]  /*536a0*/  LDS R36, [R0+UR12+0x8200] ;  /* 0x0082000c00247984 */ /* 0x000fe80008000800 */
[----:B------:R-:W-:Y:S04]  /*536b0*/  LDS R38, [R0+UR12+0x9200] ;  /* 0x0092000c00267984 */ /* 0x000fe80008000800 */
[----:B------:R-:W-:Y:S04]  /*536c0*/  LDS R37, [R2+UR12+0x8200] ;  /* 0x0082000c02257984 */ /* 0x000fe80008000800 */
[----:B------:R-:W1:Y:S04]  /*536d0*/  LDS R39, [R2+UR12+0x9200] ;  /* 0x0092000c02277984 */ /* 0x000e680008000800 */
        /* <DEDUP_REMOVED lines=12> */
[----:B------:R-:W-:Y:S01]  /*537a0*/  STL.64 [R1+0x70], R40 ;  /* 0x0000702801007387 */ /* 0x000fe20000100a00 */
[C---:B--2---:R-:W-:Y:S03]  /*537b0*/  HMMA.1688.F32.TF32 R44, R36.reuse, R20, R204 ;  /* 0x00000014242c723c */ /* 0x044fe600000810cc */
[----:B------:R-:W-:Y:S04]  /*537c0*/  STL.64 [R1+0x78], R42 ;  /* 0x0000782a01007387 */ /* 0x000fe80000100a00 */
[----:B------:R1:W-:Y:S04]  /*537d0*/  STL.64 [R1+0x5270], R32 ;  /* 0x0052702001007387 */ /* 0x0003e80000100a00 */
[----:B------:R-:W-:Y:S04]  /*537e0*/  LDS R40, [R3+UR12+0x8200] ;  /* 0x0082000c03287984 */ /* 0x000fe80008000800 */
[----:B------:R-:W-:Y:S01]  /*537f0*/  LDS R42, [R3+UR12+0x9200] ;  /* 0x0092000c032a7984 */ /* 0x000fe20008000800 */
[C---:B-1----:R-:W-:Y:S03]  /*53800*/  HMMA.1688.F32.TF32 R32, R36.reuse, R28, R200 ;  /* 0x0000001c2420723c */ /* 0x042fe600000810c8 */
[----:B------:R-:W-:Y:S04]  /*53810*/  STL.64 [R1+0x460], R48 ;  /* 0x0004603001007387 */ /* 0x000fe80000100a00 */
[----:B------:R1:W-:Y:S04]  /*53820*/  STL.64 [R1+0x468], R50 ;  /* 0x0004683201007387 */ /* 0x0003e80000100a00 */
[----:B------:R-:W-:Y:S04]  /*53830*/  STL.64 [R1+0x450], R44 ;  /* 0x0004502c01007387 */ /* 0x000fe80000100a00 */
[----:B------:R2:W-:Y:S01]  /*53840*/  STL.64 [R1+0x458], R46 ;  /* 0x0004582e01007387 */ /* 0x0005e20000100a00 */
[C---:B-1----:R-:W-:Y:S03]  /*53850*/  HMMA.1688.F32.TF32 R48, R36.reuse, R24, R196 ;  /* 0x000000182430723c */ /* 0x042fe600000810c4 */
[----:B------:R-:W-:Y:S04]  /*53860*/  LDS R41, [R252+UR12+0x8200] ;  /* 0x0082000cfc297984 */ /* 0x000fe80008000800 */
[----:B------:R-:W-:Y:S01]  /*53870*/  STL.64 [R1+0x440], R32 ;  /* 0x0004402001007387 */ /* 0x000fe20000100a00 */
[C---:B--2---:R-:W-:Y:S03]  /*53880*/  HMMA.1688.F32.TF32 R44, R36.reuse, R8, R192 ;  /* 0x00000008242c723c */ /* 0x044fe600000810c0 */
[----:B------:R1:W-:Y:S04]  /*53890*/  STL.64 [R1+0x448], R34 ;  /* 0x0004482201007387 */ /* 0x0003e80000100a00 */
[----:B------:R-:W2:Y:S01]  /*538a0*/  LDS R43, [R252+UR12+0x9200] ;  /* 0x0092000cfc2b7984 */ /* 0x000ea20008000800 */
[----:B-1----:R-:W-:Y:S03]  /*538b0*/  HMMA.1688.F32.TF32 R32, R36, R4, R188 ;  /* 0x000000042420723c */ /* 0x002fe600000810bc */
[----:B------:R-:W-:Y:S04]  /*538c0*/  STL.64 [R1+0x430], R48 ;  /* 0x0004303001007387 */ /* 0x000fe80000100a00 */
[----:B------:R-:W-:Y:S04]  /*538d0*/  STL.64 [R1+0x438], R50 ;  /* 0x0004383201007387 */ /* 0x000fe80000100a00 */
[----:B------:R-:W3:Y:S04]  /*538e0*/  LDL.LU R200, [R1+0x530] ;  /* 0x0005300001c87983 */ /* 0x000ee80000300800 */
[----:B------:R-:W-:Y:S04]  /*538f0*/  STL.64 [R1+0x420], R44 ;  /* 0x0004202c01007387 */ /* 0x000fe80000100a00 */
[----:B------:R1:W-:Y:S04]  /*53900*/  STL.64 [R1+0x428], R46 ;  /* 0x0004282e01007387 */ /* 0x0003e80000100a00 */
[----:B------:R-:W-:Y:S04]  /*53910*/  STL.64 [R1+0x410], R32 ;  /* 0x0004102001007387 */ /* 0x000fe80000100a00 */
[----:B------:R4:W-:Y:S04]  /*53920*/  STL.64 [R1+0x418], R34 ;  /* 0x0004182201007387 */ /* 0x0009e80000100a00 */
        /* <DEDUP_REMOVED lines=27> */
[----:B------:R-:W1:Y:S04]  /*53ae0*/  LDL.LU R248, [R1+0x6c0] ;  /* 0x0006c00001f87983 */ /* 0x000e680000300800 */
[----:B------:R-:W1:Y:S04]  /*53af0*/  LDL.LU R249, [R1+0x6c4] ;  /* 0x0006c40001f97983 */ /* 0x000e680000300800 */
[----:B------:R-:W1:Y:S04]  /*53b00*/  LDL.LU R250, [R1+0x6c8] ;  /* 0x0006c80001fa7983 */ /* 0x000e680000300800 */
[----:B------:R-:W1:Y:S04]  /*53b10*/  LDL.LU R251, [R1+0x6cc] ;  /* 0x0006cc0001fb7983 */ /* 0x000e680000300800 */
        /* <DEDUP_REMOVED lines=38> */
[----:B---3--:R-:W-:Y:S01]  /*53d80*/  HMMA.1688.F32.TF32 R52, R68, R24, R200 ;  /* 0x000000184434723c */ /* 0x008fe200000810c8 */
[----:B------:R-:W-:-:S07]  /*53d90*/  MOV R200, R82 ;  /* 0x0000005200c87202 */ /* 0x000fce0000000f00 */
[C---:B-1----:R-:W-:Y:S08]  /*53da0*/  HMMA.1688.F32.TF32 R44, R36.reuse, R232, R248 ;  /* 0x000000e8242c723c */ /* 0x042ff000000810f8 */
[----:B--2---:R-:W-:Y:S08]  /*53db0*/  HMMA.1688.F32.TF32 R48, R36, R228, R60 ;  /* 0x000000e42430723c */ /* 0x004ff0000008103c */
[C---:B------:R-:W-:Y:S08]  /*53dc0*/  HMMA.1688.F32.TF32 R36, R40.reuse, R20, R140 ;  /* 0x000000142824723c */ /* 0x040ff0000008108c */
[----:B----4-:R-:W-:Y:S01]  /*53dd0*/  HMMA.1688.F32.TF32 R32, R40, R12, R144 ;  /* 0x0000000c2820723c */ /* 0x010fe20000081090 */
[----:B------:R-:W-:-:S02]  /*53de0*/  IMAD.MOV.U32 R201, RZ, RZ, R83 ;  /* 0x000000ffffc97224 */ /* 0x000fc400078e0053 */
[----:B------:R-:W-:Y:S01]  /*53df0*/  IMAD.MOV.U32 R202, RZ, RZ, R87 ;  /* 0x000000ffffca7224 */ /* 0x000fe200078e0057 */
[----:B------:R-:W-:Y:S04]  /*53e00*/  STL.64 [R1+0x400], R48 ;  /* 0x0004003001007387 */ /* 0x000fe80000100a00 */
[----:B------:R-:W-:Y:S04]  /*53e10*/  STL.64 [R1+0x408], R50 ;  /* 0x0004083201007387 */ /* 0x000fe80000100a00 */
[----:B------:R-:W-:Y:S04]  /*53e20*/  STL.64 [R1+0x370], R44 ;  /* 0x0003702c01007387 */ /* 0x000fe80000100a00 */
[----:B------:R1:W-:Y:S01]  /*53e30*/  STL.64 [R1+0x378], R46 ;  /* 0x0003782e01007387 */ /* 0x0003e20000100a00 */
[----:B------:R-:W-:Y:S01]  /*53e40*/  MOV R203, R91 ;  /* 0x0000005b00cb7202 */ /* 0x000fe20000000f00 */
[----:B------:R-:W-:Y:S02]  /*53e50*/  HMMA.1688.F32.TF32 R96, R100, R232, R96 ;  /* 0x000000e86460723c */ /* 0x000fe40000081060 */
[----:B------:R-:W-:Y:S04]  /*53e60*/  LDS R140, [R3+UR12+0x8300] ;  /* 0x0083000c038c7984 */ /* 0x000fe80008000800 */
[----:B------:R-:W-:Y:S02]  /*53e70*/  LDS R142, [R3+UR12+0x9300] ;  /* 0x0093000c038e7984 */ /* 0x000fe40008000800 */
[C---:B-1----:R-:W-:Y:S02]  /*53e80*/  HMMA.1688.F32.TF32 R44, R40.reuse, R28, R136 ;  /* 0x0000001c282c723c */ /* 0x042fe40000081088 */
[----:B------:R-:W-:Y:S04]  /*53e90*/  STL.64 [R1+0x360], R32 ;  /* 0x0003602001007387 */ /* 0x000fe80000100a00 */
[----:B------:R1:W-:Y:S04]  /*53ea0*/  STL.64 [R1+0x368], R34 ;  /* 0x0003682201007387 */ /* 0x0003e80000100a00 */
[----:B------:R-:W-:Y:S04]  /*53eb0*/  STL.64 [R1+0x350], R36 ;  /* 0x0003502401007387 */ /* 0x000fe80000100a00 */
[----:B------:R2:W-:Y:S01]  /*53ec0*/  STL.64 [R1+0x358], R38 ;  /* 0x0003582601007387 */ /* 0x0005e20000100a00 */
[C---:B-1----:R-:W-:Y:S03]  /*53ed0*/  HMMA.1688.F32.TF32 R32, R40.reuse, R24, R132 ;  /* 0x000000182820723c */ /* 0x042fe60000081084 */
[----:B------:R-:W-:Y:S04]  /*53ee0*/  LDS R141, [R252+UR12+0x8300] ;  /* 0x0083000cfc8d7984 */ /* 0x000fe80008000800 */
[----:B------:R-:W-:Y:S01]  /*53ef0*/  LDS R143, [R252+UR12+0x9300] ;  /* 0x0093000cfc8f7984 */ /* 0x000fe20008000800 */
[C---:B--2---:R-:W-:Y:S03]  /*53f00*/  HMMA.1688.F32.TF32 R36, R40.reuse, R8, R128 ;  /* 0x000000082824723c */ /* 0x044fe60000081080 */
[----:B------:R-:W-:Y:S04]  /*53f10*/  STL.64 [R1+0x340], R44 ;  /* 0x0003402c01007387 */ /* 0x000fe80000100a00 */
[----:B------:R1:W-:Y:S02]  /*53f20*/  STL.64 [R1+0x348], R46 ;  /* 0x0003482e01007387 */ /* 0x0003e40000100a00 */
[C---:B-1----:R-:W-:Y:S02]  /*53f30*/  HMMA.1688.F32.TF32 R44, R40.reuse, R4, R124 ;  /* 0x00000004282c723c */ /* 0x042fe4000008107c */
[----:B------:R-:W-:Y:S04]  /*53f40*/  STL.64 [R1+0x330], R32 ;  /* 0x0003302001007387 */ /* 0x000fe80000100a00 */
[----:B------:R1:W-:Y:S04]  /*53f50*/  STL.64 [R1+0x338], R34 ;  /* 0x0003382201007387 */ /* 0x0003e80000100a00 */
[----:B------:R-:W-:Y:S04]  /*53f60*/  STL.64 [R1+0x320], R36 ;  /* 0x0003202401007387 */ /* 0x000fe80000100a00 */
[----:B------:R2:W-:Y:S01]  /*53f70*/  STL.64 [R1+0x328], R38 ;  /* 0x0003282601007387 */ /* 0x0005e20000100a00 */
[C---:B-1----:R-:W-:Y:S04]  /*53f80*/  HMMA.1688.F32.TF32 R32, R40.reuse, R228, R120 ;  /* 0x000000e42820723c */ /* 0x042fe80000081078 */
[----:B------:R-:W-:Y:S04]  /*53f90*/  STL.64 [R1+0x310], R44 ;  /* 0x0003102c01007387 */ /* 0x000fe80000100a00 */
[----:B--2---:R-:W-:Y:S01]  /*53fa0*/  HMMA.1688.F32.TF32 R36, R40, R232, R116 ;  /* 0x000000e82824723c */ /* 0x004fe20000081074 */
[----:B------:R1:W-:Y:S07]  /*53fb0*/  STL.64 [R1+0x318], R46 ;  /* 0x0003182e01007387 */ /* 0x0003ee0000100a00 */
[C---:B------:R-:W-:Y:S01]  /*53fc0*/  HMMA.1688.F32.TF32 R40, R68.reuse, R12, R112 ;  /* 0x0000000c4428723c */ /* 0x040fe20000081070 */
[----:B------:R-:W-:Y:S04]  /*53fd0*/  LDS R112, [R0+UR12+0x8300] ;  /* 0x0083000c00707984 */ /* 0x000fe80008000800 */
[----:B------:R-:W-:Y:S03]  /*53fe0*/  LDS R114, [R0+UR12+0x9300] ;  /* 0x0093000c00727984 */ /* 0x000fe60008000800 */
[C---:B-1----:R-:W-:Y:S01]  /*53ff0*/  HMMA.1688.F32.TF32 R44, R68.reuse, R20, R208 ;  /* 0x00000014442c723c */ /* 0x042fe200000810d0 */
[----:B------:R-:W-:Y:S07]  /*54000*/  LDS R113, [R2+UR12+0x8300] ;  /* 0x0083000c02717984 */ /* 0x000fee0008000800 */
[C---:B------:R-:W-:Y:S01]  /*54010*/  HMMA.1688.F32.TF32 R48, R68.reuse, R28, R204 ;  /* 0x0000001c4430723c */ /* 0x040fe200000810cc */
[----:B------:R-:W-:Y:S07]  /*54020*/  STL.64 [R1+0x51a8], R38 ;  /* 0x0051a82601007387 */ /* 0x000fee0000100a00 */
[C---:B------:R-:W-:Y:S01]  /*54030*/  HMMA.1688.F32.TF32 R56, R68.reuse, R8, R196 ;  /* 0x000000084438723c */ /* 0x040fe200000810c4 */
[----:B------:R-:W-:Y:S07]  /*54040*/  STL.64 [R1+0x300], R32 ;  /* 0x0003002001007387 */ /* 0x000fee0000100a00 */
[C---:B------:R-:W-:Y:S01]  /*54050*/  HMMA.1688.F32.TF32 R60, R68.reuse, R4, R192 ;  /* 0x00000004443c723c */ /* 0x040fe200000810c0 */
[----:B------:R1:W-:Y:S07]  /*54060*/  STL.64 [R1+0x308], R34 ;  /* 0x0003082201007387 */ /* 0x0003ee0000100a00 */
[C---:B------:R-:W-:Y:S01]  /*54070*/  HMMA.1688.F32.TF32 R64, R68.reuse, R228, R188 ;  /* 0x000000e44440723c */ /* 0x040fe200000810bc */
[----:B------:R-:W-:Y:S04]  /*54080*/  STL.64 [R1+0x51a0], R36 ;  /* 0x0051a02401007387 */ /* 0x000fe80000100a00 */
[----:B------:R-:W2:Y:S03]  /*54090*/  LDS R115, [R2+UR12+0x9300] ;  /* 0x0093000c02737984 */ /* 0x000ea60008000800 */
        /* <DEDUP_REMOVED lines=17> */
[----:B------:R-:W-:-:S03]  /*541b0*/  MOV R192, R92 ;  /* 0x0000005c00c07202 */ /* 0x000fc60000000f00 */
[----:B------:R-:W-:Y:S01]  /*541c0*/  STL.64 [R1+0x5238], R74 ;  /* 0x0052384a01007387 */ /* 0x000fe20000100a00 */
[----:B------:R-:W-:-:S03]  /*541d0*/  IMAD.MOV.U32 R193, RZ, RZ, R93 ;  /* 0x000000ffffc17224 */ /* 0x000fc600078e005d */
[----:B------:R-:W-:Y:S01]  /*541e0*/  STL.64 [R1+0x5230], R72 ;  /* 0x0052304801007387 */ /* 0x000fe20000100a00 */
[----:B------:R-:W-:-:S03]  /*541f0*/  IMAD.MOV.U32 R194, RZ, RZ, R94 ;  /* 0x000000ffffc27224 */ /* 0x000fc600078e005e */
[----:B------:R-:W-:Y:S01]  /*54200*/  STL.64 [R1+0x5248], R78 ;  /* 0x0052484e01007387 */ /* 0x000fe20000100a00 */
[----:B------:R-:W-:-:S03]  /*54210*/  MOV R195, R95 ;  /* 0x0000005f00c37202 */ /* 0x000fc60000000f00 */
[----:B------:R-:W-:Y:S01]  /*54220*/  STL.64 [R1+0x5240], R76 ;  /* 0x0052404c01007387 */ /* 0x000fe20000100a00 */
[----:B------:R-:W-:-:S03]  /*54230*/  IMAD.MOV.U32 R196, RZ, RZ, R88 ;  /* 0x000000ffffc47224 */ /* 0x000fc600078e0058 */
[----:B------:R-:W3:Y:S01]  /*54240*/  LDL.LU R92, [R1+0x548c] ;  /* 0x00548c00015c7983 */ /* 0x000ee20000300800 */
        /* <DEDUP_REMOVED lines=22> */
[----:B-1----:R-:W-:Y:S01]  /*543b0*/  HMMA.1688.F32.TF32 R32, R100, R28, R104 ;  /* 0x0000001c6420723c */ /* 0x002fe20000081068 */
[----:B------:R-:W-:Y:S01]  /*543c0*/  IMAD.MOV.U32 R204, RZ, RZ, R175 ;  /* 0x000000ffffcc7224 */ /* 0x000fe200078e00af */
[----:B------:R-:W-:Y:S01]  /*543d0*/  MOV R206, R173 ;  /* 0x000000ad00ce7202 */ /* 0x000fe20000000f00 */
[----:B------:R-:W-:Y:S01]  /*543e0*/  IMAD.MOV.U32 R205, RZ, RZ, R174 ;  /* 0x000000ffffcd7224 */ /* 0x000fe200078e00ae */
[----:B------:R-:W-:Y:S01]  /*543f0*/  LDS R208, [R3+UR12+0x8380] ;  /* 0x0083800c03d07984 */ /* 0x000fe20008000800 */
[----:B------:R-:W-:-:S03]  /*54400*/  IMAD.MOV.U32 R207, RZ, RZ, R172 ;  /* 0x000000ffffcf7224 */ /* 0x000fc600078e00ac */
[C---:B--2---:R-:W-:Y:S01]  /*54410*/  HMMA.1688.F32.TF32 R188, R112.reuse, R28, R188 ;  /* 0x0000001c70bc723c */ /* 0x044fe200000810bc */
[----:B------:R-:W-:Y:S04]  /*54420*/  LDS R210, [R3+UR12+0x9380] ;  /* 0x0093800c03d27984 */ /* 0x000fe80008000800 */
[----:B------:R-:W-:Y:S03]  /*54430*/  LDS R209, [R252+UR12+0x8380] ;  /* 0x0083800cfcd17984 */ /* 0x000fe60008000800 */
[C---:B------:R-:W-:Y:S01]  /*54440*/  HMMA.1688.F32.TF32 R204, R112.reuse, R12, R204 ;  /* 0x0000000c70cc723c */ /* 0x040fe200000810cc */
[----:B------:R-:W1:Y:S02]  /*54450*/  LDS R211, [R252+UR12+0x9380] ;  /* 0x0093800cfcd37984 */ /* 0x000e640008000800 */
[----:B------:R-:W-:Y:S01]  /*54460*/  IMAD.MOV.U32 R39, RZ, RZ, R32 ;  /* 0x000000ffff277224 */ /* 0x000fe200078e0020 */
[----:B------:R-:W-:Y:S01]  /*54470*/  MOV R38, R33 ;  /* 0x0000002100267202 */ /* 0x000fe20000000f00 */
[----:B------:R-:W-:Y:S01]  /*54480*/  IMAD.MOV.U32 R37, RZ, RZ, R34 ;  /* 0x000000ffff257224 */ /* 0x000fe200078e0022 */
[----:B------:R-:W-:Y:S01]  /*54490*/  LDS R172, [R0+UR12+0x8380] ;  /* 0x0083800c00ac7984 */ /* 0x000fe20008000800 */
[----:B------:R-:W-:Y:S01]  /*544a0*/  IMAD.MOV.U32 R36, RZ, RZ, R35 ;  /* 0x000000ffff247224 */ /* 0x000fe200078e0023 */
[C---:B------:R-:W-:Y:S02]  /*544b0*/  HMMA.1688.F32.TF32 R104, R112.reuse, R24, R196 ;  /* 0x000000187068723c */ /* 0x040fe400000810c4 */
[----:B------:R-:W-:Y:S04]  /*544c0*/  STL.64 [R1+0x5288], R38 ;  /* 0x0052882601007387 */ /* 0x000fe80000100a00 */
[----:B------:R-:W-:Y:S02]  /*544d0*/  STL.64 [R1+0x5280], R36 ;  /* 0x0052802401007387 */ /* 0x000fe40000100a00 */
[----:B------:R-:W-:Y:S02]  /*544e0*/  HMMA.1688.F32.TF32 R192, R112, R8, R192 ;  /* 0x0000000870c0723c */ /* 0x000fe400000810c0 */
[----:B------:R-:W-:Y:S04]  /*544f0*/  LDS R174, [R0+UR12+0x9380] ;  /* 0x0093800c00ae7984 */ /* 0x000fe80008000800 */
[----:B------:R-:W-:Y:S04]  /*54500*/  LDS R173, [R2+UR12+0x8380] ;  /* 0x0083800c02ad7984 */ /* 0x000fe80008000800 */
[----:B------:R-:W2:Y:S01]  /*54510*/  LDS R175, [R2+UR12+0x9380] ;  /* 0x0093800c02af7984 */ /* 0x000ea20008000800 */
[C---:B---3--:R-:W-:Y:S08]  /*54520*/  HMMA.1688.F32.TF32 R92, R100.reuse, R228, R92 ;  /* 0x000000e4645c723c */ /* 0x048ff0000008105c */
[C---:B----4-:R-:W-:Y:S08]  /*54530*/  HMMA.1688.F32.TF32 R80, R100.reuse, R24, R80 ;  /* 0x000000186450723c */ /* 0x050ff00000081050 */
[C---:B------:R-:W-:Y:S08]  /*54540*/  HMMA.1688.F32.TF32 R84, R100.reuse, R8, R84 ;  /* 0x000000086454723c */ /* 0x040ff00000081054 */
[----:B------:R-:W-:Y:S08]  /*54550*/  HMMA.1688.F32.TF32 R88, R100, R4, R88 ;  /* 0x000000046458723c */ /* 0x000ff00000081058 */
        /* <DEDUP_REMOVED lines=67> */
[----:B------:R-:W-:Y:S04]  /*54990*/  STL.64 [R1+0x5308], R194 ;  /* 0x005308c201007387 */ /* 0x000fe80000100a00 */
[----:B------:R-:W-:Y:S01]  /*549a0*/  STL.64 [R1+0x5300], R192 ;  /* 0x005300c001007387 */ /* 0x000fe20000100a00 */
[C---:B----4-:R-:W-:Y:S08]  /*549b0*/  HMMA.1688.F32.TF32 R136, R140.reuse, R228, R136 ;  /* 0x000000e48c88723c */ /* 0x050ff00000081088 */
[----:B--2---:R-:W-:Y:S08]  /*549c0*/  HMMA.1688.F32.TF32 R120, R140, R28, R120 ;  /* 0x0000001c8c78723c */ /* 0x004ff00000081078 */
[C---:B---3--:R-:W-:Y:S01]  /*549d0*/  HMMA.1688.F32.TF32 R108, R112.reuse, R4, R160 ;  /* 0x00000004706c723c */ /* 0x048fe200000810a0 */
[----:B------:R-:W2:Y:S04]  /*549e0*/  LDL.LU R160, [R1+0x4e0] ;  /* 0x0004e00001a07983 */ /* 0x000ea80000300800 */
[----:B------:R-:W2:Y:S04]  /*549f0*/  LDL.LU R161, [R1+0x4e4] ;  /* 0x0004e40001a17983 */ /* 0x000ea80000300800 */
[----:B------:R-:W2:Y:S04]  /*54a00*/  LDL.LU R162, [R1+0x4e8] ;  /* 0x0004e80001a27983 */ /* 0x000ea80000300800 */
[----:B------:R-:W2:Y:S01]  /*54a10*/  LDL.LU R163, [R1+0x4ec] ;  /* 0x0004ec0001a37983 */ /* 0x000ea20000300800 */
[C---:B------:R-:W-:Y:S08]  /*54a20*/  HMMA.1688.F32.TF32 R196, R112.reuse, R228, R196 ;  /* 0x000000e470c4723c */ /* 0x040ff000000810c4 */
[----:B------:R-:W-:Y:S01]  /*54a30*/  HMMA.1688.F32.TF32 R112, R112, R232, R164 ;  /* 0x000000e87070723c */ /* 0x000fe200000810a4 */
[----:B------:R-:W-:Y:S07]  /*54a40*/  STL.64 [R1+0x5318], R110 ;  /* 0x0053186e01007387 */ /* 0x000fee0000100a00 */
[C---:B------:R-:W-:Y:S01]  /*54a50*/  HMMA.1688.F32.TF32 R200, R140.reuse, R12, R200 ;  /* 0x0000000c8cc8723c */ /* 0x040fe200000810c8 */
[----:B------:R-:W-:Y:S07]  /*54a60*/  STL.64 [R1+0x5310], R108 ;  /* 0x0053106c01007387 */ /* 0x000fee0000100a00 */
[C---:B------:R-:W-:Y:S01]  /*54a70*/  HMMA.1688.F32.TF32 R116, R140.reuse, R20, R116 ;  /* 0x000000148c74723c */ /* 0x040fe20000081074 */
[----:B------:R-:W-:Y:S04]  /*54a80*/  STL.64 [R1+0x5328], R198 ;  /* 0x005328c601007387 */ /* 0x000fe80000100a00 */
[----:B------:R-:W-:Y:S03]  /*54a90*/  STL.64 [R1+0x5320], R196 ;  /* 0x005320c401007387 */ /* 0x000fe60000100a00 */
[C---:B------:R-:W-:Y:S01]  /*54aa0*/  HMMA.1688.F32.TF32 R124, R140.reuse, R24, R124 ;  /* 0x000000188c7c723c */ /* 0x040fe2000008107c */
[----:B------:R-:W-:Y:S04]  /*54ab0*/  STL.64 [R1+0x5338], R114 ;  /* 0x0053387201007387 */ /* 0x000fe80000100a00 */
[----:B------:R-:W-:Y:S04]  /*54ac0*/  STL.64 [R1+0x5330], R112 ;  /* 0x0053307001007387 */ /* 0x000fe80000100a00 */
[----:B------:R-:W-:Y:S04]  /*54ad0*/  STL.64 [R1+0x5348], R202 ;  /* 0x005348ca01007387 */ /* 0x000fe80000100a00 */
[----:B------:R-:W-:Y:S04]  /*54ae0*/  STL.64 [R1+0x5340], R200 ;  /* 0x005340c801007387 */ /* 0x000fe80000100a00 */
[----:B------:R-:W-:Y:S01]  /*54af0*/  STL.64 [R1+0x5358], R118 ;  /* 0x0053587601007387 */ /* 0x000fe20000100a00 */
[C---:B------:R-:W-:Y:S03]  /*54b00*/  HMMA.1688.F32.TF32 R128, R140.reuse, R8, R128 ;  /* 0x000000088c80723c */ /* 0x040fe60000081080 */
[----:B------:R-:W-:Y:S04]  /*54b10*/  STL.64 [R1+0x5350], R116 ;  /* 0x0053507401007387 */ /* 0x000fe80000100a00 */
[----:B------:R-:W-:Y:S01]  /*54b20*/  STL.64 [R1+0x5368], R122 ;  /* 0x0053687a01007387 */ /* 0x000fe20000100a00 */
[C---:B------:R-:W-:Y:S03]  /*54b30*/  HMMA.1688.F32.TF32 R132, R140.reuse, R4, R132 ;  /* 0x000000048c84723c */ /* 0x040fe60000081084 */
[----:B------:R-:W-:Y:S04]  /*54b40*/  STL.64 [R1+0x5360], R120 ;  /* 0x0053607801007387 */ /* 0x000fe80000100a00 */
[----:B------:R-:W-:Y:S01]  /*54b50*/  STL.64 [R1+0x5388], R126 ;  /* 0x0053887e01007387 */ /* 0x000fe20000100a00 */
[----:B------:R-:W-:Y:S03]  /*54b60*/  HMMA.1688.F32.TF32 R140, R140, R232, R248 ;  /* 0x000000e88c8c723c */ /* 0x000fe600000810f8 */
[----:B------:R-:W-:Y:S04]  /*54b70*/  STL.64 [R1+0x5380], R124 ;  /* 0x0053807c01007387 */ /* 0x000fe80000100a00 */
[----:B------:R-:W3:Y:S04]  /*54b80*/  LDL.LU R248, [R1+0x210] ;  /* 0x0002100001f87983 */ /* 0x000ee80000300800 */
[----:B------:R-:W3:Y:S04]  /*54b90*/  LDL.LU R249, [R1+0x214] ;  /* 0x0002140001f97983 */ /* 0x000ee80000300800 */
[----:B------:R-:W3:Y:S04]  /*54ba0*/  LDL.LU R250, [R1+0x218] ;  /* 0x0002180001fa7983 */ /* 0x000ee80000300800 */
[----:B------:R-:W3:Y:S01]  /*54bb0*/  LDL.LU R251, [R1+0x21c] ;  /* 0x00021c0001fb7983 */ /* 0x000ee20000300800 */
[C---:B-1----:R-:W-:Y:S08]  /*54bc0*/  HMMA.1688.F32.TF32 R176, R208.reuse, R12, R176 ;  /* 0x0000000cd0b0723c */ /* 0x042ff000000810b0 */
        /* <DEDUP_REMOVED lines=10> */
[----:B------:R-:W3:Y:S01]  /*54c70*/  LDS R211, [R2+UR12+0xb000] ;  /* 0x00b0000c02d37984 */ /* 0x000ee20008000800 */
[----:B------:R-:W-:Y:S01]  /*54c80*/  HMMA.1688.F32.TF32 R164, R172, R4, R244 ;  /* 0x00000004aca4723c */ /* 0x000fe200000810f4 */
[----:B------:R-:W-:-:S02]  /*54c90*/  IMAD.MOV.U32 R40, RZ, RZ, R230 ;  /* 0x000000ffff287224 */ /* 0x000fc400078e00e6 */
[----:B------:R-:W-:Y:S01]  /*54ca0*/  IMAD.MOV.U32 R41, RZ, RZ, R231 ;  /* 0x000000ffff297224 */ /* 0x000fe200078e00e7 */
[----:B------:R-:W-:Y:S01]  /*54cb0*/  MOV R42, R235 ;  /* 0x000000eb002a7202 */ /* 0x000fe20000000f00 */
[----:B------:R-:W-:Y:S01]  /*54cc0*/  IMAD.MOV.U32 R43, RZ, RZ, R234 ;  /* 0x000000ffff2b7224 */ /* 0x000fe200078e00ea */
[----:B------:R-:W-:Y:S01]  /*54cd0*/  MOV R45, R22 ;  /* 0x00000016002d7202 */ /* 0x000fe20000000f00 */
[----:B------:R-:W-:Y:S02]  /*54ce0*/  IMAD.MOV.U32 R44, RZ, RZ, R10 ;  /* 0x000000ffff2c7224 */ /* 0x000fe400078e000a */
[----:B------:R-:W-:Y:S02]  /*54cf0*/  IMAD.MOV.U32 R46, RZ, RZ, R6 ;  /* 0x000000ffff2e7224 */ /* 0x000fe400078e0006 */
[----:B------:R-:W-:Y:S02]  /*54d00*/  IMAD.MOV.U32 R47, RZ, RZ, R7 ;  /* 0x000000ffff2f7224 */ /* 0x000fe400078e0007 */
[----:B------:R-:W-:-:S02]  /*54d10*/  IMAD.MOV.U32 R50, RZ, RZ, R26 ;  /* 0x000000ffff327224 */ /* 0x000fc400078e001a */
[----:B------:R-:W-:Y:S01]  /*54d20*/  IMAD.MOV.U32 R51, RZ, RZ, R27 ;  /* 0x000000ffff337224 */ /* 0x000fe200078e001b */
[C---:B------:R-:W-:Y:S01]  /*54d30*/  HMMA.1688.F32.TF32 R144, R172.reuse, R12, R144 ;  /* 0x0000000cac90723c */ /* 0x040fe20000081090 */
[----:B------:R-:W-:Y:S04]  /*54d40*/  LDS R244, [R3+UR12+0xa080] ;  /* 0x00a0800c03f47984 */ /* 0x000fe80008000800 */
[----:B------:R-:W-:Y:S03]  /*54d50*/  LDS R246, [R3+UR12+0xb080] ;  /* 0x00b0800c03f67984 */ /* 0x000fe60008000800 */
[C---:B------:R-:W-:Y:S01]  /*54d60*/  HMMA.1688.F32.TF32 R148, R172.reuse, R20, R148 ;  /* 0x00000014ac94723c */ /* 0x040fe20000081094 */
[----:B------:R-:W-:Y:S04]  /*54d70*/  LDS R245, [R252+UR12+0xa080] ;  /* 0x00a0800cfcf57984 */ /* 0x000fe80008000800 */
[----:B------:R-:W-:Y:S03]  /*54d80*/  LDS R247, [R252+UR12+0xb080] ;  /* 0x00b0800cfcf77984 */ /* 0x000fe60008000800 */
[----:B--2---:R-:W-:Y:S08]  /*54d90*/  HMMA.1688.F32.TF32 R160, R172, R8, R160 ;  /* 0x00000008aca0723c */ /* 0x004ff000000810a0 */
[----:B---3--:R-:W-:-:S15]  /*54da0*/  HMMA.1688.F32.TF32 R32, R208, R14, R248 ;  /* 0x0000000ed020723c */ /* 0x008fde00000810f8 */
[----:B------:R-:W-:-:S04]  /*54db0*/  NOP ;  /* 0x0000000000007918 */ /* 0x000fc80000000000 */
[----:B------:R-:W-:Y:S01]  /*54dc0*/  IMAD.MOV.U32 R9, RZ, RZ, R32 ;  /* 0x000000ffff097224 */ /* 0x000fe200078e0020 */
[----:B------:R-:W-:Y:S01]  /*54dd0*/  MOV R8, R33 ;  /* 0x0000002100087202 */ /* 0x000fe20000000f00 */
[----:B------:R-:W-:Y:S01]  /*54de0*/  IMAD.MOV.U32 R5, RZ, RZ, R34 ;  /* 0x000000ffff057224 */ /* 0x000fe200078e0022 */
[----:B------:R-:W-:Y:S01]  /*54df0*/  MOV R32, R31 ;  /* 0x0000001f00207202 */ /* 0x000fe20000000f00 */
[----:B------:R-:W-:Y:S01]  /*54e00*/  IMAD.MOV.U32 R33, RZ, RZ, R30 ;  /* 0x000000ffff217224 */ /* 0x000fe200078e001e */
[----:B------:R-:W2:Y:S01]  /*54e10*/  LDL.LU R31, [R1+0x544c] ;  /* 0x00544c00011f7983 */ /* 0x000ea20000300800 */
[----:B------:R-:W-:Y:S01]  /*54e20*/  IMAD.MOV.U32 R4, RZ, RZ, R35 ;  /* 0x000000ffff047224 */ /* 0x000fe200078e0023 */
[----:B------:R-:W-:Y:S01]  /*54e30*/  MOV R35, R11 ;  /* 0x0000000b00237202 */ /* 0x000fe20000000f00 */
[----:B------:R-:W-:Y:S01]  /*54e40*/  IMAD.MOV.U32 R34, RZ, RZ, R23 ;  /* 0x000000ffff227224 */ /* 0x000fe200078e0017 */
[----:B------:R-:W3:Y:S04]  /*54e50*/  LDL.LU R30, [R1+0x5448] ;  /* 0x00544800011e7983 */ /* 0x000ee80000300800 */
[----:B------:R-:W4:Y:S04]  /*54e60*/  LDL.LU R23, [R1+0x5444] ;  /* 0x0054440001177983 */ /* 0x000f280000300800 */
        /* <DEDUP_REMOVED lines=9> */
[----:B----4-:R-:W-:Y:S01]  /*54f00*/  MOV R55, R23 ;  /* 0x0000001700377202 */ /* 0x010fe20000000f00 */
[----:B--2---:R-:W-:-:S02]  /*54f10*/  IMAD.MOV.U32 R54, RZ, RZ, R11 ;  /* 0x000000ffff367224 */ /* 0x004fc400078e000b */
[----:B---3--:R-:W-:Y:S01]  /*54f20*/  IMAD.MOV.U32 R53, RZ, RZ, R230 ;  /* 0x000000ffff357224 */ /* 0x008fe200078e00e6 */
[----:B------:R-:W-:Y:S02]  /*54f30*/  MOV R52, R231 ;  /* 0x000000e700347202 */ /* 0x000fe40000000f00 */
[----:B------:R-:W2:Y:S04]  /*54f40*/  LDL.LU R231, [R1+0x541c] ;  /* 0x00541c0001e77983 */ /* 0x000ea80000300800 */
[----:B------:R-:W3:Y:S04]  /*54f50*/  LDL.LU R230, [R1+0x5418] ;  /* 0x0054180001e67983 */ /* 0x000ee80000300800 */
[----:B------:R-:W4:Y:S01]  /*54f60*/  LDL.LU R11, [R1+0x5414] ;  /* 0x00541400010b7983 */ /* 0x000f220000300800 */
[----:B------:R-:W-:Y:S01]  /*54f70*/  MOV R58, R234 ;  /* 0x000000ea003a7202 */ /* 0x000fe20000000f00 */
[----:B------:R-:W-:-:S02]  /*54f80*/  IMAD.MOV.U32 R57, RZ, RZ, R10 ;  /* 0x000000ffff397224 */ /* 0x000fc400078e000a */
[----:B------:R-:W4:Y:S01]  /*54f90*/  LDL.LU R23, [R1+0x5410] ;  /* 0x0054100001177983 */ /* 0x000f220000300800 */
[----:B------:R-:W-:-:S03]  /*54fa0*/  IMAD.MOV.U32 R56, RZ, RZ, R22 ;  /* 0x000000ffff387224 */ /* 0x000fc600078e0016 */
[----:B------:R-:W4:Y:S01]  /*54fb0*/  LDL.LU R22, [R1+0x540c] ;  /* 0x00540c0001167983 */ /* 0x000f220000300800 */
[----:B------:R-:W-:-:S03]  /*54fc0*/  IMAD.MOV.U32 R59, RZ, RZ, R235 ;  /* 0x000000ffff3b7224 */ /* 0x000fc600078e00eb */
[----:B------:R-:W4:Y:S04]  /*54fd0*/  LDL.LU R10, [R1+0x5408] ;  /* 0x00540800010a7983 */ /* 0x000f280000300800 */
[----:B------:R-:W4:Y:S04]  /*54fe0*/  LDL.LU R234, [R1+0x5404] ;  /* 0x0054040001ea7983 */ /* 0x000f280000300800 */
[----:B------:R-:W4:Y:S01]  /*54ff0*/  LDL.LU R235, [R1+0x5400] ;  /* 0x0054000001eb7983 */ /* 0x000f220000300800 */
[----:B------:R-:W-:Y:S02]  /*55000*/  IMAD.MOV.U32 R62, RZ, RZ, R7 ;  /* 0x000000ffff3e7224 */ /* 0x000fe400078e0007 */
[----:B------:R-:W-:Y:S01]  /*55010*/  IMAD.MOV.U32 R63, RZ, RZ, R6 ;  /* 0x000000ffff3f7224 */ /* 0x000fe200078e0006 */
[----:B--2---:R-:W-:Y:S01]  /*55020*/  MOV R61, R231 ;  /* 0x000000e7003d7202 */ /* 0x004fe20000000f00 */
[----:B---3--:R-:W-:-:S02]  /*55030*/  IMAD.MOV.U32 R60, RZ, RZ, R230 ;  /* 0x000000ffff3c7224 */ /* 0x008fc400078e00e6 */
[----:B------:R-:W2:Y:S04]  /*55040*/  LDL.LU R230, [R1+0x53fc] ;  /* 0x0053fc0001e67983 */ /* 0x000ea80000300800 */
[----:B------:R-:W3:Y:S04]  /*55050*/  LDL.LU R231, [R1+0x53f8] ;  /* 0x0053f80001e77983 */ /* 0x000ee80000300800 */
[----:B------:R-:W3:Y:S04]  /*55060*/  LDL.LU R7, [R1+0x53f4] ;  /* 0x0053f40001077983 */ /* 0x000ee80000300800 */
[----:B------:R-:W3:Y:S04]  /*55070*/  LDL.LU R6, [R1+0x53f0] ;  /* 0x0053f00001067983 */ /* 0x000ee80000300800 */
[----:B------:R-:W3:Y:S01]  /*55080*/  LDL.LU R68, [R1+0xb0] ;  /* 0x0000b00001447983 */ /* 0x000ee20000300800 */
[----:B----4-:R-:W-:-:S03]  /*55090*/  IMAD.MOV.U32 R71, RZ, RZ, R234 ;  /* 0x000000ffff477224 */ /* 0x010fc600078e00ea */
[----:B------:R-:W4:Y:S01]  /*550a0*/  LDL.LU R69, [R1+0xb4] ;  /* 0x0000b40001457983 */ /* 0x000f220000300800 */
[----:B------:R-:W-:-:S03]  /*550b0*/  MOV R70, R235 ;  /* 0x000000eb00467202 */ /* 0x000fc60000000f00 */
[----:B------:R-:W4:Y:S04]  /*550c0*/  LDL.LU R235, [R1+0x53ec] ;  /* 0x0053ec0001eb7983 */ /* 0x000f280000300800 */
[----:B------:R-:W4:Y:S01]  /*550d0*/  LDL.LU R234, [R1+0x53e8] ;  /* 0x0053e80001ea7983 */ /* 0x000f220000300800 */
[----:B--2---:R-:W-:Y:S02]  /*550e0*/  IMAD.MOV.U32 R75, RZ, RZ, R230 ;  /* 0x000000ffff4b7224 */ /* 0x004fe400078e00e6 */
[----:B---3--:R-:W-:Y:S02]  /*550f0*/  IMAD.MOV.U32 R74, RZ, RZ, R231 ;  /* 0x000000ffff4a7224 */ /* 0x008fe400078e00e7 */
[----:B------:R-:W-:Y:S02]  /*55100*/  IMAD.MOV.U32 R72, RZ, RZ, R7 ;  /* 0x000000ffff487224 */ /* 0x000fe400078e0007 */
[----:B------:R-:W2:Y:S01]  /*55110*/  LDL.LU R7, [R1+0x53e4] ;  /* 0x0053e40001077983 */ /* 0x000ea20000300800 */
[----:B------:R-:W-:-:S03]  /*55120*/  MOV R73, R6 ;  /* 0x0000000600497202 */ /* 0x000fc60000000f00 */
[----:B------:R-:W3:Y:S04]  /*55130*/  LDL.LU R6, [R1+0x53e0] ;  /* 0x0053e00001067983 */ /* 0x000ee80000300800 */
[----:B------:R-:W2:Y:S04]  /*55140*/  LDL.LU R231, [R1+0x53dc] ;  /* 0x0053dc0001e77983 */ /* 0x000ea80000300800 */
[----:B------:R-:W2:Y:S01]  /*55150*/  LDL.LU R230, [R1+0x53d8] ;  /* 0x0053d80001e67983 */ /* 0x000ea20000300800 */
[----:B----4-:R-:W-:-:S03]  /*55160*/  IMAD.MOV.U32 R79, RZ, RZ, R235 ;  /* 0x000000ffff4f7224 */ /* 0x010fc600078e00eb */
[----:B------:R-:W4:Y:S01]  /*55170*/  LDL.LU R76, [R1+0xd0] ;  /* 0x0000d000014c7983 */ /* 0x000f220000300800 */
[----:B------:R-:W-:-:S03]  /*55180*/  MOV R78, R234 ;  /* 0x000000ea004e7202 */ /* 0x000fc60000000f00 */
[----:B------:R-:W4:Y:S04]  /*55190*/  LDL.LU R77, [R1+0xd4] ;  /* 0x0000d400014d7983 */ /* 0x000f280000300800 */
        /* <DEDUP_REMOVED lines=10> */
[----:B------:R-:W2:Y:S04]  /*55240*/  LDL.LU R235, [R1+0x53cc] ;  /* 0x0053cc0001eb7983 */ /* 0x000ea80000300800 */
        /* <DEDUP_REMOVED lines=61> */
[----:B------:R-:W-:-:S03]  /*55620*/  MOV R36, R230 ;  /* 0x000000e600247202 */ /* 0x000fc60000000f00 */
[----:B------:R-:W4:Y:S01]  /*55630*/  LDL.LU R92, [R1+0x120] ;  /* 0x00012000015c7983 */ /* 0x000f220000300800 */
[----:B------:R-:W-:-:S03]  /*55640*/  IMAD.MOV.U32 R37, RZ, RZ, R231 ;  /* 0x000000ffff257224 */ /* 0x000fc600078e00e7 */
[----:B------:R-:W4:Y:S01]  /*55650*/  LDL.LU R93, [R1+0x124] ;  /* 0x00012400015d7983 */ /* 0x000f220000300800 */
[----:B------:R-:W-:Y:S01]  /*55660*/  IMAD.MOV.U32 R38, RZ, RZ, R6 ;  /* 0x000000ffff267224 */ /* 0x000fe200078e0006 */
[----:B------:R-:W-:Y:S01]  /*55670*/  MOV R39, R7 ;  /* 0x0000000700277202 */ /* 0x000fe20000000f00 */
[----:B------:R-:W-:Y:S01]  /*55680*/  IMAD.MOV.U32 R64, RZ, RZ, R10 ;  /* 0x000000ffff407224 */ /* 0x000fe200078e000a */
[----:B------:R-:W-:Y:S01]  /*55690*/  MOV R66, R23 ;  /* 0x0000001700427202 */ /* 0x000fe20000000f00 */
[----:B------:R-:W-:Y:S02]  /*556a0*/  IMAD.MOV.U32 R65, RZ, RZ, R22 ;  /* 0x000000ffff417224 */ /* 0x000fe400078e0016 */
[----:B------:R-:W-:Y:S01]  /*556b0*/  IMAD.MOV.U32 R67, RZ, RZ, R11 ;  /* 0x000000ffff437224 */ /* 0x000fe200078e000b */
[----:B------:R-:W-:Y:S01]  /*556c0*/  MOV R49, R31 ;  /* 0x0000001f00317202 */ /* 0x000fe20000000f00 */
[----:B------:R-:W-:Y:S02]  /*556d0*/  IMAD.MOV.U32 R48, RZ, RZ, R30 ;  /* 0x000000ffff307224 */ /* 0x000fe400078e001e */
[----:B--2---:R-:W-:-:S02]  /*556e0*/  IMAD.MOV.U32 R95, RZ, RZ, R235 ;  /* 0x000000ffff5f7224 */ /* 0x004fc400078e00eb */
[----:B---3--:R-:W-:Y:S02]  /*556f0*/  IMAD.MOV.U32 R94, RZ, RZ, R234 ;  /* 0x000000ffff5e7224 */ /* 0x008fe400078e00ea */
[----:B------:R-:W2:Y:S04]  /*55700*/  LDL.LU R234, [R1+0x53c4] ;  /* 0x0053c40001ea7983 */ /* 0x000ea80000300800 */
[----:B------:R-:W2:Y:S04]  /*55710*/  LDL.LU R235, [R1+0x53c0] ;  /* 0x0053c00001eb7983 */ /* 0x000ea80000300800 */
[----:B------:R-:W3:Y:S04]  /*55720*/  LDL.LU R230, [R1+0x53bc] ;  /* 0x0053bc0001e67983 */ /* 0x000ee80000300800 */
[----:B------:R-:W3:Y:S04]  /*55730*/  LDL.LU R231, [R1+0x53b8] ;  /* 0x0053b80001e77983 */ /* 0x000ee80000300800 */
[----:B------:R-:W2:Y:S04]  /*55740*/  LDL.LU R6, [R1+0x53b4] ;  /* 0x0053b40001067983 */ /* 0x000ea80000300800 */
[----:B------:R-:W2:Y:S04]  /*55750*/  LDL.LU R7, [R1+0x53b0] ;  /* 0x0053b00001077983 */ /* 0x000ea80000300800 */
[----:B------:R-:W2:Y:S04]  /*55760*/  LDL.LU R10, [R1+0x53ac] ;  /* 0x0053ac00010a7983 */ /* 0x000ea80000300800 */
[----:B------:R-:W4:Y:S04]  /*55770*/  LDL.LU R22, [R1+0x53a8] ;  /* 0x0053a80001167983 */ /* 0x000f280000300800 */
[----:B------:R-:W4:Y:S04]  /*55780*/  LDL.LU R23, [R1+0x53a4] ;  /* 0x0053a40001177983 */ /* 0x000f280000300800 */
[----:B------:R-:W2:Y:S04]  /*55790*/  LDL.LU R11, [R1+0x53a0] ;  /* 0x0053a000010b7983 */ /* 0x000ea80000300800 */
[----:B------:R-:W2:Y:S04]  /*557a0*/  LDL.LU R30, [R1+0x539c] ;  /* 0x00539c00011e7983 */ /* 0x000ea80000300800 */
[----:B------:R-:W2:Y:S04]  /*557b0*/  LDL.LU R31, [R1+0x5398] ;  /* 0x00539800011f7983 */ /* 0x000ea80000300800 */
[----:B------:R-:W3:Y:S04]  /*557c0*/  LDL.LU R26, [R1+0x5394] ;  /* 0x00539400011a7983 */ /* 0x000ee80000300800 */
[----:B------:R-:W3:Y:S01]  /*557d0*/  LDL.LU R27, [R1+0x5390] ;  /* 0x00539000011b7983 */ /* 0x000ee20000300800 */
[C---:B------:R-:W-:Y:S08]  /*557e0*/  HMMA.1688.F32.TF32 R152, R172.reuse, R28, R152 ;  /* 0x0000001cac98723c */ /* 0x040ff00000081098 */
[C---:B------:R-:W-:Y:S08]  /*557f0*/  HMMA.1688.F32.TF32 R156, R172.reuse, R24, R156 ;  /* 0x00000018ac9c723c */ /* 0x040ff0000008109c */
[C---:B------:R-:W-:Y:S01]  /*55800*/  HMMA.1688.F32.TF32 R168, R172.reuse, R228, R240 ;  /* 0x000000e4aca8723c */ /* 0x040fe200000810f0 */
[----:B------:R-:W-:Y:S04]  /*55810*/  LDS R240, [R0+UR12+0xa080] ;  /* 0x00a0800c00f07984 */ /* 0x000fe80008000800 */
[----:B------:R-:W-:Y:S03]  /*55820*/  LDS R242, [R0+UR12+0xb080] ;  /* 0x00b0800c00f27984 */ /* 0x000fe60008000800 */
[----:B------:R-:W-:Y:S01]  /*55830*/  HMMA.1688.F32.TF32 R172, R172, R232, R236 ;  /* 0x000000e8acac723c */ /* 0x000fe200000810ec */
[----:B------:R-:W-:Y:S04]  /*55840*/  LDS R236, [R3+UR12+0xa000] ;  /* 0x00a0000c03ec7984 */ /* 0x000fe80008000800 */
[----:B------:R-:W-:Y:S04]  /*55850*/  LDS R238, [R3+UR12+0xb000] ;  /* 0x00b0000c03ee7984 */ /* 0x000fe80008000800 */
[----:B------:R-:W-:Y:S04]  /*55860*/  LDS R237, [R252+UR12+0xa000] ;  /* 0x00a0000cfced7984 */ /* 0x000fe80008000800 */
[----:B------:R-:W1:Y:S04]  /*55870*/  LDS R239, [R252+UR12+0xb000] ;  /* 0x00b0000cfcef7984 */ /* 0x000e680008000800 */
[----:B------:R-:W-:Y:S04]  /*55880*/  LDS R241, [R2+UR12+0xa080] ;  /* 0x00a0800c02f17984 */ /* 0x000fe80008000800 */
[----:B------:R-:W1:Y:S01]  /*55890*/  LDS R243, [R2+UR12+0xb080] ;  /* 0x00b0800c02f37984 */ /* 0x000e620008000800 */
[C---:B----4-:R-:W-:Y:S08]  /*558a0*/  HMMA.1688.F32.TF32 R124, R208.reuse, R22, R124 ;  /* 0x00000016d07c723c */ /* 0x050ff0000008107c */
[C---:B--2---:R-:W-:Y:S11]  /*558b0*/  HMMA.1688.F32.TF32 R248, R208.reuse, R30, R248 ;  /* 0x0000001ed0f8723c */ /* 0x044ff600000810f8 */
[----:B------:R-:W-:Y:S01]  /*558c0*/  IMAD.MOV.U32 R13, RZ, RZ, R126 ;  /* 0x000000ffff0d7224 */ /* 0x000fe200078e007e */
[----:B------:R-:W-:Y:S01]  /*558d0*/  MOV R12, R127 ;  /* 0x0000007f000c7202 */ /* 0x000fe20000000f00 */
[----:B------:R-:W-:Y:S01]  /*558e0*/  IMAD.MOV.U32 R20, RZ, RZ, R125 ;  /* 0x000000ffff147224 */ /* 0x000fe200078e007d */
[----:B------:R-:W-:Y:S01]  /*558f0*/  MOV R21, R124 ;  /* 0x0000007c00157202 */ /* 0x000fe20000000f00 */
[----:B------:R-:W2:Y:S04]  /*55900*/  LDL.LU.64 R126, [R1+0x5388] ;  /* 0x00538800017e7983 */ /* 0x000ea80000300a00 */
[----:B------:R-:W2:Y:S04]  /*55910*/  LDL.LU.64 R124, [R1+0x5380] ;  /* 0x00538000017c7983 */ /* 0x000ea80000300a00 */
[----:B------:R-:W-:Y:S04]  /*55920*/  STL.64 [R1+0x790], R248 ;  /* 0x000790f801007387 */ /* 0x000fe80000100a00 */
[----:B------:R4:W-:Y:S04]  /*55930*/  STL.64 [R1+0x798], R250 ;  /* 0x000798fa01007387 */ /* 0x0009e80000100a00 */
[----:B----4-:R-:W4:Y:S04]  /*55940*/  LDL.LU.64 R250, [R1+0x5378] ;  /* 0x0053780001fa7983 */ /* 0x010f280000300a00 */
[----:B------:R-:W4:Y:S01]  /*55950*/  LDL.LU.64 R248, [R1+0x5370] ;  /* 0x0053700001f87983 */ /* 0x000f220000300a00 */
[C---:B---3--:R-:W-:Y:S08]  /*55960*/  HMMA.1688.F32.TF32 R120, R208.reuse, R26, R120 ;  /* 0x0000001ad078723c */ /* 0x048ff00000081078 */
[C---:B------:R-:W-:Y:S08]  /*55970*/  HMMA.1688.F32.TF32 R116, R208.reuse, R10, R116 ;  /* 0x0000000ad074723c */ /* 0x040ff00000081074 */
[C---:B------:R-:W-:Y:S03]  /*55980*/  HMMA.1688.F32.TF32 R200, R208.reuse, R6, R200 ;  /* 0x00000006d0c8723c */ /* 0x040fe600000810c8 */
[----:B------:R-:W-:Y:S04]  /*55990*/  STL.64 [R1+0x780], R120 ;  /* 0x0007807801007387 */ /* 0x000fe80000100a00 */
[----:B------:R3:W-:Y:S04]  /*559a0*/  STL.64 [R1+0x788], R122 ;  /* 0x0007887a01007387 */ /* 0x0007e80000100a00 */
[----:B------:R-:W-:Y:S04]  /*559b0*/  STL.64 [R1+0x770], R116 ;  /* 0x0007707401007387 */ /* 0x000fe80000100a00 */
[----:B------:R1:W-:Y:S01]  /*559c0*/  STL.64 [R1+0x778], R118 ;  /* 0x0007787601007387 */ /* 0x0003e20000100a00 */
[C---:B---3--:R-:W-:Y:S08]  /*559d0*/  HMMA.1688.F32.TF32 R120, R208.reuse, R230, R112 ;  /* 0x000000e6d078723c */ /* 0x048ff00000081070 */
[----:B-1----:R-:W-:Y:S08]  /*559e0*/  HMMA.1688.F32.TF32 R116, R208, R234, R196 ;  /* 0x000000ead074723c */ /* 0x002ff000000810c4 */
[C---:B------:R-:W-:Y:S01]  /*559f0*/  HMMA.1688.F32.TF32 R104, R236.reuse, R30, R104 ;  /* 0x0000001eec68723c */ /* 0x040fe20000081068 */
[----:B------:R-:W-:Y:S07]  /*55a00*/  STL.64 [R1+0x760], R200 ;  /* 0x000760c801007387 */ /* 0x000fee0000100a00 */
[C---:B------:R-:W-:Y:S01]  /*55a10*/  HMMA.1688.F32.TF32 R112, R236.reuse, R14, R108 ;  /* 0x0000000eec70723c */ /* 0x040fe2000008106c */
[----:B------:R-:W-:Y:S04]  /*55a20*/  LDS R208, [R0+UR12+0xa100] ;  /* 0x00a1000c00d07984 */ /* 0x000fe80008000800 */
        /* <DEDUP_REMOVED lines=17> */
[C---:B-1----:R-:W-:Y:S08]  /*55b40*/  HMMA.1688.F32.TF32 R104, R236.reuse, R6, R204 ;  /* 0x00000006ec68723c */ /* 0x042ff000000810cc */
[C---:B------:R-:W-:Y:S08]  /*55b50*/  HMMA.1688.F32.TF32 R100, R236.reuse, R230, R96 ;  /* 0x000000e6ec64723c */ /* 0x040ff00000081060 */
[----:B------:R-:W-:Y:S01]  /*55b60*/  HMMA.1688.F32.TF32 R96, R236, R234, R92 ;  /* 0x000000eaec60723c */ /* 0x000fe2000008105c */
[----:B------:R-:W-:Y:S04]  /*55b70*/  STL.64 [R1+0x670], R112 ;  /* 0x0006707001007387 */ /* 0x000fe80000100a00 */
[----:B------:R-:W-:Y:S03]  /*55b80*/  LDS R236, [R3+UR12+0xa100] ;  /* 0x00a1000c03ec7984 */ /* 0x000fe60008000800 */
[C---:B------:R-:W-:Y:S01]  /*55b90*/  HMMA.1688.F32.TF32 R92, R240.reuse, R14, R88 ;  /* 0x0000000ef05c723c */ /* 0x040fe20000081058 */
[----:B------:R-:W-:Y:S04]  /*55ba0*/  LDS R238, [R3+UR12+0xb100] ;  /* 0x00b1000c03ee7984 */ /* 0x000fe80008000800 */
[----:B------:R-:W-:Y:S03]  /*55bb0*/  LDS R237, [R252+UR12+0xa100] ;  /* 0x00a1000cfced7984 */ /* 0x000fe60008000800 */
[C---:B------:R-:W-:Y:S01]  /*55bc0*/  HMMA.1688.F32.TF32 R88, R240.reuse, R22, R84 ;  /* 0x00000016f058723c */ /* 0x040fe20000081054 */
[----:B------:R-:W-:Y:S04]  /*55bd0*/  STL.64 [R1+0x678], R114 ;  /* 0x0006787201007387 */ /* 0x000fe80000100a00 */
[----:B------:R-:W1:Y:S03]  /*55be0*/  LDS R239, [R252+UR12+0xb100] ;  /* 0x00b1000cfcef7984 */ /* 0x000e660008000800 */
[C---:B------:R-:W-:Y:S01]  /*55bf0*/  HMMA.1688.F32.TF32 R84, R240.reuse, R30, R80 ;  /* 0x0000001ef054723c */ /* 0x040fe20000081050 */
[----:B------:R-:W-:Y:S07]  /*55c00*/  STL.64 [R1+0x660], R108 ;  /* 0x0006606c01007387 */ /* 0x000fee0000100a00 */
[C---:B------:R-:W-:Y:S01]  /*55c10*/  HMMA.1688.F32.TF32 R80, R240.reuse, R26, R36 ;  /* 0x0000001af050723c */ /* 0x040fe20000081024 */
[----:B------:R-:W-:Y:S07]  /*55c20*/  STL.64 [R1+0x668], R110 ;  /* 0x0006686e01007387 */ /* 0x000fee0000100a00 */
        /* <DEDUP_REMOVED lines=16> */
[----:B------:R-:W-:Y:S03]  /*55d30*/  HMMA.1688.F32.TF32 R64, R240, R234, R64 ;  /* 0x000000eaf040723c */ /* 0x000fe60000081040 */
[----:B------:R-:W-:Y:S04]  /*55d40*/  STL.64 [R1+0x578], R82 ;  /* 0x0005785201007387 */ /* 0x000fe80000100a00 */
[----:B------:R-:W-:Y:S04]  /*55d50*/  STL.64 [R1+0x560], R76 ;  /* 0x0005604c01007387 */ /* 0x000fe80000100a00 */
[----:B------:R-:W-:Y:S04]  /*55d60*/  STL.64 [R1+0x568], R78 ;  /* 0x0005684e01007387 */ /* 0x000fe80000100a00 */
[----:B------:R-:W-:Y:S04]  /*55d70*/  STL.64 [R1+0x550], R36 ;  /* 0x0005502401007387 */ /* 0x000fe80000100a00 */
[----:B------:R3:W-:Y:S01]  /*55d80*/  STL.64 [R1+0x558], R38 ;  /* 0x0005582601007387 */ /* 0x0007e20000100a00 */
[C---:B------:R-:W-:Y:S03]  /*55d90*/  HMMA.1688.F32.TF32 R56, R244.reuse, R22, R56 ;  /* 0x00000016f438723c */ /* 0x040fe60000081038 */
[----:B------:R-:W-:Y:S04]  /*55da0*/  LDS R240, [R0+UR12+0xa180] ;  /* 0x00a1800c00f07984 */ /* 0x000fe80008000800 */
[----:B------:R-:W-:Y:S01]  /*55db0*/  LDS R242, [R0+UR12+0xb180] ;  /* 0x00b1800c00f27984 */ /* 0x000fe20008000800 */
[C---:B---3--:R-:W-:Y:S03]  /*55dc0*/  HMMA.1688.F32.TF32 R36, R244.reuse, R14, R60 ;  /* 0x0000000ef424723c */ /* 0x048fe6000008103c */
[----:B------:R-:W-:Y:S04]  /*55dd0*/  STL.64 [R1+0x4e0], R68 ;  /* 0x0004e04401007387 */ /* 0x000fe80000100a00 */
[----:B------:R-:W-:Y:S04]  /*55de0*/  STL.64 [R1+0x4e8], R70 ;  /* 0x0004e84601007387 */ /* 0x000fe80000100a00 */
[----:B------:R-:W-:Y:S01]  /*55df0*/  STL.64 [R1+0x1a0], R64 ;  /* 0x0001a04001007387 */ /* 0x000fe20000100a00 */
[C---:B------:R-:W-:Y:S03]  /*55e00*/  HMMA.1688.F32.TF32 R52, R244.reuse, R30, R52 ;  /* 0x0000001ef434723c */ /* 0x040fe60000081034 */
[----:B------:R-:W-:Y:S04]  /*55e10*/  STL.64 [R1+0x1a8], R66 ;  /* 0x0001a84201007387 */ /* 0x000fe80000100a00 */
[----:B------:R-:W-:Y:S04]  /*55e20*/  LDS R241, [R2+UR12+0xa180] ;  /* 0x00a1800c02f17984 */ /* 0x000fe80008000800 */
[----:B------:R-:W-:Y:S04]  /*55e30*/  STL.64 [R1+0x190], R36 ;  /* 0x0001902401007387 */ /* 0x000fe80000100a00 */
[----:B------:R3:W-:Y:S01]  /*55e40*/  STL.64 [R1+0x198], R38 ;  /* 0x0001982601007387 */ /* 0x0007e20000100a00 */
[C---:B------:R-:W-:Y:S03]  /*55e50*/  HMMA.1688.F32.TF32 R44, R244.reuse, R10, R44 ;  /* 0x0000000af42c723c */ /* 0x040fe6000008102c */
[----:B------:R-:W1:Y:S05]  /*55e60*/  LDS R243, [R2+UR12+0xb180] ;  /* 0x00b1800c02f37984 */ /* 0x000e6a0008000800 */
[C---:B---3--:R-:W-:Y:S01]  /*55e70*/  HMMA.1688.F32.TF32 R36, R244.reuse, R26, R48 ;  /* 0x0000001af424723c */ /* 0x048fe20000081030 */
[----:B------:R-:W-:Y:S04]  /*55e80*/  STL.64 [R1+0x180], R56 ;  /* 0x0001803801007387 */ /* 0x000fe80000100a00 */
[----:B------:R-:W-:Y:S03]  /*55e90*/  STL.64 [R1+0x188], R58 ;  /* 0x0001883a01007387 */ /* 0x000fe60000100a00 */
[C---:B------:R-:W-:Y:S01]  /*55ea0*/  HMMA.1688.F32.TF32 R40, R244.reuse, R6, R40 ;  /* 0x00000006f428723c */ /* 0x040fe20000081028 */
[----:B------:R-:W-:Y:S04]  /*55eb0*/  STL.64 [R1+0x170], R52 ;  /* 0x0001703401007387 */ /* 0x000fe80000100a00 */
[----:B------:R-:W-:Y:S06]  /*55ec0*/  STL.64 [R1+0x178], R54 ;  /* 0x0001783601007387 */ /* 0x000fec0000100a00 */
[----:B------:R-:W-:Y:S04]  /*55ed0*/  STL.64 [R1+0x160], R36 ;  /* 0x0001602401007387 */ /* 0x000fe80000100a00 */
[----:B------:R3:W-:Y:S02]  /*55ee0*/  STL.64 [R1+0x168], R38 ;  /* 0x0001682601007387 */ /* 0x0007e40000100a00 */
[C---:B---3--:R-:W-:Y:S08]  /*55ef0*/  HMMA.1688.F32.TF32 R36, R244.reuse, R230, R32 ;  /* 0x000000e6f424723c */ /* 0x048ff00000081020 */
[----:B----4-:R-:W-:Y:S01]  /*55f00*/  HMMA.1688.F32.TF32 R32, R244, R234, R248 ;  /* 0x000000eaf420723c */ /* 0x010fe200000810f8 */
[----:B------:R-:W-:Y:S04]  /*55f10*/  STL.64 [R1+0x150], R44 ;  /* 0x0001502c01007387 */ /* 0x000fe80000100a00 */
[----:B------:R-:W-:Y:S04]  /*55f20*/  STL.64 [R1+0x158], R46 ;  /* 0x0001582e01007387 */ /* 0x000fe80000100a00 */
[----:B------:R3:W-:Y:S04]  /*55f30*/  STL.64 [R1+0x140], R40 ;  /* 0x0001402801007387 */ /* 0x0007e80000100a00 */
[----:B------:R4:W-:Y:S04]  /*55f40*/  STL.64 [R1+0x148], R42 ;  /* 0x0001482a01007387 */ /* 0x0009e80000100a00 */
[----:B------:R-:W-:Y:S04]  /*55f50*/  LDS R244, [R3+UR12+0xa180] ;  /* 0x00a1800c03f47984 */ /* 0x000fe80008000800 */
[----:B---3--:R-:W3:Y:S04]  /*55f60*/  LDL.LU R40, [R1+0x70] ;  /* 0x0000700001287983 */ /* 0x008ee80000300800 */
[----:B------:R-:W-:Y:S04]  /*55f70*/  STL.64 [R1+0x130], R36 ;  /* 0x0001302401007387 */ /* 0x000fe80000100a00 */
[----:B------:R-:W-:Y:S04]  /*55f80*/  STL.64 [R1+0x138], R38 ;  /* 0x0001382601007387 */ /* 0x000fe80000100a00 */
[----:B------:R1:W-:Y:S04]  /*55f90*/  STL.64 [R1+0xa0], R32 ;  /* 0x0000a02001007387 */ /* 0x0003e80000100a00 */
[----:B------:R1:W-:Y:S04]  /*55fa0*/  STL.64 [R1+0xa8], R34 ;  /* 0x0000a82201007387 */ /* 0x0003e80000100a00 */
[----:B------:R-:W3:Y:S04]  /*55fb0*/  LDL.LU R41, [R1+0x74] ;  /* 0x0000740001297983 */ /* 0x000ee80000300800 */
[----:B----4-:R-:W3:Y:S04]  /*55fc0*/  LDL.LU R42, [R1+0x78] ;  /* 0x00007800012a7983 */ /* 0x010ee80000300800 */
        /* <DEDUP_REMOVED lines=203> */
[----:B------:R-:W2:Y:S01]  /*56c80*/  LDL.LU R239, [R1+0x2ec] ;  /* 0x0002ec0001ef7983 */ /* 0x000ea20000300800 */
[C---:B------:R-:W-:Y:S08]  /*56c90*/  HMMA.1688.F32.TF32 R84, R240.reuse, R26, R84 ;  /* 0x0000001af054723c */ /* 0x040ff00000081054 */
[C---:B------:R-:W-:Y:S08]  /*56ca0*/  HMMA.1688.F32.TF32 R80, R240.reuse, R10, R80 ;  /* 0x0000000af050723c */ /* 0x040ff00000081050 */
[C---:B------:R-:W-:Y:S08]  /*56cb0*/  HMMA.1688.F32.TF32 R76, R240.reuse, R6, R76 ;  /* 0x00000006f04c723c */ /* 0x040ff0000008104c */
        /* <DEDUP_REMOVED lines=8> */
[----:B------:R-:W-:Y:S08]  /*56d40*/  HMMA.1688.F32.TF32 R40, R244, R230, R40 ;  /* 0x000000e6f428723c */ /* 0x000ff00000081028 */
[----:B--2---:R-:W-:-:S15]  /*56d50*/  HMMA.1688.F32.TF32 R236, R240, R14, R236 ;  /* 0x0000000ef0ec723c */ /* 0x004fde00000810ec */
[----:B------:R-:W-:-:S04]  /*56d60*/  NOP ;  /* 0x0000000000007918 */ /* 0x000fc80000000000 */
[----:B------:R-:W-:Y:S04]  /*56d70*/  STL.64 [R1+0x1f0], R236 ;  /* 0x0001f0ec01007387 */ /* 0x000fe80000100a00 */
[----:B------:R1:W-:Y:S02]  /*56d80*/  STL.64 [R1+0x1f8], R238 ;  /* 0x0001f8ee01007387 */ /* 0x0003e40000100a00 */
[C---:B-1----:R-:W-:Y:S08]  /*56d90*/  HMMA.1688.F32.TF32 R236, R240.reuse, R22, R208 ;  /* 0x00000016f0ec723c */ /* 0x042ff000000810d0 */
[----:B------:R-:W-:Y:S11]  /*56da0*/  HMMA.1688.F32.TF32 R208, R240, R30, R248 ;  /* 0x0000001ef0d0723c */ /* 0x000ff600000810f8 */
[----:B------:R-:W-:Y:S04]  /*56db0*/  STL.64 [R1+0x1e0], R236 ;  /* 0x0001e0ec01007387 */ /* 0x000fe80000100a00 */
[----:B------:R-:W-:Y:S04]  /*56dc0*/  STL.64 [R1+0x1e8], R238 ;  /* 0x0001e8ee01007387 */ /* 0x000fe80000100a00 */
[----:B------:R-:W-:Y:S04]  /*56dd0*/  STL.64 [R1+0x1d0], R208 ;  /* 0x0001d0d001007387 */ /* 0x000fe80000100a00 */
[----:B------:R-:W-:Y:S04]  /*56de0*/  STL.64 [R1+0x1d8], R210 ;  /* 0x0001d8d201007387 */ /* 0x000fe80000100a00 */
[----:B------:R-:W-:Y:S04]  /*56df0*/  STL.64 [R1+0x1b0], R84 ;  /* 0x0001b05401007387 */ /* 0x000fe80000100a00 */
[----:B------:R-:W-:Y:S01]  /*56e00*/  STL.64 [R1+0x1b8], R86 ;  /* 0x0001b85601007387 */ /* 0x000fe20000100a00 */
[----:B------:R-:W-:Y:S03]  /*56e10*/  HMMA.1688.F32.TF32 R32, R244, R234, R32 ;  /* 0x000000eaf420723c */ /* 0x000fe60000081020 */
        /* <DEDUP_REMOVED lines=21> */
[----:B------:R2:W-:Y:S04]  /*56f70*/  STL.64 [R1+0xb8], R42 ;  /* 0x0000b82a01007387 */ /* 0x0005e80000100a00 */
[----:B------:R-:W-:Y:S04]  /*56f80*/  STL.64 [R1+0x90], R32 ;  /* 0x0000902001007387 */ /* 0x000fe80000100a00 */
[----:B------:R-:W-:Y:S01]  /*56f90*/  STL.64 [R1+0x98], R34 ;  /* 0x0000982201007387 */ /* 0x000fe20000100a00 */
[----:B------:R-:W-:-:S03]  /*56fa0*/  IMAD.MOV.U32 R251, RZ, RZ, R36 ;  /* 0x000000fffffb7224 */ /* 0x000fc600078e0024 */
[----:B------:R-:W3:Y:S01]  /*56fb0*/  LDL.LU R244, [R1+0x300] ;  /* 0x0003000001f47983 */ /* 0x000ee20000300800 */
[----:B------:R-:W-:-:S03]  /*56fc0*/  MOV R250, R37 ;  /* 0x0000002500fa7202 */ /* 0x000fc60000000f00 */
[----:B------:R-:W3:Y:S01]  /*56fd0*/  LDL.LU R245, [R1+0x304] ;  /* 0x0003040001f57983 */ /* 0x000ee20000300800 */
[----:B------:R-:W-:-:S03]  /*56fe0*/  IMAD.MOV.U32 R249, RZ, RZ, R38 ;  /* 0x000000fffff97224 */ /* 0x000fc600078e0026 */
[----:B------:R-:W3:Y:S01]  /*56ff0*/  LDL.LU R246, [R1+0x308] ;  /* 0x0003080001f67983 */ /* 0x000ee20000300800 */
[----:B------:R-:W-:-:S03]  /*57000*/  IMAD.MOV.U32 R248, RZ, RZ, R39 ;  /* 0x000000fffff87224 */ /* 0x000fc600078e0027 */
[----:B------:R-:W3:Y:S04]  /*57010*/  LDL.LU R247, [R1+0x30c] ;  /* 0x00030c0001f77983 */ /* 0x000ee80000300800 */
[----:B------:R-:W3:Y:S04]  /*57020*/  LDL.LU R36, [R1+0x320] ;  /* 0x0003200001247983 */ /* 0x000ee80000300800 */
[----:B------:R-:W3:Y:S04]  /*57030*/  LDL.LU R37, [R1+0x324] ;  /* 0x0003240001257983 */ /* 0x000ee80000300800 */
[----:B------:R-:W3:Y:S04]  /*57040*/  LDL.LU R38, [R1+0x328] ;  /* 0x0003280001267983 */ /* 0x000ee80000300800 */
[----:B------:R-:W3:Y:S04]  /*57050*/  LDL.LU R39, [R1+0x32c] ;  /* 0x00032c0001277983 */ /* 0x000ee80000300800 */
[----:B-1----:R-:W4:Y:S04]  /*57060*/  LDL.LU R40, [R1+0x330] ;  /* 0x0003300001287983 */ /* 0x002f280000300800 */
[----:B------:R-:W4:Y:S04]  /*57070*/  LDL.LU R41, [R1+0x334] ;  /* 0x0003340001297983 */ /* 0x000f280000300800 */
[----:B--2---:R-:W4:Y:S04]  /*57080*/  LDL.LU R42, [R1+0x338] ;  /* 0x00033800012a7983 */ /* 0x004f280000300800 */
        /* <DEDUP_REMOVED lines=45> */
[----:B------:R-:W-:Y:S04]  /*57360*/  LDS R32, [R0+UR12+0xa200] ;  /* 0x00a2000c00207984 */ /* 0x000fe80008000800 */
[----:B------:R-:W-:Y:S04]  /*57370*/  LDS R34, [R0+UR12+0xb200] ;  /* 0x00b2000c00227984 */ /* 0x000fe80008000800 */
[----:B------:R-:W-:Y:S04]  /*57380*/  LDS R33, [R2+UR12+0xa200] ;  /* 0x00a2000c02217984 */ /* 0x000fe80008000800 */
[----:B------:R-:W-:Y:S04]  /*57390*/  LDS R35, [R2+UR12+0xb200] ;  /* 0x00b2000c02237984 */ /* 0x000fe80008000800 */
[----:B------:R-:W-:Y:S04]  /*573a0*/  LDS R236, [R3+UR12+0xa200] ;  /* 0x00a2000c03ec7984 */ /* 0x000fe80008000800 */
[----:B------:R-:W-:Y:S04]  /*573b0*/  LDS R238, [R3+UR12+0xb200] ;  /* 0x00b2000c03ee7984 */ /* 0x000fe80008000800 */
[----:B------:R-:W-:Y:S04]  /*573c0*/  LDS R237, [R252+UR12+0xa200] ;  /* 0x00a2000cfced7984 */ /* 0x000fe80008000800 */
[----:B------:R-:W3:Y:S04]  /*573d0*/  LDS R239, [R252+UR12+0xb200] ;  /* 0x00b2000cfcef7984 */ /* 0x000ee80008000800 */
        /* <DEDUP_REMOVED lines=8> */
[C---:B---3--:R-:W-:Y:S08]  /*57460*/  HMMA.1688.F32.TF32 R36, R236.reuse, R10, R36 ;  /* 0x0000000aec24723c */ /* 0x048ff00000081024 */
[C---:B----4-:R-:W-:Y:S08]  /*57470*/  HMMA.1688.F32.TF32 R40, R236.reuse, R26, R40 ;  /* 0x0000001aec28723c */ /* 0x050ff00000081028 */
[----:B--2---:R-:W-:Y:S08]  /*57480*/  HMMA.1688.F32.TF32 R48, R236, R22, R48 ;  /* 0x00000016ec30723c */ /* 0x004ff00000081030 */
        /* <DEDUP_REMOVED lines=72> */
[----:B------:R1:W-:Y:S01]  /*57910*/  STL.64 [R1+0x308], R246 ;  /* 0x000308f601007387 */ /* 0x0003e20000100a00 */
[----:B---3--:R-:W-:Y:S08]  /*57920*/  HMMA.1688.F32.TF32 R40, R240, R14, R40 ;  /* 0x0000000ef028723c */ /* 0x008ff00000081028 */
[----:B----4-:R-:W-:Y:S08]  /*57930*/  HMMA.1688.F32.TF32 R32, R236, R234, R36 ;  /* 0x000000eaec20723c */ /* 0x010ff00000081024 */
[----:B------:R-:W-:Y:S01]  /*57940*/  HMMA.1688.F32.TF32 R36, R240, R22, R44 ;  /* 0x00000016f024723c */ /* 0x000fe2000008102c */
[----:B------:R-:W-:Y:S04]  /*57950*/  LDS R44, [R0+UR12+0xa380] ;  /* 0x00a3800c002c7984 */ /* 0x000fe80008000800 */
[----:B------:R-:W-:Y:S03]  /*57960*/  LDS R46, [R0+UR12+0xb380] ;  /* 0x00b3800c002e7984 */ /* 0x000fe60008000800 */
[----:B-1----:R-:W-:Y:S01]  /*57970*/  HMMA.1688.F32.TF32 R244, R208, R6, R88 ;  /* 0x00000006d0f4723c */ /* 0x002fe20000081058 */
        /* <DEDUP_REMOVED lines=9> */
[----:B------:R-:W-:Y:S05]  /*57a10*/  LDS R47, [R2+UR12+0xb380] ;  /* 0x00b3800c022f7984 */ /* 0x000fea0008000800 */
        /* <DEDUP_REMOVED lines=31> */
[C---:B-1----:R-:W-:Y:S08]  /*57c10*/  HMMA.1688.F32.TF32 R32, R208.reuse, R26, R80 ;  /* 0x0000001ad020723c */ /* 0x042ff00000081050 */
[C---:B------:R-:W-:Y:S01]  /*57c20*/  HMMA.1688.F32.TF32 R236, R208.reuse, R230, R92 ;  /* 0x000000e6d0ec723c */ /* 0x040fe2000008105c */
[----:B------:R-:W-:Y:S04]  /*57c30*/  STL.64 [R1+0x50a8], R250 ;  /* 0x0050a8fa01007387 */ /* 0x000fe80000100a00 */
[----:B------:R-:W-:Y:S03]  /*57c40*/  LDS R42, [R3+UR12+0xb300] ;  /* 0x00b3000c032a7984 */ /* 0x000fe60008000800 */
[----:B------:R-:W-:Y:S01]  /*57c50*/  HMMA.1688.F32.TF32 R208, R208, R234, R96 ;  /* 0x000000ead0d0723c */ /* 0x000fe20000081060 */
[----:B------:R-:W-:Y:S04]  /*57c60*/  LDS R41, [R252+UR12+0xa300] ;  /* 0x00a3000cfc297984 */ /* 0x000fe80008000800 */
[----:B------:R-:W-:Y:S04]  /*57c70*/  STL.64 [R1+0x40], R32 ;  /* 0x0000402001007387 */ /* 0x000fe80000100a00 */
[----:B------:R-:W-:Y:S04]  /*57c80*/  STL.64 [R1+0x48], R34 ;  /* 0x0000482201007387 */ /* 0x000fe80000100a00 */
[----:B------:R-:W1:Y:S01]  /*57c90*/  LDS R43, [R252+UR12+0xb300] ;  /* 0x00b3000cfc2b7984 */ /* 0x000e620008000800 */
[C---:B--2---:R-:W-:Y:S03]  /*57ca0*/  HMMA.1688.F32.TF32 R48, R36.reuse, R22, R100 ;  /* 0x000000162430723c */ /* 0x044fe60000081064 */
[----:B------:R-:W-:Y:S04]  /*57cb0*/  STL.64 [R1+0x50a0], R248 ;  /* 0x0050a0f801007387 */ /* 0x000fe80000100a00 */
[----:B------:R-:W-:Y:S01]  /*57cc0*/  STL.64 [R1+0x50b8], R246 ;  /* 0x0050b8f601007387 */ /* 0x000fe20000100a00 */
[----:B------:R-:W-:Y:S03]  /*57cd0*/  HMMA.1688.F32.TF32 R52, R36, R14, R204 ;  /* 0x0000000e2434723c */ /* 0x000fe600000810cc */
[----:B------:R-:W-:Y:S04]  /*57ce0*/  STL.64 [R1+0x50b0], R244 ;  /* 0x0050b0f401007387 */ /* 0x000fe80000100a00 */
[----:B------:R2:W-:Y:S04]  /*57cf0*/  STL [R1+0x5078], R236 ;  /* 0x005078ec01007387 */ /* 0x0005e80000100800 */
[----:B------:R3:W-:Y:S04]  /*57d00*/  STL [R1+0x5074], R237 ;  /* 0x005074ed01007387 */ /* 0x0007e80000100800 */
[----:B------:R4:W-:Y:S01]  /*57d10*/  STL [R1+0x5070], R238 ;  /* 0x005070ee01007387 */ /* 0x0009e20000100800 */
[----:B--2---:R-:W-:-:S03]  /*57d20*/  IMAD.MOV.U32 R236, RZ, RZ, R48 ;  /* 0x000000ffffec7224 */ /* 0x004fc600078e0030 */
[----:B------:R2:W-:Y:S01]  /*57d30*/  STL [R1+0x506c], R239 ;  /* 0x00506cef01007387 */ /* 0x0005e20000100800 */
[----:B---3--:R-:W-:-:S03]  /*57d40*/  MOV R237, R49 ;  /* 0x0000003100ed7202 */ /* 0x008fc60000000f00 */
[----:B------:R-:W-:Y:S01]  /*57d50*/  LDS R32, [R3+UR12+0xa380] ;  /* 0x00a3800c03207984 */ /* 0x000fe20008000800 */
[----:B----4-:R-:W-:-:S03]  /*57d60*/  IMAD.MOV.U32 R238, RZ, RZ, R50 ;  /* 0x000000ffffee7224 */ /* 0x010fc600078e0032 */
[----:B------:R-:W-:Y:S01]  /*57d70*/  LDS R34, [R3+UR12+0xb380] ;  /* 0x00b3800c03227984 */ /* 0x000fe20008000800 */
[----:B--2---:R-:W-:Y:S02]  /*57d80*/  IMAD.MOV.U32 R239, RZ, RZ, R51 ;  /* 0x000000ffffef7224 */ /* 0x004fe400078e0033 */
[----:B------:R-:W-:Y:S01]  /*57d90*/  HMMA.1688.F32.TF32 R48, R36, R30, R188 ;  /* 0x0000001e2430723c */ /* 0x000fe200000810bc */
[----:B------:R-:W-:Y:S04]  /*57da0*/  STL [R1+0x5084], R208 ;  /* 0x005084d001007387 */ /* 0x000fe80000100800 */
[----:B------:R-:W-:Y:S04]  /*57db0*/  STL [R1+0x5080], R209 ;  /* 0x005080d101007387 */ /* 0x000fe80000100800 */
[----:B------:R-:W-:Y:S04]  /*57dc0*/  STL [R1+0x507c], R210 ;  /* 0x00507cd201007387 */ /* 0x000fe80000100800 */
[----:B------:R2:W-:Y:S04]  /*57dd0*/  STL [R1+0x5068], R211 ;  /* 0x005068d301007387 */ /* 0x0005e80000100800 */
[----:B------:R-:W-:Y:S04]  /*57de0*/  STL.64 [R1+0x720], R52 ;  /* 0x0007203401007387 */ /* 0x000fe80000100a00 */
[----:B------:R-:W-:Y:S04]  /*57df0*/  STL.64 [R1+0x728], R54 ;  /* 0x0007283601007387 */ /* 0x000fe80000100a00 */
[----:B------:R-:W-:Y:S04]  /*57e00*/  STL [R1+0x5094], R239 ;  /* 0x005094ef01007387 */ /* 0x000fe80000100800 */
[----:B------:R-:W-:Y:S01]  /*57e10*/  STL [R1+0x5090], R236 ;  /* 0x005090ec01007387 */ /* 0x000fe20000100800 */
[----:B--2---:R-:W-:-:S03]  /*57e20*/  MOV R211, R48 ;  /* 0x0000003000d37202 */ /* 0x004fc60000000f00 */
[----:B------:R-:W-:Y:S04]  /*57e30*/  STL [R1+0x508c], R237 ;  /* 0x00508ced01007387 */ /* 0x000fe80000100800 */
[----:B------:R-:W-:Y:S04]  /*57e40*/  STL [R1+0x5088], R238 ;  /* 0x005088ee01007387 */ /* 0x000fe80000100800 */
[----:B------:R-:W-:Y:S04]  /*57e50*/  STL [R1+0x704], R49 ;  /* 0x0007043101007387 */ /* 0x000fe80000100800 */
[----:B------:R2:W-:Y:S04]  /*57e60*/  STL.64 [R1+0x708], R50 ;  /* 0x0007083201007387 */ /* 0x0005e80000100a00 */
[----:B------:R-:W-:Y:S04]  /*57e70*/  LDS R33, [R252+UR12+0xa380] ;  /* 0x00a3800cfc217984 */ /* 0x000fe80008000800 */
[----:B------:R-:W3:Y:S01]  /*57e80*/  LDS R35, [R252+UR12+0xb380] ;  /* 0x00b3800cfc237984 */ /* 0x000ee20008000800 */
[----:B--2---:R-:W-:Y:S01]  /*57e90*/  HMMA.1688.F32.TF32 R48, R36, R26, R104 ;  /* 0x0000001a2430723c */ /* 0x004fe20000081068 */
[----:B------:R-:W-:Y:S01]  /*57ea0*/  IMAD.MOV.U32 R58, RZ, RZ, R5 ;  /* 0x000000ffff3a7224 */ /* 0x000fe200078e0005 */
[----:B------:R-:W-:Y:S01]  /*57eb0*/  MOV R59, R4 ;  /* 0x00000004003b7202 */ /* 0x000fe20000000f00 */
[----:B------:R-:W-:Y:S01]  /*57ec0*/  IMAD.MOV.U32 R57, RZ, RZ, R8 ;  /* 0x000000ffff397224 */ /* 0x000fe200078e0008 */
[----:B------:R-:W-:Y:S01]  /*57ed0*/  MOV R56, R9 ;  /* 0x0000000900387202 */ /* 0x000fe20000000f00 */
[----:B------:R-:W-:Y:S04]  /*57ee0*/  LDS R80, [R3+UR12+0xc000] ;  /* 0x00c0000c03507984 */ /* 0x000fe80008000800 */
[----:B------:R-:W-:Y:S04]  /*57ef0*/  LDS R82, [R3+UR12+0xd000] ;  /* 0x00d0000c03527984 */ /* 0x000fe80008000800 */
[----:B------:R-:W-:Y:S04]  /*57f00*/  LDS R81, [R252+UR12+0xc000] ;  /* 0x00c0000cfc517984 */ /* 0x000fe80008000800 */
[----:B------:R-:W-:Y:S02]  /*57f10*/  LDS R83, [R252+UR12+0xd000] ;  /* 0x00d0000cfc537984 */ /* 0x000fe40008000800 */
[----:B------:R-:W-:Y:S01]  /*57f20*/  IMAD.MOV.U32 R238, RZ, RZ, R48 ;  /* 0x000000ffffee7224 */ /* 0x000fe200078e0030 */
[----:B------:R-:W-:Y:S01]  /*57f30*/  MOV R209, R50 ;  /* 0x0000003200d17202 */ /* 0x000fe20000000f00 */
[----:B------:R-:W-:-:S02]  /*57f40*/  IMAD.MOV.U32 R208, RZ, RZ, R49 ;  /* 0x000000ffffd07224 */ /* 0x000fc400078e0031 */
[----:B------:R-:W-:Y:S02]  /*57f50*/  IMAD.MOV.U32 R210, RZ, RZ, R51 ;  /* 0x000000ffffd27224 */ /* 0x000fe400078e0033 */
[C---:B------:R-:W-:Y:S01]  /*57f60*/  HMMA.1688.F32.TF32 R48, R36.reuse, R10, R192 ;  /* 0x0000000a2430723c */ /* 0x040fe200000810c0 */
[----:B------:R2:W-:Y:S07]  /*57f70*/  STL [R1+0x5098], R211 ;  /* 0x005098d301007387 */ /* 0x0005ee0000100800 */
[----:B------:R-:W-:Y:S11]  /*57f80*/  HMMA.1688.F32.TF32 R52, R36, R230, R196 ;  /* 0x000000e62434723c */ /* 0x000ff600000810c4 */
[----:B--2---:R-:W-:Y:S01]  /*57f90*/  IMAD.MOV.U32 R211, RZ, RZ, R48 ;  /* 0x000000ffffd37224 */ /* 0x004fe200078e0030 */
[----:B------:R-:W-:Y:S01]  /*57fa0*/  MOV R239, R49 ;  /* 0x0000003100ef7202 */ /* 0x000fe20000000f00 */
[----:B------:R-:W-:-:S02]  /*57fb0*/  IMAD.MOV.U32 R236, RZ, RZ, R50 ;  /* 0x000000ffffec7224 */ /* 0x000fc400078e0032 */
[----:B------:R-:W-:Y:S02]  /*57fc0*/  IMAD.MOV.U32 R237, RZ, RZ, R51 ;  /* 0x000000ffffed7224 */ /* 0x000fe400078e0033 */
[C---:B------:R-:W-:Y:S08]  /*57fd0*/  HMMA.1688.F32.TF32 R48, R36.reuse, R6, R108 ;  /* 0x000000062430723c */ /* 0x040ff0000008106c */
[----:B------:R-:W-:Y:S01]  /*57fe0*/  HMMA.1688.F32.TF32 R36, R36, R234, R112 ;  /* 0x000000ea2424723c */ /* 0x000fe20000081070 */
        /* <DEDUP_REMOVED lines=29> */
[----:B------:R-:W-:Y:S01]  /*581c0*/  STL.64 [R1+0x5e8], R54 ;  /* 0x0005e83601007387 */ /* 0x000fe20000100a00 */
[C---:B-1----:R-:W-:Y:S03]  /*581d0*/  HMMA.1688.F32.TF32 R48, R40.reuse, R230, R136 ;  /* 0x000000e62830723c */ /* 0x042fe60000081088 */
[----:B------:R-:W-:Y:S04]  /*581e0*/  STL.64 [R1+0x5d0], R36 ;  /* 0x0005d02401007387 */ /* 0x000fe80000100a00 */
[----:B------:R1:W-:Y:S01]  /*581f0*/  STL.64 [R1+0x5d8], R38 ;  /* 0x0005d82601007387 */ /* 0x0003e20000100a00 */
[----:B------:R-:W-:Y:S08]  /*58200*/  HMMA.1688.F32.TF32 R40, R40, R234, R140 ;  /* 0x000000ea2828723c */ /* 0x000ff0000008108c */
[C---:B-1----:R-:W-:Y:S08]  /*58210*/  HMMA.1688.F32.TF32 R36, R44.reuse, R14, R144 ;  /* 0x0000000e2c24723c */ /* 0x042ff00000081090 */
[C---:B------:R-:W-:Y:S01]  /*58220*/  HMMA.1688.F32.TF32 R188, R44.reuse, R10, R160 ;  /* 0x0000000a2cbc723c */ /* 0x040fe200000810a0 */
        /* <DEDUP_REMOVED lines=8> */
[C---:B------:R-:W-:Y:S08]  /*582b0*/  HMMA.1688.F32.TF32 R192, R44.reuse, R6, R164 ;  /* 0x000000062cc0723c */ /* 0x040ff000000810a4 */
[----:B------:R-:W-:Y:S08]  /*582c0*/  HMMA.1688.F32.TF32 R196, R44, R230, R168 ;  /* 0x000000e62cc4723c */ /* 0x000ff000000810a8 */
[C---:B---3--:R-:W-:Y:S08]  /*582d0*/  HMMA.1688.F32.TF32 R204, R32.reuse, R14, R176 ;  /* 0x0000000e20cc723c */ /* 0x048ff000000810b0 */
[C---:B------:R-:W-:Y:S08]  /*582e0*/  HMMA.1688.F32.TF32 R224, R32.reuse, R6, R224 ;  /* 0x0000000620e0723c */ /* 0x040ff000000810e0 */
[C---:B------:R-:W-:Y:S08]  /*582f0*/  HMMA.1688.F32.TF32 R240, R32.reuse, R30, R184 ;  /* 0x0000001e20f0723c */ /* 0x040ff000000810b8 */
[C---:B------:R-:W-:Y:S08]  /*58300*/  HMMA.1688.F32.TF32 R216, R32.reuse, R26, R216 ;  /* 0x0000001a20d8723c */ /* 0x040ff000000810d8 */
[----:B------:R-:W-:Y:S01]  /*58310*/  HMMA.1688.F32.TF32 R220, R32, R10, R220 ;  /* 0x0000000a20dc723c */ /* 0x000fe200000810dc */
[----:B------:R-:W-:Y:S01]  /*58320*/  IMAD.MOV.U32 R52, RZ, RZ, R21 ;  /* 0x000000ffff347224 */ /* 0x000fe200078e0015 */
[----:B------:R-:W-:Y:S01]  /*58330*/  MOV R53, R20 ;  /* 0x0000001400357202 */ /* 0x000fe20000000f00 */
[----:B------:R-:W-:Y:S01]  /*58340*/  IMAD.MOV.U32 R54, RZ, RZ, R13 ;  /* 0x000000ffff367224 */ /* 0x000fe200078e000d */
[----:B------:R-:W-:Y:S04]  /*58350*/  LDS R144, [R3+UR12+0xc080] ;  /* 0x00c0800c03907984 */ /* 0x000fe80008000800 */
[C---:B-1----:R-:W-:Y:S01]  /*58360*/  HMMA.1688.F32.TF32 R36, R44.reuse, R26, R156 ;  /* 0x0000001a2c24723c */ /* 0x042fe2000008109c */
[----:B------:R-:W-:Y:S04]  /*58370*/  STL.64 [R1+0x520], R48 ;  /* 0x0005203001007387 */ /* 0x000fe80000100a00 */
[----:B------:R-:W-:Y:S04]  /*58380*/  STL.64 [R1+0x528], R50 ;  /* 0x0005283201007387 */ /* 0x000fe80000100a00 */
[----:B------:R-:W-:Y:S04]  /*58390*/  STL.64 [R1+0x510], R40 ;  /* 0x0005102801007387 */ /* 0x000fe80000100a00 */
[----:B------:R-:W-:Y:S04]  /*583a0*/  STL.64 [R1+0x518], R42 ;  /* 0x0005182a01007387 */ /* 0x000fe80000100a00 */
[----:B------:R-:W-:Y:S04]  /*583b0*/  STL.64 [R1+0x4fc0], R190 ;  /* 0x004fc0be01007387 */ /* 0x000fe80000100a00 */
[----:B------:R-:W-:Y:S04]  /*583c0*/  STL.64 [R1+0x500], R36 ;  /* 0x0005002401007387 */ /* 0x000fe80000100a00 */
[----:B------:R1:W-:Y:S04]  /*583d0*/  STL.64 [R1+0x508], R38 ;  /* 0x0005082601007387 */ /* 0x0003e80000100a00 */
[----:B------:R-:W-:Y:S04]  /*583e0*/  LDS R48, [R0+UR12+0xc000] ;  /* 0x00c0000c00307984 */ /* 0x000fe80008000800 */
[----:B------:R-:W-:Y:S01]  /*583f0*/  LDS R50, [R0+UR12+0xd000] ;  /* 0x00d0000c00327984 */ /* 0x000fe20008000800 */
[----:B-1----:R-:W-:Y:S03]  /*58400*/  HMMA.1688.F32.TF32 R36, R44, R234, R172 ;  /* 0x000000ea2c24723c */ /* 0x002fe600000810ac */
[----:B------:R1:W-:Y:S04]  /*58410*/  STL.64 [R1+0x4fb8], R188 ;  /* 0x004fb8bc01007387 */ /* 0x0003e80000100a00 */
[----:B------:R2:W-:Y:S04]  /*58420*/  STL.64 [R1+0x4fd0], R194 ;  /* 0x004fd0c201007387 */ /* 0x0005e80000100a00 */
[----:B------:R3:W-:Y:S04]  /*58430*/  STL.64 [R1+0x4fc8], R192 ;  /* 0x004fc8c001007387 */ /* 0x0007e80000100a00 */
[----:B------:R-:W-:Y:S04]  /*58440*/  STL.64 [R1+0x4fe0], R198 ;  /* 0x004fe0c601007387 */ /* 0x000fe80000100a00 */
[----:B------:R-:W-:Y:S01]  /*58450*/  LDS R49, [R2+UR12+0xc000] ;  /* 0x00c0000c02317984 */ /* 0x000fe20008000800 */
[----:B------:R-:W-:Y:S01]  /*58460*/  MOV R191, R36 ;  /* 0x0000002400bf7202 */ /* 0x000fe20000000f00 */
[----:B------:R-:W-:Y:S01]  /*58470*/  IMAD.MOV.U32 R190, RZ, RZ, R37 ;  /* 0x000000ffffbe7224 */ /* 0x000fe200078e0025 */
[----:B-1----:R-:W-:Y:S01]  /*58480*/  MOV R188, R39 ;  /* 0x0000002700bc7202 */ /* 0x002fe20000000f00 */
[----:B------:R-:W-:Y:S01]  /*58490*/  IMAD.MOV.U32 R189, RZ, RZ, R38 ;  /* 0x000000ffffbd7224 */ /* 0x000fe200078e0026 */
[----:B------:R-:W-:Y:S04]  /*584a0*/  STL.64 [R1+0x4fd8], R196 ;  /* 0x004fd8c401007387 */ /* 0x000fe80000100a00 */
[----:B------:R-:W-:Y:S04]  /*584b0*/  STL.64 [R1+0x50e8], R190 ;  /* 0x0050e8be01007387 */ /* 0x000fe80000100a00 */
[----:B------:R-:W-:Y:S04]  /*584c0*/  STL.64 [R1+0x50e0], R188 ;  /* 0x0050e0bc01007387 */ /* 0x000fe80000100a00 */
[----:B------:R-:W-:Y:S04]  /*584d0*/  STL.64 [R1+0x4ff0], R206 ;  /* 0x004ff0ce01007387 */ /* 0x000fe80000100a00 */
[----:B------:R-:W-:Y:S04]  /*584e0*/  STL.64 [R1+0x4fe8], R204 ;  /* 0x004fe8cc01007387 */ /* 0x000fe80000100a00 */
[----:B------:R-:W4:Y:S04]  /*584f0*/  LDL R63, [R1+0xa40] ;  /* 0x000a4000013f7983 */ /* 0x000f280000100800 */
[----:B------:R-:W-:Y:S01]  /*58500*/  LDS R51, [R2+UR12+0xd000] ;  /* 0x00d0000c02337984 */ /* 0x000fe20008000800 */
[----:B------:R-:W-:Y:S01]  /*58510*/  HMMA.1688.F32.TF32 R36, R32, R22, R180 ;  /* 0x000000162024723c */ /* 0x000fe200000810b4 */
[----:B------:R-:W-:-:S02]  /*58520*/  IMAD.MOV.U32 R55, RZ, RZ, R12 ;  /* 0x000000ffff377224 */ /* 0x000fc400078e000c */
[----:B------:R-:W-:Y:S04]  /*58530*/  LDS R146, [R3+UR12+0xd080] ;  /* 0x00d0800c03927984 */ /* 0x000fe80008000800 */
[----:B------:R-:W-:Y:S01]  /*58540*/  LDS R145, [R252+UR12+0xc080] ;  /* 0x00c0800cfc917984 */ /* 0x000fe20008000800 */
[C---:B------:R-:W-:Y:S03]  /*58550*/  HMMA.1688.F32.TF32 R228, R32.reuse, R230, R16 ;  /* 0x000000e620e4723c */ /* 0x040fe60000081010 */
[----:B------:R-:W-:Y:S04]  /*58560*/  LDS R147, [R252+UR12+0xd080] ;  /* 0x00d0800cfc937984 */ /* 0x000fe80008000800 */
[----:B------:R-:W-:Y:S01]  /*58570*/  LDS R148, [R0+UR12+0xc100] ;  /* 0x00c1000c00947984 */ /* 0x000fe20008000800 */
[----:B------:R-:W-:Y:S03]  /*58580*/  HMMA.1688.F32.TF32 R232, R32, R234, R212 ;  /* 0x000000ea20e8723c */ /* 0x000fe600000810d4 */
[----:B--2---:R-:W-:Y:S01]  /*58590*/  IMAD.MOV.U32 R195, RZ, RZ, R36 ;  /* 0x000000ffffc37224 */ /* 0x004fe200078e0024 */
[----:B---3--:R-:W-:Y:S01]  /*585a0*/  MOV R193, R38 ;  /* 0x0000002600c17202 */ /* 0x008fe20000000f00 */
[----:B------:R-:W-:Y:S01]  /*585b0*/  IMAD.MOV.U32 R194, RZ, RZ, R37 ;  /* 0x000000ffffc27224 */ /* 0x000fe200078e0025 */
[----:B------:R-:W-:Y:S01]  /*585c0*/  LDS R150, [R0+UR12+0xd100] ;  /* 0x00d1000c00967984 */ /* 0x000fe20008000800 */
[----:B------:R-:W-:-:S03]  /*585d0*/  IMAD.MOV.U32 R192, RZ, RZ, R39 ;  /* 0x000000ffffc07224 */ /* 0x000fc600078e0027 */
        /* <DEDUP_REMOVED lines=27> */
[----:B----4-:R-:W1:Y:S04]  /*58790*/  LDSM.16.M88.4 R4, [R63+UR13+0x40080] ;  /* 0x0400800d3f04783b */ /* 0x010e680008000200 */
[----:B------:R-:W2:Y:S04]  /*587a0*/  LDSM.16.M88.4 R8, [R63+UR13+0x41080] ;  /* 0x0410800d3f08783b */ /* 0x000ea80008000200 */
[----:B------:R-:W3:Y:S04]  /*587b0*/  LDSM.16.M88.4 R12, [R63+UR13+0x42080] ;  /* 0x0420800d3f0c783b */ /* 0x000ee80008000200 */
[----:B------:R-:W4:Y:S04]  /*587c0*/  LDSM.16.M88.4 R16, [R63+UR13+0x43080] ;  /* 0x0430800d3f10783b */ /* 0x000f280008000200 */
[----:B------:R-:W2:Y:S04]  /*587d0*/  LDSM.16.M88.4 R20, [R63+UR13+0x44080] ;  /* 0x0440800d3f14783b */ /* 0x000ea80008000200 */
[----:B------:R-:W2:Y:S04]  /*587e0*/  LDSM.16.M88.4 R24, [R63+UR13+0x45080] ;  /* 0x0450800d3f18783b */ /* 0x000ea80008000200 */
[----:B------:R-:W2:Y:S04]  /*587f0*/  LDSM.16.M88.4 R28, [R63+UR13+0x46080] ;  /* 0x0460800d3f1c783b */ /* 0x000ea80008000200 */
[----:B------:R1:W2:Y:S02]  /*58800*/  LDSM.16.M88.4 R32, [R63+UR13+0x47080] ;  /* 0x0470800d3f20783b */ /* 0x0002a40008000200 */
[----:B-1----:R-:W-:Y:S02]  /*58810*/  HMMA.1688.F32.TF32 R36, R48, R4, R56 ;  /* 0x000000043024723c */ /* 0x002fe40000081038 */
[----:B------:R-:W-:Y:S04]  /*58820*/  STL [R1+0x4f98], R7 ;  /* 0x004f980701007387 */ /* 0x000fe80000100800 */
[----:B------:R-:W3:-:S13]  /*58830*/  LDL.LU R76, [R1+0x790] ;  /* 0x00079000014c7983 */ /* 0x000eda0000300800 */
[----:B------:R-:W-:Y:S04]  /*58840*/  STL.64 [R1+0x30], R36 ;  /* 0x0000302401007387 */ /* 0x000fe80000100a00 */
[----:B------:R2:W-:Y:S04]  /*58850*/  STL.64 [R1+0x38], R38 ;  /* 0x0000382601007387 */ /* 0x0005e80000100a00 */
        /* <DEDUP_REMOVED lines=28> */
[----:B------:R-:W-:Y:S01]  /*58a20*/  IMAD.MOV.U32 R243, RZ, RZ, R36 ;  /* 0x000000fffff37224 */ /* 0x000fe200078e0024 */
[----:B------:R-:W-:Y:S01]  /*58a30*/  MOV R231, R38 ;  /* 0x0000002600e77202 */ /* 0x000fe20000000f00 */
[----:B------:R-:W-:-:S02]  /*58a40*/  IMAD.MOV.U32 R223, RZ, RZ, R37 ;  /* 0x000000ffffdf7224 */ /* 0x000fc400078e0025 */
[----:B------:R-:W-:Y:S02]  /*58a50*/  IMAD.MOV.U32 R7, RZ, RZ, R39 ;  /* 0x000000ffff077224 */ /* 0x000fe400078e0027 */
[----:B------:R-:W-:Y:S04]  /*58a60*/  STL.64 [R1+0x5030], R230 ;  /* 0x005030e601007387 */ /* 0x000fe80000100a00 */
[----:B------:R-:W-:Y:S04]  /*58a70*/  STL.64 [R1+0x5028], R228 ;  /* 0x005028e401007387 */ /* 0x000fe80000100a00 */
[----:B------:R-:W-:Y:S04]  /*58a80*/  STL.64 [R1+0x5020], R222 ;  /* 0x005020de01007387 */ /* 0x000fe80000100a00 */
[----:B------:R-:W-:Y:S01]  /*58a90*/  STL.64 [R1+0x5018], R220 ;  /* 0x005018dc01007387 */ /* 0x000fe20000100a00 */
[----:B---3--:R-:W-:-:S15]  /*58aa0*/  HMMA.1688.F32.TF32 R36, R48, R12, R76 ;  /* 0x0000000c3024723c */ /* 0x008fde000008104c */
[----:B------:R-:W-:-:S04]  /*58ab0*/  NOP ;  /* 0x0000000000007918 */ /* 0x000fc80000000000 */
[----:B------:R-:W-:Y:S01]  /*58ac0*/  IMAD.MOV.U32 R215, RZ, RZ, R36 ;  /* 0x000000ffffd77224 */ /* 0x000fe200078e0024 */
[----:B------:R-:W-:Y:S01]  /*58ad0*/  MOV R214, R37 ;  /* 0x0000002500d67202 */ /* 0x000fe20000000f00 */
[----:B------:R-:W-:Y:S02]  /*58ae0*/  IMAD.MOV.U32 R213, RZ, RZ, R38 ;  /* 0x000000ffffd57224 */ /* 0x000fe400078e0026 */
[----:B------:R-:W-:Y:S02]  /*58af0*/  IMAD.MOV.U32 R212, RZ, RZ, R39 ;  /* 0x000000ffffd47224 */ /* 0x000fe400078e0027 */
[----:B----4-:R-:W-:Y:S01]  /*58b00*/  HMMA.1688.F32.TF32 R36, R48, R16, R72 ;  /* 0x000000103024723c */ /* 0x010fe20000081048 */
[----:B------:R-:W-:-:S15]  /*58b10*/  STL.64 [R1+0x5040], R214 ;  /* 0x005040d601007387 */ /* 0x000fde0000100a00 */
[----:B------:R-:W-:-:S03]  /*58b20*/  NOP ;  /* 0x0000000000007918 */ /* 0x000fc60000000000 */
[----:B------:R-:W-:Y:S01]  /*58b30*/  MOV R219, R36 ;  /* 0x0000002400db7202 */ /* 0x000fe20000000f00 */
[----:B------:R-:W-:Y:S01]  /*58b40*/  IMAD.MOV.U32 R240, RZ, RZ, R37 ;  /* 0x000000fffff07224 */ /* 0x000fe200078e0025 */
[----:B------:R-:W-:Y:S01]  /*58b50*/  MOV R242, R39 ;  /* 0x0000002700f27202 */ /* 0x000fe20000000f00 */
[----:B------:R-:W-:Y:S02]  /*58b60*/  IMAD.MOV.U32 R241, RZ, RZ, R38 ;  /* 0x000000fffff17224 */ /* 0x000fe400078e0026 */
[C---:B------:R-:W-:Y:S01]  /*58b70*/  HMMA.1688.F32.TF32 R36, R48.reuse, R20, R68 ;  /* 0x000000143024723c */ /* 0x040fe20000081044 */
[----:B------:R-:W-:Y:S07]  /*58b80*/  STL.64 [R1+0x5038], R212 ;  /* 0x005038d401007387 */ /* 0x000fee0000100a00 */
[C---:B------:R-:W-:Y:S01]  /*58b90*/  HMMA.1688.F32.TF32 R40, R48.reuse, R24, R64 ;  /* 0x000000183028723c */ /* 0x040fe20000081040 */
[----:B------:R-:W-:Y:S07]  /*58ba0*/  STL.64 [R1+0x5060], R242 ;  /* 0x005060f201007387 */ /* 0x000fee0000100a00 */
        /* <DEDUP_REMOVED lines=73> */
[----:B--2---:R-:W-:-:S15]  /*59040*/  HMMA.1688.F32.TF32 R52, R80, R4, R52 ;  /* 0x000000045034723c */ /* 0x004fde0000081034 */
[----:B------:R-:W-:-:S04]  /*59050*/  NOP ;  /* 0x0000000000007918 */ /* 0x000fc80000000000 */
[----:B------:R-:W-:Y:S04]  /*59060*/  STL.64 [R1+0x5148], R54 ;  /* 0x0051483601007387 */ /* 0x000fe80000100a00 */
[----:B------:R-:W-:Y:S01]  /*59070*/  STL.64 [R1+0x5140], R52 ;  /* 0x0051403401007387 */ /* 0x000fe20000100a00 */
[----:B---3--:R-:W-:Y:S08]  /*59080*/  HMMA.1688.F32.TF32 R108, R112, R28, R244 ;  /* 0x0000001c706c723c */ /* 0x008ff000000810f4 */
[C---:B----4-:R-:W-:Y:S08]  /*59090*/  HMMA.1688.F32.TF32 R60, R80.reuse, R12, R60 ;  /* 0x0000000c503c723c */ /* 0x050ff0000008103c */
[C---:B------:R-:W-:Y:S08]  /*590a0*/  HMMA.1688.F32.TF32 R56, R80.reuse, R8, R56 ;  /* 0x000000085038723c */ /* 0x040ff00000081038 */
[C---:B------:R-:W-:Y:S11]  /*590b0*/  HMMA.1688.F32.TF32 R64, R80.reuse, R16, R64 ;  /* 0x000000105040723c */ /* 0x040ff60000081040 */
[----:B------:R-:W-:Y:S04]  /*590c0*/  STL.64 [R1+0x5158], R58 ;  /* 0x0051583a01007387 */ /* 0x000fe80000100a00 */
[----:B------:R-:W-:Y:S04]  /*590d0*/  STL.64 [R1+0x5150], R56 ;  /* 0x0051503801007387 */ /* 0x000fe80000100a00 */
[----:B------:R-:W-:Y:S04]  /*590e0*/  STL.64 [R1+0x5168], R62 ;  /* 0x0051683e01007387 */ /* 0x000fe80000100a00 */
[----:B------:R-:W-:Y:S04]  /*590f0*/  STL.64 [R1+0x5160], R60 ;  /* 0x0051603c01007387 */ /* 0x000fe80000100a00 */
[----:B------:R-:W2:Y:S04]  /*59100*/  LDL.LU R236, [R1+0x190] ;  /* 0x0001900001ec7983 */ /* 0x000ea80000300800 */
[----:B------:R-:W2:Y:S04]  /*59110*/  LDL.LU R237, [R1+0x194] ;  /* 0x0001940001ed7983 */ /* 0x000ea80000300800 */
[----:B------:R-:W2:Y:S04]  /*59120*/  LDL.LU R238, [R1+0x198] ;  /* 0x0001980001ee7983 */ /* 0x000ea80000300800 */
[----:B------:R-:W2:Y:S01]  /*59130*/  LDL.LU R239, [R1+0x19c] ;  /* 0x00019c0001ef7983 */ /* 0x000ea20000300800 */
[C---:B------:R-:W-:Y:S08]  /*59140*/  HMMA.1688.F32.TF32 R68, R80.reuse, R20, R68 ;  /* 0x000000145044723c */ /* 0x040ff00000081044 */
[----:B------:R-:W-:Y:S01]  /*59150*/  HMMA.1688.F32.TF32 R72, R80, R24, R72 ;  /* 0x000000185048723c */ /* 0x000fe20000081048 */
[----:B------:R-:W-:Y:S04]  /*59160*/  STL.64 [R1+0x5178], R66 ;  /* 0x0051784201007387 */ /* 0x000fe80000100a00 */
[----:B------:R-:W-:Y:S06]  /*59170*/  STL.64 [R1+0x5170], R64 ;  /* 0x0051704001007387 */ /* 0x000fec0000100a00 */
[----:B------:R-:W-:Y:S04]  /*59180*/  STL.64 [R1+0x5188], R70 ;  /* 0x0051884601007387 */ /* 0x000fe80000100a00 */
[----:B------:R-:W-:Y:S04]  /*59190*/  STL.64 [R1+0x5180], R68 ;  /* 0x0051804401007387 */ /* 0x000fe80000100a00 */
[----:B------:R-:W-:Y:S04]  /*591a0*/  STL.64 [R1+0x5198], R74 ;  /* 0x0051984a01007387 */ /* 0x000fe80000100a00 */
[----:B------:R-:W-:Y:S04]  /*591b0*/  STL.64 [R1+0x5190], R72 ;  /* 0x0051904801007387 */ /* 0x000fe80000100a00 */
[----:B------:R-:W3:Y:S04]  /*591c0*/  LDL.LU R244, [R1+0x180] ;  /* 0x0001800001f47983 */ /* 0x000ee80000300800 */
[----:B------:R-:W3:Y:S04]  /*591d0*/  LDL.LU R245, [R1+0x184] ;  /* 0x0001840001f57983 */ /* 0x000ee80000300800 */
[----:B------:R-:W3:Y:S04]  /*591e0*/  LDL.LU R246, [R1+0x188] ;  /* 0x0001880001f67983 */ /* 0x000ee80000300800 */
[----:B------:R-:W3:Y:S01]  /*591f0*/  LDL.LU R247, [R1+0x18c] ;  /* 0x00018c0001f77983 */ /* 0x000ee20000300800 */
[C---:B------:R-:W-:Y:S08]  /*59200*/  HMMA.1688.F32.TF32 R84, R112.reuse, R4, R84 ;  /* 0x000000047054723c */ /* 0x040ff00000081054 */
[C---:B------:R-:W-:Y:S08]  /*59210*/  HMMA.1688.F32.TF32 R88, R112.reuse, R8, R88 ;  /* 0x000000087058723c */ /* 0x040ff00000081058 */
[C---:B------:R-:W-:Y:S08]  /*59220*/  HMMA.1688.F32.TF32 R92, R112.reuse, R12, R92 ;  /* 0x0000000c705c723c */ /* 0x040ff0000008105c */
[C---:B------:R-:W-:Y:S08]  /*59230*/  HMMA.1688.F32.TF32 R96, R112.reuse, R16, R96 ;  /* 0x000000107060723c */ /* 0x040ff00000081060 */
[C---:B------:R-:W-:Y:S08]  /*59240*/  HMMA.1688.F32.TF32 R100, R112.reuse, R20, R100 ;  /* 0x000000147064723c */ /* 0x040ff00000081064 */
[C---:B------:R-:W-:Y:S08]  /*59250*/  HMMA.1688.F32.TF32 R104, R112.reuse, R24, R104 ;  /* 0x000000187068723c */ /* 0x040ff00000081068 */
[----:B------:R-:W-:Y:S01]  /*59260*/  HMMA.1688.F32.TF32 R112, R112, R32, R248 ;  /* 0x000000207070723c */ /* 0x000fe200000810f8 */
[----:B------:R-:W4:Y:S04]  /*59270*/  LDL.LU R248, [R1+0x170] ;  /* 0x0001700001f87983 */ /* 0x000f280000300800 */
[----:B------:R-:W4:Y:S04]  /*59280*/  LDL.LU R249, [R1+0x174] ;  /* 0x0001740001f97983 */ /* 0x000f280000300800 */
[----:B------:R-:W4:Y:S04]  /*59290*/  LDL.LU R250, [R1+0x178] ;  /* 0x0001780001fa7983 */ /* 0x000f280000300800 */
[----:B------:R-:W4:Y:S06]  /*592a0*/  LDL.LU R251, [R1+0x17c] ;  /* 0x00017c0001fb7983 */ /* 0x000f2c0000300800 */
[----:B------:R-:W-:Y:S04]  /*592b0*/  STL [R1+0x4f68], R112 ;  /* 0x004f687001007387 */ /* 0x000fe80000100800 */
[----:B------:R1:W-:Y:S04]  /*592c0*/  STL [R1+0x4f64], R113 ;  /* 0x004f647101007387 */ /* 0x0003e80000100800 */
[----:B------:R-:W-:Y:S04]  /*592d0*/  STL [R1+0x4f60], R114 ;  /* 0x004f607201007387 */ /* 0x000fe80000100800 */
        /* <DEDUP_REMOVED lines=12> */
[C---:B------:R-:W-:Y:S03]  /*593a0*/  HMMA.1688.F32.TF32 R76, R80.reuse, R28, R76 ;  /* 0x0000001c504c723c */ /* 0x040fe6000008104c */
[----:B------:R-:W4:Y:S04]  /*593b0*/  LDL.LU R135, [R1+0x15c] ;  /* 0x00015c0001877983 */ /* 0x000f280000300800 */
[----:B------:R-:W4:Y:S01]  /*593c0*/  LDL.LU R128, [R1+0x160] ;  /* 0x0001600001807983 */ /* 0x000f220000300800 */
[----:B------:R-:W-:Y:S03]  /*593d0*/  HMMA.1688.F32.TF32 R80, R80, R32, R208 ;  /* 0x000000205050723c */ /* 0x000fe600000810d0 */
        /* <DEDUP_REMOVED lines=9> */
[----:B------:R-:W-:Y:S04]  /*59470*/  STL [R1+0x4f74], R116 ;  /* 0x004f747401007387 */ /* 0x000fe80000100800 */
[----:B------:R-:W-:Y:S04]  /*59480*/  STL [R1+0x4f70], R117 ;  /* 0x004f707501007387 */ /* 0x000fe80000100800 */
[----:B------:R-:W-:Y:S04]  /*59490*/  STL [R1+0x4f6c], R118 ;  /* 0x004f6c7601007387 */ /* 0x000fe80000100800 */
[----:B------:R2:W-:Y:S01]  /*594a0*/  STL [R1+0x4f58], R119 ;  /* 0x004f587701007387 */ /* 0x0005e20000100800 */
[----:B---3--:R-:W-:-:S15]  /*594b0*/  HMMA.1688.F32.TF32 R120, R144, R8, R244 ;  /* 0x000000089078723c */ /* 0x008fde00000810f4 */
[----:B------:R-:W-:-:S04]  /*594c0*/  NOP ;  /* 0x0000000000007918 */ /* 0x000fc80000000000 */
[----:B------:R3:W-:Y:S04]  /*594d0*/  STL [R1+0x4f84], R120 ;  /* 0x004f847801007387 */ /* 0x0007e80000100800 */
[----:B------:R1:W-:Y:S04]  /*594e0*/  STL [R1+0x4f80], R121 ;  /* 0x004f807901007387 */ /* 0x0003e80000100800 */
[----:B------:R-:W-:Y:S04]  /*594f0*/  STL [R1+0x4f7c], R122 ;  /* 0x004f7c7a01007387 */ /* 0x000fe80000100800 */
[----:B------:R1:W-:Y:S04]  /*59500*/  STL [R1+0x4f78], R123 ;  /* 0x004f787b01007387 */ /* 0x0003e80000100800 */
[----:B------:R-:W1:Y:S04]  /*59510*/  LDL.LU R236, [R1+0x740] ;  /* 0x0007400001ec7983 */ /* 0x000e680000300800 */
[----:B------:R-:W1:Y:S04]  /*59520*/  LDL.LU R237, [R1+0x744] ;  /* 0x0007440001ed7983 */ /* 0x000e680000300800 */
[----:B------:R-:W1:Y:S04]  /*59530*/  LDL.LU R238, [R1+0x748] ;  /* 0x0007480001ee7983 */ /* 0x000e680000300800 */
[----:B------:R-:W1:Y:S04]  /*59540*/  LDL.LU R239, [R1+0x74c] ;  /* 0x00074c0001ef7983 */ /* 0x000e680000300800 */
[----:B------:R-:W2:Y:S04]  /*59550*/  LDL.LU R244, [R1+0x4d0] ;  /* 0x0004d00001f47983 */ /* 0x000ea80000300800 */
[----:B------:R-:W2:Y:S04]  /*59560*/  LDL.LU R245, [R1+0x4d4] ;  /* 0x0004d40001f57983 */ /* 0x000ea80000300800 */
[----:B------:R-:W2:Y:S04]  /*59570*/  LDL.LU R246, [R1+0x4d8] ;  /* 0x0004d80001f67983 */ /* 0x000ea80000300800 */
[----:B------:R-:W2:Y:S01]  /*59580*/  LDL.LU R247, [R1+0x4dc] ;  /* 0x0004dc0001f77983 */ /* 0x000ea20000300800 */
[C---:B----4-:R-:W-:Y:S03]  /*59590*/  HMMA.1688.F32.TF32 R124, R144.reuse, R12, R248 ;  /* 0x0000000c907c723c */ /* 0x050fe600000810f8 */
[----:B------:R-:W4:Y:S04]  /*595a0*/  LDL.LU R248, [R1+0x4c0] ;  /* 0x0004c00001f87983 */ /* 0x000f280000300800 */
[----:B------:R-:W4:Y:S04]  /*595b0*/  LDL.LU R249, [R1+0x4c4] ;  /* 0x0004c40001f97983 */ /* 0x000f280000300800 */
[----:B------:R-:W4:Y:S04]  /*595c0*/  LDL.LU R250, [R1+0x4c8] ;  /* 0x0004c80001fa7983 */ /* 0x000f280000300800 */
[----:B------:R-:W4:Y:S04]  /*595d0*/  LDL.LU R251, [R1+0x4cc] ;  /* 0x0004cc0001fb7983 */ /* 0x000f280000300800 */
[----:B------:R-:W-:Y:S04]  /*595e0*/  STL [R1+0x4f94], R124 ;  /* 0x004f947c01007387 */ /* 0x000fe80000100800 */
[----:B------:R-:W-:Y:S04]  /*595f0*/  STL [R1+0x4f90], R125 ;  /* 0x004f907d01007387 */ /* 0x000fe80000100800 */
[----:B------:R-:W-:Y:S04]  /*59600*/  STL [R1+0x4f8c], R126 ;  /* 0x004f8c7e01007387 */ /* 0x000fe80000100800 */
[----:B------:R-:W-:Y:S01]  /*59610*/  STL [R1+0x4f88], R127 ;  /* 0x004f887f01007387 */ /* 0x000fe20000100800 */
[C---:B------:R-:W-:Y:S08]  /*59620*/  HMMA.1688.F32.TF32 R140, R144.reuse, R28, R200 ;  /* 0x0000001c908c723c */ /* 0x040ff000000810c8 */
[C---:B------:R-:W-:Y:S08]  /*59630*/  HMMA.1688.F32.TF32 R136, R144.reuse, R24, R136 ;  /* 0x000000189088723c */ /* 0x040ff00000081088 */
[C---:B------:R-:W-:Y:S08]  /*59640*/  HMMA.1688.F32.TF32 R132, R144.reuse, R20, R132 ;  /* 0x000000149084723c */ /* 0x040ff00000081084 */
[C---:B------:R-:W-:Y:S08]  /*59650*/  HMMA.1688.F32.TF32 R128, R144.reuse, R16, R128 ;  /* 0x000000109080723c */ /* 0x040ff00000081080 */
[----:B------:R-:W-:Y:S08]  /*59660*/  HMMA.1688.F32.TF32 R144, R144, R32, R208 ;  /* 0x000000209090723c */ /* 0x000ff000000810d0 */
[----:B-1----:R-:W-:-:S15]  /*59670*/  HMMA.1688.F32.TF32 R40, R148, R4, R236 ;  /* 0x000000049428723c */ /* 0x002fde00000810ec */
[----:B------:R-:W-:-:S04]  /*59680*/  NOP ;  /* 0x0000000000007918 */ /* 0x000fc80000000000 */
        /* <DEDUP_REMOVED lines=55> */
[----:B------:R-:W1:Y:S04]  /*59a00*/  LDL.LU R232, [R1+0x480] ;  /* 0x0004800001e87983 */ /* 0x000e680000300800 */
[----:B------:R-:W1:Y:S04]  /*59a10*/  LDL.LU R233, [R1+0x484] ;  /* 0x0004840001e97983 */ /* 0x000e680000300800 */
[----:B------:R-:W1:Y:S04]  /*59a20*/  LDL.LU R234, [R1+0x488] ;  /* 0x0004880001ea7983 */ /* 0x000e680000300800 */
[----:B------:R-:W1:Y:S04]  /*59a30*/  LDL.LU R235, [R1+0x48c] ;  /* 0x00048c0001eb7983 */ /* 0x000e680000300800 */
        /* <DEDUP_REMOVED lines=18> */
[----:B------:R-:W-:-:S02]  /*59b60*/  IMAD.MOV.U32 R114, RZ, RZ, R37 ;  /* 0x000000ffff727224 */ /* 0x000fc400078e0025 */
[----:B------:R-:W-:Y:S02]  /*59b70*/  IMAD.MOV.U32 R119, RZ, RZ, R39 ;  /* 0x000000ffff777224 */ /* 0x000fe400078e0027 */
[----:B----4-:R-:W-:Y:S01]  /*59b80*/  HMMA.1688.F32.TF32 R36, R148, R12, R248 ;  /* 0x0000000c9424723c */ /* 0x010fe200000810f8 */
[----:B------:R-:W4:Y:S04]  /*59b90*/  LDL.LU R248, [R1+0x2f0] ;  /* 0x0002f00001f87983 */ /* 0x000f280000300800 */
[----:B------:R-:W4:Y:S04]  /*59ba0*/  LDL.LU R249, [R1+0x2f4] ;  /* 0x0002f40001f97983 */ /* 0x000f280000300800 */
[----:B------:R-:W4:Y:S04]  /*59bb0*/  LDL.LU R250, [R1+0x2f8] ;  /* 0x0002f80001fa7983 */ /* 0x000f280000300800 */
[----:B------:R-:W4:Y:S06]  /*59bc0*/  LDL.LU R251, [R1+0x2fc] ;  /* 0x0002fc0001fb7983 */ /* 0x000f2c0000300800 */
[----:B------:R-:W-:Y:S01]  /*59bd0*/  IMAD.MOV.U32 R116, RZ, RZ, R36 ;  /* 0x000000ffff747224 */ /* 0x000fe200078e0024 */
[----:B------:R-:W-:Y:S01]  /*59be0*/  MOV R117, R37 ;  /* 0x0000002500757202 */ /* 0x000fe20000000f00 */
[----:B------:R-:W-:-:S02]  /*59bf0*/  IMAD.MOV.U32 R118, RZ, RZ, R38 ;  /* 0x000000ffff767224 */ /* 0x000fc400078e0026 */
[----:B------:R-:W-:Y:S02]  /*59c00*/  IMAD.MOV.U32 R112, RZ, RZ, R39 ;  /* 0x000000ffff707224 */ /* 0x000fe400078e0027 */
[----:B--2---:R-:W-:Y:S01]  /*59c10*/  HMMA.1688.F32.TF32 R36, R148, R16, R244 ;  /* 0x000000109424723c */ /* 0x004fe200000810f4 */
[----:B------:R-:W2:Y:S04]  /*59c20*/  LDL.LU R244, [R1+0x1c0] ;  /* 0x0001c00001f47983 */ /* 0x000ea80000300800 */
[----:B------:R-:W2:Y:S04]  /*59c30*/  LDL.LU R245, [R1+0x1c4] ;  /* 0x0001c40001f57983 */ /* 0x000ea80000300800 */
[----:B------:R-:W2:Y:S04]  /*59c40*/  LDL.LU R246, [R1+0x1c8] ;  /* 0x0001c80001f67983 */ /* 0x000ea80000300800 */
[----:B------:R-:W2:Y:S06]  /*59c50*/  LDL.LU R247, [R1+0x1cc] ;  /* 0x0001cc0001f77983 */ /* 0x000eac0000300800 */
[----:B---3--:R-:W-:Y:S01]  /*59c60*/  MOV R120, R36 ;  /* 0x0000002400787202 */ /* 0x008fe20000000f00 */
[----:B------:R-:W-:Y:S01]  /*59c70*/  IMAD.MOV.U32 R121, RZ, RZ, R37 ;  /* 0x000000ffff797224 */ /* 0x000fe200078e0025 */
[----:B------:R-:W-:Y:S01]  /*59c80*/  MOV R123, R39 ;  /* 0x00000027007b7202 */ /* 0x000fe20000000f00 */
[----:B------:R-:W-:-:S02]  /*59c90*/  IMAD.MOV.U32 R122, RZ, RZ, R38 ;  /* 0x000000ffff7a7224 */ /* 0x000fc400078e0026 */
[C---:B------:R-:W-:Y:S08]  /*59ca0*/  HMMA.1688.F32.TF32 R36, R148.reuse, R20, R220 ;  /* 0x000000149424723c */ /* 0x040ff000000810dc */
[----:B-1----:R-:W-:Y:S11]  /*59cb0*/  HMMA.1688.F32.TF32 R40, R148, R28, R232 ;  /* 0x0000001c9428723c */ /* 0x002ff600000810e8 */
[----:B------:R-:W-:Y:S01]  /*59cc0*/  IMAD.MOV.U32 R124, RZ, RZ, R36 ;  /* 0x000000ffff7c7224 */ /* 0x000fe200078e0024 */
[----:B------:R-:W-:Y:S01]  /*59cd0*/  MOV R126, R38 ;  /* 0x00000026007e7202 */ /* 0x000fe20000000f00 */
[----:B------:R-:W-:-:S02]  /*59ce0*/  IMAD.MOV.U32 R125, RZ, RZ, R37 ;  /* 0x000000ffff7d7224 */ /* 0x000fc400078e0025 */
[----:B------:R-:W-:Y:S02]  /*59cf0*/  IMAD.MOV.U32 R127, RZ, RZ, R39 ;  /* 0x000000ffff7f7224 */ /* 0x000fe400078e0027 */
[C---:B------:R-:W-:Y:S08]  /*59d00*/  HMMA.1688.F32.TF32 R36, R148.reuse, R32, R224 ;  /* 0x000000209424723c */ /* 0x040ff000000810e0 */
[----:B------:R-:W-:-:S15]  /*59d10*/  HMMA.1688.F32.TF32 R44, R148, R24, R228 ;  /* 0x00000018942c723c */ /* 0x000fde00000810e4 */
[----:B------:R-:W-:-:S04]  /*59d20*/  NOP ;  /* 0x0000000000007918 */ /* 0x000fc80000000000 */
        /* <DEDUP_REMOVED lines=23> */
[----:B------:R-:W1:Y:S04]  /*59ea0*/  LDS R183, [R252+UR12+0xd200] ;  /* 0x00d2000cfcb77984 */ /* 0x000e680008000800 */
[----:B------:R-:W-:Y:S04]  /*59eb0*/  STL.64 [R1+0x3b0], R44 ;  /* 0x0003b02c01007387 */ /* 0x000fe80000100a00 */
[----:B------:R3:W-:Y:S04]  /*59ec0*/  STL.64 [R1+0x3b8], R46 ;  /* 0x0003b82e01007387 */ /* 0x0007e80000100a00 */
[----:B------:R-:W-:Y:S04]  /*59ed0*/  STL.64 [R1+0x3a0], R40 ;  /* 0x0003a02801007387 */ /* 0x000fe80000100a00 */
[----:B------:R4:W-:Y:S01]  /*59ee0*/  STL.64 [R1+0x3a8], R42 ;  /* 0x0003a82a01007387 */ /* 0x0009e20000100a00 */
[C---:B---3--:R-:W-:Y:S03]  /*59ef0*/  HMMA.1688.F32.TF32 R44, R152.reuse, R28, R196 ;  /* 0x0000001c982c723c */ /* 0x048fe600000810c4 */
[----:B------:R-:W-:Y:S04]  /*59f00*/  STL.64 [R1+0x390], R36 ;  /* 0x0003902401007387 */ /* 0x000fe80000100a00 */
[----:B------:R3:W-:Y:S01]  /*59f10*/  STL.64 [R1+0x398], R38 ;  /* 0x0003982601007387 */ /* 0x0007e20000100a00 */
[----:B----4-:R-:W-:Y:S03]  /*59f20*/  HMMA.1688.F32.TF32 R40, R152, R32, R168 ;  /* 0x000000209828723c */ /* 0x010fe600000810a8 */
[----:B------:R-:W-:Y:S04]  /*59f30*/  LDS R185, [R2+UR12+0xc280] ;  /* 0x00c2800c02b97984 */ /* 0x000fe80008000800 */
[----:B------:R-:W-:Y:S01]  /*59f40*/  LDS R187, [R2+UR12+0xd280] ;  /* 0x00d2800c02bb7984 */ /* 0x000fe20008000800 */
[C---:B---3--:R-:W-:Y:S03]  /*59f50*/  HMMA.1688.F32.TF32 R36, R160.reuse, R4, R164 ;  /* 0x00000004a024723c */ /* 0x048fe600000810a4 */
[----:B------:R-:W-:Y:S04]  /*59f60*/  LDS R176, [R3+UR12+0xc280] ;  /* 0x00c2800c03b07984 */ /* 0x000fe80008000800 */
[----:B------:R-:W-:Y:S04]  /*59f70*/  STL.64 [R1+0x380], R44 ;  /* 0x0003802c01007387 */ /* 0x000fe80000100a00 */
[----:B------:R3:W-:Y:S04]  /*59f80*/  STL.64 [R1+0x388], R46 ;  /* 0x0003882e01007387 */ /* 0x0007e80000100a00 */
[----:B------:R-:W-:Y:S01]  /*59f90*/  STL.64 [R1+0x200], R40 ;  /* 0x0002002801007387 */ /* 0x000fe20000100a00 */
[C---:B------:R-:W-:Y:S03]  /*59fa0*/  HMMA.1688.F32.TF32 R148, R160.reuse, R20, R236 ;  /* 0x00000014a094723c */ /* 0x040fe600000810ec */
[----:B------:R4:W-:Y:S04]  /*59fb0*/  STL.64 [R1+0x208], R42 ;  /* 0x0002082a01007387 */ /* 0x0009e80000100a00 */
[----:B------:R-:W-:Y:S01]  /*59fc0*/  LDS R178, [R3+UR12+0xd280] ;  /* 0x00d2800c03b27984 */ /* 0x000fe20008000800 */
[C---:B---3--:R-:W-:Y:S03]  /*59fd0*/  HMMA.1688.F32.TF32 R44, R160.reuse, R8, R156 ;  /* 0x00000008a02c723c */ /* 0x048fe6000008109c */
[----:B------:R-:W-:Y:S04]  /*59fe0*/  STL.64 [R1+0x1f0], R36 ;  /* 0x0001f02401007387 */ /* 0x000fe80000100a00 */
[----:B------:R-:W-:Y:S01]  /*59ff0*/  LDS R177, [R252+UR12+0xc280] ;  /* 0x00c2800cfcb17984 */ /* 0x000fe20008000800 */
[C---:B----4-:R-:W-:Y:S03]  /*5a000*/  HMMA.1688.F32.TF32 R40, R160.reuse, R12, R200 ;  /* 0x0000000ca028723c */ /* 0x050fe600000810c8 */
[----:B------:R3:W-:Y:S04]  /*5a010*/  STL.64 [R1+0x1f8], R38 ;  /* 0x0001f82601007387 */ /* 0x0007e80000100a00 */
[----:B------:R-:W-:Y:S01]  /*5a020*/  LDS R179, [R252+UR12+0xd280] ;  /* 0x00d2800cfcb37984 */ /* 0x000fe20008000800 */
[C---:B---3--:R-:W-:Y:S03]  /*5a030*/  HMMA.1688.F32.TF32 R36, R160.reuse, R16, R208 ;  /* 0x00000010a024723c */ /* 0x048fe600000810d0 */
[----:B------:R-:W-:Y:S04]  /*5a040*/  STL.64 [R1+0x1e0], R44 ;  /* 0x0001e02c01007387 */ /* 0x000fe80000100a00 */
[----:B------:R-:W-:Y:S04]  /*5a050*/  STL.64 [R1+0x1e8], R46 ;  /* 0x0001e82e01007387 */ /* 0x000fe80000100a00 */
[----:B------:R-:W-:Y:S04]  /*5a060*/  STL.64 [R1+0x1d0], R40 ;  /* 0x0001d02801007387 */ /* 0x000fe80000100a00 */
[----:B------:R-:W-:Y:S04]  /*5a070*/  STL.64 [R1+0x1d8], R42 ;  /* 0x0001d82a01007387 */ /* 0x000fe80000100a00 */
[----:B------:R-:W-:Y:S04]  /*5a080*/  STL [R1+0x4f14], R148 ;  /* 0x004f149401007387 */ /* 0x000fe80000100800 */
[----:B------:R-:W-:Y:S01]  /*5a090*/  STL.64 [R1+0x1b0], R36 ;  /* 0x0001b02401007387 */ /* 0x000fe20000100a00 */
[C---:B------:R-:W-:Y:S03]  /*5a0a0*/  HMMA.1688.F32.TF32 R152, R160.reuse, R24, R248 ;  /* 0x00000018a098723c */ /* 0x040fe600000810f8 */
[----:B------:R3:W-:Y:S04]  /*5a0b0*/  STL.64 [R1+0x1b8], R38 ;  /* 0x0001b82601007387 */ /* 0x0007e80000100a00 */
[----:B------:R-:W-:Y:S04]  /*5a0c0*/  STL [R1+0x4f10], R149 ;  /* 0x004f109501007387 */ /* 0x000fe80000100800 */
[----:B------:R-:W-:Y:S04]  /*5a0d0*/  STL [R1+0x4f0c], R150 ;  /* 0x004f0c9601007387 */ /* 0x000fe80000100800 */
[----:B------:R-:W-:Y:S04]  /*5a0e0*/  STL [R1+0x4f08], R151 ;  /* 0x004f089701007387 */ /* 0x000fe80000100800 */
[----:B------:R-:W4:Y:S04]  /*5a0f0*/  LDL.LU R248, [R1+0x120] ;  /* 0x0001200001f87983 */ /* 0x000f280000300800 */
[----:B------:R-:W4:Y:S04]  /*5a100*/  LDL.LU R249, [R1+0x124] ;  /* 0x0001240001f97983 */ /* 0x000f280000300800 */
[----:B------:R-:W4:Y:S04]  /*5a110*/  LDL.LU R250, [R1+0x128] ;  /* 0x0001280001fa7983 */ /* 0x000f280000300800 */
[----:B------:R-:W4:Y:S04]  /*5a120*/  LDL.LU R251, [R1+0x12c] ;  /* 0x00012c0001fb7983 */ /* 0x000f280000300800 */
[----:B------:R1:W-:Y:S04]  /*5a130*/  STL [R1+0x4f24], R152 ;  /* 0x004f249801007387 */ /* 0x0003e80000100800 */
[----:B------:R1:W-:Y:S04]  /*5a140*/  STL [R1+0x4f20], R153 ;  /* 0x004f209901007387 */ /* 0x0003e80000100800 */
[----:B------:R1:W-:Y:S04]  /*5a150*/  STL [R1+0x4f1c], R154 ;  /* 0x004f1c9a01007387 */ /* 0x0003e80000100800 */
[----:B------:R1:W-:Y:S04]  /*5a160*/  STL [R1+0x4f18], R155 ;  /* 0x004f189b01007387 */ /* 0x0003e80000100800 */
        /* <DEDUP_REMOVED lines=20> */
[C---:B--2---:R-:W-:Y:S03]  /*5a2b0*/  HMMA.1688.F32.TF32 R156, R160.reuse, R28, R244 ;  /* 0x0000001ca09c723c */ /* 0x044fe600000810f4 */
[----:B------:R-:W2:Y:S04]  /*5a2c0*/  LDL.LU R236, [R1+0xc0] ;  /* 0x0000c00001ec7983 */ /* 0x000ea80000300800 */
[----:B------:R-:W2:Y:S04]  /*5a2d0*/  LDL.LU R237, [R1+0xc4] ;  /* 0x0000c40001ed7983 */ /* 0x000ea80000300800 */
[----:B------:R-:W2:Y:S04]  /*5a2e0*/  LDL.LU R238, [R1+0xc8] ;  /* 0x0000c80001ee7983 */ /* 0x000ea80000300800 */
[----:B------:R-:W2:Y:S04]  /*5a2f0*/  LDL.LU R239, [R1+0xcc] ;  /* 0x0000cc0001ef7983 */ /* 0x000ea80000300800 */
[----:B------:R1:W-:Y:S04]  /*5a300*/  STL [R1+0x4f34], R156 ;  /* 0x004f349c01007387 */ /* 0x0003e80000100800 */
[----:B------:R1:W-:Y:S04]  /*5a310*/  STL [R1+0x4f30], R157 ;  /* 0x004f309d01007387 */ /* 0x0003e80000100800 */
[----:B------:R-:W-:Y:S04]  /*5a320*/  STL [R1+0x4f2c], R158 ;  /* 0x004f2c9e01007387 */ /* 0x000fe80000100800 */
[----:B------:R1:W-:Y:S04]  /*5a330*/  STL [R1+0x4f28], R159 ;  /* 0x004f289f01007387 */ /* 0x0003e80000100800 */
[----:B------:R-:W2:Y:S04]  /*5a340*/  LDL.LU R244, [R1+0xb0] ;  /* 0x0000b00001f47983 */ /* 0x000ea80000300800 */
[----:B------:R-:W2:Y:S04]  /*5a350*/  LDL.LU R245, [R1+0xb4] ;  /* 0x0000b40001f57983 */ /* 0x000ea80000300800 */
[----:B------:R-:W2:Y:S04]  /*5a360*/  LDL.LU R246, [R1+0xb8] ;  /* 0x0000b80001f67983 */ /* 0x000ea80000300800 */
[----:B------:R-:W2:Y:S01]  /*5a370*/  LDL.LU R247, [R1+0xbc] ;  /* 0x0000bc0001f77983 */ /* 0x000ea20000300800 */
[----:B----4-:R-:W-:Y:S03]  /*5a380*/  HMMA.1688.F32.TF32 R160, R160, R32, R248 ;  /* 0x00000020a0a0723c */ /* 0x010fe600000810f8 */
[----:B------:R-:W4:Y:S04]  /*5a390*/  LDL.LU R248, [R1+0x90] ;  /* 0x0000900001f87983 */ /* 0x000f280000300800 */
[----:B------:R-:W4:Y:S04]  /*5a3a0*/  LDL.LU R249, [R1+0x94] ;  /* 0x0000940001f97983 */ /* 0x000f280000300800 */
[----:B------:R-:W4:Y:S04]  /*5a3b0*/  LDL.LU R250, [R1+0x98] ;  /* 0x0000980001fa7983 */ /* 0x000f280000300800 */
[----:B------:R-:W4:Y:S01]  /*5a3c0*/  LDL.LU R251, [R1+0x9c] ;  /* 0x00009c0001fb7983 */ /* 0x000f220000300800 */
[C---:B---3--:R-:W-:Y:S03]  /*5a3d0*/  HMMA.1688.F32.TF32 R36, R172.reuse, R16, R200 ;  /* 0x00000010ac24723c */ /* 0x048fe600000810c8 */
[----:B------:R3:W-:Y:S05]  /*5a3e0*/  STL [R1+0x4f44], R160 ;  /* 0x004f44a001007387 */ /* 0x0007ea0000100800 */
[----:B------:R-:W-:Y:S11]  /*5a3f0*/  HMMA.1688.F32.TF32 R164, R172, R4, R164 ;  /* 0x00000004aca4723c */ /* 0x000ff600000810a4 */
[----:B-1----:R-:W-:Y:S01]  /*5a400*/  IMAD.MOV.U32 R152, RZ, RZ, R36 ;  /* 0x000000ffff987224 */ /* 0x002fe200078e0024 */
[----:B------:R-:W-:Y:S01]  /*5a410*/  MOV R153, R37 ;  /* 0x0000002500997202 */ /* 0x000fe20000000f00 */
[----:B------:R-:W-:-:S02]  /*5a420*/  IMAD.MOV.U32 R154, RZ, RZ, R38 ;  /* 0x000000ffff9a7224 */ /* 0x000fc400078e0026 */
[----:B------:R-:W-:Y:S01]  /*5a430*/  IMAD.MOV.U32 R155, RZ, RZ, R39 ;  /* 0x000000ffff9b7224 */ /* 0x000fe200078e0027 */
[C---:B------:R-:W-:Y:S01]  /*5a440*/  HMMA.1688.F32.TF32 R40, R172.reuse, R12, R196 ;  /* 0x0000000cac28723c */ /* 0x040fe200000810c4 */
[----:B------:R1:W-:Y:S04]  /*5a450*/  STL [R1+0x4f40], R161 ;  /* 0x004f40a101007387 */ /* 0x0003e80000100800 */
[----:B------:R1:W-:Y:S04]  /*5a460*/  STL [R1+0x4f3c], R162 ;  /* 0x004f3ca201007387 */ /* 0x0003e80000100800 */
[----:B------:R1:W-:Y:S04]  /*5a470*/  STL [R1+0x4f38], R163 ;  /* 0x004f38a301007387 */ /* 0x0003e80000100800 */
[----:B------:R1:W-:Y:S01]  /*5a480*/  STL [R1+0x4f54], R164 ;  /* 0x004f54a401007387 */ /* 0x0003e20000100800 */
[C---:B------:R-:W-:Y:S03]  /*5a490*/  HMMA.1688.F32.TF32 R36, R172.reuse, R20, R208 ;  /* 0x00000014ac24723c */ /* 0x040fe600000810d0 */
[----:B------:R1:W-:Y:S04]  /*5a4a0*/  STL [R1+0x4f50], R165 ;  /* 0x004f50a501007387 */ /* 0x0003e80000100800 */
[----:B------:R1:W-:Y:S04]  /*5a4b0*/  STL [R1+0x4f4c], R166 ;  /* 0x004f4ca601007387 */ /* 0x0003e80000100800 */
[----:B------:R1:W-:Y:S04]  /*5a4c0*/  STL [R1+0x4f48], R167 ;  /* 0x004f48a701007387 */ /* 0x0003e80000100800 */
[----:B------:R1:W-:Y:S04]  /*5a4d0*/  STL.64 [R1+0x1c0], R40 ;  /* 0x0001c02801007387 */ /* 0x0003e80000100a00 */
[----:B------:R1:W-:Y:S01]  /*5a4e0*/  STL.64 [R1+0x1c8], R42 ;  /* 0x0001c82a01007387 */ /* 0x0003e20000100a00 */
[----:B------:R-:W-:Y:S01]  /*5a4f0*/  MOV R156, R36 ;  /* 0x00000024009c7202 */ /* 0x000fe20000000f00 */
[----:B------:R-:W-:Y:S01]  /*5a500*/  IMAD.MOV.U32 R157, RZ, RZ, R37 ;  /* 0x000000ffff9d7224 */ /* 0x000fe200078e0025 */
[----:B------:R-:W-:Y:S01]  /*5a510*/  MOV R159, R39 ;  /* 0x00000027009f7202 */ /* 0x000fe20000000f00 */
[----:B------:R-:W-:Y:S01]  /*5a520*/  IMAD.MOV.U32 R158, RZ, RZ, R38 ;  /* 0x000000ffff9e7224 */ /* 0x000fe200078e0026 */
[----:B------:R-:W4:Y:S01]  /*5a530*/  LDL.LU R200, [R1+0x40] ;  /* 0x0000400001c87983 */ /* 0x000f220000300800 */
        /* <DEDUP_REMOVED lines=15> */
[----:B---3--:R-:W-:-:S03]  /*5a630*/  IMAD.MOV.U32 R160, RZ, RZ, R36 ;  /* 0x000000ffffa07224 */ /* 0x008fc600078e0024 */
[----:B------:R-:W2:Y:S01]  /*5a640*/  LDL.LU R227, [R1+0x7c] ;  /* 0x00007c0001e37983 */ /* 0x000ea20000300800 */
[----:B-1----:R-:W-:Y:S01]  /*5a650*/  IMAD.MOV.U32 R161, RZ, RZ, R37 ;  /* 0x000000ffffa17224 */ /* 0x002fe200078e0025 */
[----:B------:R-:W-:Y:S02]  /*5a660*/  MOV R162, R38 ;  /* 0x0000002600a27202 */ /* 0x000fe40000000f00 */
[----:B------:R-:W3:Y:S01]  /*5a670*/  LDL.LU R232, [R1+0x80] ;  /* 0x0000800001e87983 */ /* 0x000ee20000300800 */
[----:B------:R-:W-:-:S03]  /*5a680*/  IMAD.MOV.U32 R163, RZ, RZ, R39 ;  /* 0x000000ffffa37224 */ /* 0x000fc600078e0027 */
[----:B------:R-:W3:Y:S01]  /*5a690*/  LDL.LU R233, [R1+0x84] ;  /* 0x0000840001e97983 */ /* 0x000ee20000300800 */
[----:B------:R-:W-:Y:S03]  /*5a6a0*/  HMMA.1688.F32.TF32 R36, R172, R28, R244 ;  /* 0x0000001cac24723c */ /* 0x000fe600000810f4 */
        /* <DEDUP_REMOVED lines=19> */
[----:B------:R-:W-:Y:S01]  /*5a7e0*/  MOV R165, R37 ;  /* 0x0000002500a57202 */ /* 0x000fe20000000f00 */
[----:B------:R-:W-:Y:S02]  /*5a7f0*/  IMAD.MOV.U32 R166, RZ, RZ, R38 ;  /* 0x000000ffffa67224 */ /* 0x000fe400078e0026 */
[----:B------:R-:W2:Y:S01]  /*5a800*/  LDL.LU R216, [R1+0x2b0] ;  /* 0x0002b00001d87983 */ /* 0x000ea20000300800 */
[----:B------:R-:W-:-:S03]  /*5a810*/  IMAD.MOV.U32 R167, RZ, RZ, R39 ;  /* 0x000000ffffa77224 */ /* 0x000fc600078e0027 */
[----:B------:R-:W2:Y:S04]  /*5a820*/  LDL.LU R217, [R1+0x2b4] ;  /* 0x0002b40001d97983 */ /* 0x000ea80000300800 */
[----:B------:R-:W2:Y:S04]  /*5a830*/  LDL.LU R218, [R1+0x2b8] ;  /* 0x0002b80001da7983 */ /* 0x000ea80000300800 */
[----:B------:R-:W2:Y:S01]  /*5a840*/  LDL.LU R219, [R1+0x2bc] ;  /* 0x0002bc0001db7983 */ /* 0x000ea20000300800 */
[----:B----4-:R-:W-:Y:S03]  /*5a850*/  HMMA.1688.F32.TF32 R36, R172, R32, R248 ;  /* 0x00000020ac24723c */ /* 0x010fe600000810f8 */
        /* <DEDUP_REMOVED lines=20> */
[----:B------:R-:W-:-:S03]  /*5a9a0*/  IMAD.MOV.U32 R150, RZ, RZ, R38 ;  /* 0x000000ffff967224 */ /* 0x000fc600078e0026 */
[----:B------:R-:W4:Y:S01]  /*5a9b0*/  LDL.LU R190, [R1+0x338] ;  /* 0x0003380001be7983 */ /* 0x000f220000300800 */
[----:B------:R-:W-:-:S03]  /*5a9c0*/  MOV R151, R39 ;  /* 0x0000002700977202 */ /* 0x000fc60000000f00 */
        /* <DEDUP_REMOVED lines=55> */
[C---:B-1----:R-:W-:Y:S08]  /*5ad40*/  HMMA.1688.F32.TF32 R52, R172.reuse, R24, R52 ;  /* 0x00000018ac34723c */ /* 0x042ff00000081034 */
        /* <DEDUP_REMOVED lines=16> */
[----:B------:R1:W-:Y:S01]  /*5ae50*/  STL.64 [R1+0x458], R66 ;  /* 0x0004584201007387 */ /* 0x0003e20000100a00 */
[C---:B------:R-:W-:Y:S03]  /*5ae60*/  HMMA.1688.F32.TF32 R40, R180.reuse, R4, R40 ;  /* 0x00000004b428723c */ /* 0x040fe60000081028 */
[----:B-1----:R-:W4:Y:S04]  /*5ae70*/  LDL.LU.64 R66, [R1+0x5178] ;  /* 0x0051780001427983 */ /* 0x002f280000300a00 */
        /* <DEDUP_REMOVED lines=56> */
[----:B------:R-:W3:Y:S04]  /*5b200*/  LDL.LU.64 R248, [R1+0x50a0] ;  /* 0x0050a00001f87983 */ /* 0x000ee80000300a00 */
[----:B------:R1:W-:Y:S04]  /*5b210*/  STL.64 [R1+0x2f0], R180 ;  /* 0x0002f0b401007387 */ /* 0x0003e80000100a00 */
[----:B------:R4:W-:Y:S04]  /*5b220*/  STL.64 [R1+0x2f8], R182 ;  /* 0x0002f8b601007387 */ /* 0x0009e80000100a00 */
[----:B-1----:R-:W3:Y:S04]  /*5b230*/  LDL.LU R180, [R1+0x2d0] ;  /* 0x0002d00001b47983 */ /* 0x002ee80000300800 */
[----:B------:R-:W3:Y:S04]  /*5b240*/  LDL.LU R181, [R1+0x2d4] ;  /* 0x0002d40001b57983 */ /* 0x000ee80000300800 */
[----:B----4-:R-:W3:Y:S04]  /*5b250*/  LDL.LU R182, [R1+0x2d8] ;  /* 0x0002d80001b67983 */ /* 0x010ee80000300800 */
[----:B------:R-:W3:Y:S01]  /*5b260*/  LDL.LU R183, [R1+0x2dc] ;  /* 0x0002dc0001b77983 */ /* 0x000ee20000300800 */
[C---:B------:R-:W-:Y:S08]  /*5b270*/  HMMA.1688.F32.TF32 R216, R184.reuse, R12, R216 ;  /* 0x0000000cb8d8723c */ /* 0x040ff000000810d8 */
[C---:B--2---:R-:W-:Y:S08]  /*5b280*/  HMMA.1688.F32.TF32 R172, R184.reuse, R8, R172 ;  /* 0x00000008b8ac723c */ /* 0x044ff000000810ac */
[----:B---3--:R-:W-:-:S15]  /*5b290*/  HMMA.1688.F32.TF32 R180, R184, R4, R180 ;  /* 0x00000004b8b4723c */ /* 0x008fde00000810b4 */
[----:B------:R-:W-:-:S04]  /*5b2a0*/  NOP ;  /* 0x0000000000007918 */ /* 0x000fc80000000000 */
[----:B------:R-:W-:Y:S04]  /*5b2b0*/  STL.64 [R1+0x2e0], R180 ;  /* 0x0002e0b401007387 */ /* 0x000fe80000100a00 */
[----:B------:R1:W-:Y:S04]  /*5b2c0*/  STL.64 [R1+0x2e8], R182 ;  /* 0x0002e8b601007387 */ /* 0x0003e80000100a00 */
[----:B------:R-:W-:Y:S04]  /*5b2d0*/  STL.64 [R1+0x2d0], R172 ;  /* 0x0002d0ac01007387 */ /* 0x000fe80000100a00 */
[----:B------:R2:W-:Y:S01]  /*5b2e0*/  STL.64 [R1+0x2d8], R174 ;  /* 0x0002d8ae01007387 */ /* 0x0005e20000100a00 */
[C---:B-1----:R-:W-:Y:S08]  /*5b2f0*/  HMMA.1688.F32.TF32 R180, R184.reuse, R16, R240 ;  /* 0x00000010b8b4723c */ /* 0x042ff000000810f0 */
[C---:B--2---:R-:W-:Y:S01]  /*5b300*/  HMMA.1688.F32.TF32 R172, R184.reuse, R20, R212 ;  /* 0x00000014b8ac723c */ /* 0x044fe200000810d4 */
        /* <DEDUP_REMOVED lines=8> */
[----:B--2---:R-:W-:Y:S01]  /*5b390*/  HMMA.1688.F32.TF32 R172, R184, R32, R232 ;  /* 0x00000020b8ac723c */ /* 0x004fe200000810e8 */
        /* <DEDUP_REMOVED lines=14> */
[----:B------:R-:W-:Y:S04]  /*5b480*/  STL.64 [R1+0x190], R172 ;  /* 0x000190ac01007387 */ /* 0x000fe80000100a00 */
[----:B------:R1:W-:Y:S01]  /*5b490*/  STL.64 [R1+0x198], R174 ;  /* 0x000198ae01007387 */ /* 0x0003e20000100a00 */
[----:B--2---:R-:W-:Y:S01]  /*5b4a0*/  HMMA.1688.F32.TF32 R180, R176, R20, R248 ;  /* 0x00000014b0b4723c */ /* 0x004fe200000810f8 */
[----:B------:R-:W-:Y:S01]  /*5b4b0*/  IMAD.MOV.U32 R196, RZ, RZ, R211 ;  /* 0x000000ffffc47224 */ /* 0x000fe200078e00d3 */
[----:B------:R-:W-:Y:S01]  /*5b4c0*/  MOV R198, R236 ;  /* 0x000000ec00c67202 */ /* 0x000fe20000000f00 */
[----:B------:R-:W-:-:S02]  /*5b4d0*/  IMAD.MOV.U32 R197, RZ, RZ, R239 ;  /* 0x000000ffffc57224 */ /* 0x000fc400078e00ef */
[----:B------:R-:W-:Y:S01]  /*5b4e0*/  IMAD.MOV.U32 R204, RZ, RZ, R238 ;  /* 0x000000ffffcc7224 */ /* 0x000fe200078e00ee */
[----:B------:R-:W-:Y:S01]  /*5b4f0*/  MOV R205, R208 ;  /* 0x000000d000cd7202 */ /* 0x000fe20000000f00 */
[----:B------:R-:W-:Y:S01]  /*5b500*/  IMAD.MOV.U32 R199, RZ, RZ, R237 ;  /* 0x000000ffffc77224 */ /* 0x000fe200078e00ed */
[----:B-1----:R-:W-:Y:S03]  /*5b510*/  HMMA.1688.F32.TF32 R172, R176, R24, R244 ;  /* 0x00000018b0ac723c */ /* 0x002fe600000810f4 */
[----:B------:R-:W-:Y:S04]  /*5b520*/  STL.64 [R1+0x180], R184 ;  /* 0x000180b801007387 */ /* 0x000fe80000100a00 */
[----:B------:R-:W-:Y:S01]  /*5b530*/  STL.64 [R1+0x188], R186 ;  /* 0x000188ba01007387 */ /* 0x000fe20000100a00 */
[----:B------:R-:W-:-:S02]  /*5b540*/  IMAD.MOV.U32 R206, RZ, RZ, R209 ;  /* 0x000000ffffce7224 */ /* 0x000fc400078e00d1 */
[----:B------:R-:W-:Y:S01]  /*5b550*/  IMAD.MOV.U32 R207, RZ, RZ, R210 ;  /* 0x000000ffffcf7224 */ /* 0x000fe200078e00d2 */
[----:B------:R-:W-:Y:S04]  /*5b560*/  LDS R184, [R0+UR12+0xc300] ;  /* 0x00c3000c00b87984 */ /* 0x000fe80008000800 */
[----:B------:R-:W-:Y:S04]  /*5b570*/  STL.64 [R1+0x170], R180 ;  /* 0x000170b401007387 */ /* 0x000fe80000100a00 */
[----:B------:R-:W-:Y:S04]  /*5b580*/  STL.64 [R1+0x178], R182 ;  /* 0x000178b601007387 */ /* 0x000fe80000100a00 */
[----:B------:R-:W2:Y:S04]  /*5b590*/  LDL.LU R211, [R1+0x5098] ;  /* 0x0050980001d37983 */ /* 0x000ea80000300800 */
[----:B------:R-:W-:Y:S04]  /*5b5a0*/  STL.64 [R1+0x160], R172 ;  /* 0x000160ac01007387 */ /* 0x000fe80000100a00 */
[----:B------:R-:W-:Y:S04]  /*5b5b0*/  STL.64 [R1+0x168], R174 ;  /* 0x000168ae01007387 */ /* 0x000fe80000100a00 */
[----:B------:R-:W3:Y:S04]  /*5b5c0*/  LDL.LU R239, [R1+0x5094] ;  /* 0x0050940001ef7983 */ /* 0x000ee80000300800 */
        /* <DEDUP_REMOVED lines=9> */
[----:B------:R-:W-:Y:S01]  /*5b660*/  MOV R251, R192 ;  /* 0x000000c000fb7202 */ /* 0x000fe20000000f00 */
[----:B------:R-:W-:Y:S01]  /*5b670*/  IMAD.MOV.U32 R250, RZ, RZ, R193 ;  /* 0x000000fffffa7224 */ /* 0x000fe200078e00c1 */
[----:B------:R-:W-:Y:S01]  /*5b680*/  MOV R248, R195 ;  /* 0x000000c300f87202 */ /* 0x000fe20000000f00 */
[----:B------:R-:W-:Y:S01]  /*5b690*/  IMAD.MOV.U32 R249, RZ, RZ, R194 ;  /* 0x000000fffff97224 */ /* 0x000fe200078e00c2 */
[----:B------:R-:W-:Y:S01]  /*5b6a0*/  MOV R246, R189 ;  /* 0x000000bd00f67202 */ /* 0x000fe20000000f00 */
[----:B------:R-:W-:Y:S01]  /*5b6b0*/  IMAD.MOV.U32 R247, RZ, RZ, R188 ;  /* 0x000000fffff77224 */ /* 0x000fe200078e00bc */
[----:B------:R-:W-:Y:S01]  /*5b6c0*/  LDS R180, [R3+UR12+0xc300] ;  /* 0x00c3000c03b47984 */ /* 0x000fe20008000800 */
[----:B------:R-:W-:-:S02]  /*5b6d0*/  IMAD.MOV.U32 R245, RZ, RZ, R190 ;  /* 0x000000fffff57224 */ /* 0x000fc400078e00be */
[----:B------:R-:W-:Y:S01]  /*5b6e0*/  IMAD.MOV.U32 R244, RZ, RZ, R191 ;  /* 0x000000fffff47224 */ /* 0x000fe200078e00bf */
[----:B------:R-:W-:Y:S04]  /*5b6f0*/  LDS R182, [R3+UR12+0xd300] ;  /* 0x00d3000c03b67984 */ /* 0x000fe80008000800 */
[----:B------:R-:W-:Y:S04]  /*5b700*/  LDS R181, [R252+UR12+0xc300] ;  /* 0x00c3000cfcb57984 */ /* 0x000fe80008000800 */
[----:B------:R-:W1:Y:S04]  /*5b710*/  LDS R183, [R252+UR12+0xd300] ;  /* 0x00d3000cfcb77984 */ /* 0x000e680008000800 */
[----:B------:R-:W-:Y:S04]  /*5b720*/  LDS R200, [R0+UR12+0xc380] ;  /* 0x00c3800c00c87984 */ /* 0x000fe80008000800 */
[----:B------:R-:W-:Y:S04]  /*5b730*/  LDS R202, [R0+UR12+0xd380] ;  /* 0x00d3800c00ca7984 */ /* 0x000fe80008000800 */
[----:B------:R-:W-:Y:S04]  /*5b740*/  LDS R201, [R2+UR12+0xc380] ;  /* 0x00c3800c02c97984 */ /* 0x000fe80008000800 */
[----:B------:R-:W1:Y:S01]  /*5b750*/  LDS R203, [R2+UR12+0xd380] ;  /* 0x00d3800c02cb7984 */ /* 0x000e620008000800 */
[----:B--2---:R-:W-:Y:S01]  /*5b760*/  IMAD.MOV.U32 R224, RZ, RZ, R211 ;  /* 0x000000ffffe07224 */ /* 0x004fe200078e00d3 */
[----:B---3--:R-:W-:-:S02]  /*5b770*/  MOV R235, R239 ;  /* 0x000000ef00eb7202 */ /* 0x008fc40000000f00 */
[----:B----4-:R-:W-:Y:S02]  /*5b780*/  MOV R232, R236 ;  /* 0x000000ec00e87202 */ /* 0x010fe40000000f00 */
[----:B------:R-:W2:Y:S01]  /*5b790*/  LDL.LU R236, [R1+0x5078] ;  /* 0x0050780001ec7983 */ /* 0x000ea20000300800 */
[----:B------:R-:W-:-:S03]  /*5b7a0*/  IMAD.MOV.U32 R233, RZ, RZ, R237 ;  /* 0x000000ffffe97224 */ /* 0x000fc600078e00ed */
[----:B------:R-:W2:Y:S01]  /*5b7b0*/  LDL.LU R237, [R1+0x5074] ;  /* 0x0050740001ed7983 */ /* 0x000ea20000300800 */
[----:B------:R-:W-:-:S03]  /*5b7c0*/  IMAD.MOV.U32 R234, RZ, RZ, R238 ;  /* 0x000000ffffea7224 */ /* 0x000fc600078e00ee */
[----:B------:R-:W2:Y:S04]  /*5b7d0*/  LDL.LU R238, [R1+0x5070] ;  /* 0x0050700001ee7983 */ /* 0x000ea80000300800 */
[----:B------:R-:W2:Y:S04]  /*5b7e0*/  LDL.LU R239, [R1+0x506c] ;  /* 0x00506c0001ef7983 */ /* 0x000ea80000300800 */
[----:B------:R-:W3:Y:S04]  /*5b7f0*/  LDL.LU R228, [R1+0x720] ;  /* 0x0007200001e47983 */ /* 0x000ee80000300800 */
[----:B------:R-:W3:Y:S04]  /*5b800*/  LDL.LU R229, [R1+0x724] ;  /* 0x0007240001e57983 */ /* 0x000ee80000300800 */
[----:B------:R-:W3:Y:S04]  /*5b810*/  LDL.LU R230, [R1+0x728] ;  /* 0x0007280001e67983 */ /* 0x000ee80000300800 */
[----:B------:R-:W3:Y:S04]  /*5b820*/  LDL.LU R231, [R1+0x72c] ;  /* 0x00072c0001e77983 */ /* 0x000ee80000300800 */
[----:B------:R-:W4:Y:S04]  /*5b830*/  LDL.LU R211, [R1+0x5068] ;  /* 0x0050680001d37983 */ /* 0x000f280000300800 */
[----:B------:R-:W3:Y:S04]  /*5b840*/  LDL.LU R225, [R1+0x704] ;  /* 0x0007040001e17983 */ /* 0x000ee80000300800 */
[----:B------:R-:W3:Y:S04]  /*5b850*/  LDL.LU R226, [R1+0x708] ;  /* 0x0007080001e27983 */ /* 0x000ee80000300800 */
[----:B------:R-:W3:Y:S01]  /*5b860*/  LDL.LU R227, [R1+0x70c] ;  /* 0x00070c0001e37983 */ /* 0x000ee20000300800 */
[C---:B-1----:R-:W-:Y:S08]  /*5b870*/  HMMA.1688.F32.TF32 R204, R184.reuse, R16, R204 ;  /* 0x00000010b8cc723c */ /* 0x042ff000000810cc */
[----:B------:R-:W-:Y:S08]  /*5b880*/  HMMA.1688.F32.TF32 R196, R184, R20, R196 ;  /* 0x00000014b8c4723c */ /* 0x000ff000000810c4 */
[C---:B--2---:R-:W-:Y:S01]  /*5b890*/  HMMA.1688.F32.TF32 R172, R176.reuse, R28, R236 ;  /* 0x0000001cb0ac723c */ /* 0x044fe200000810ec */
[----:B------:R-:W-:Y:S04]  /*5b8a0*/  LDS R236, [R3+UR12+0xc380] ;  /* 0x00c3800c03ec7984 */ /* 0x000fe80008000800 */
[----:B------:R-:W-:Y:S04]  /*5b8b0*/  LDS R238, [R3+UR12+0xd380] ;  /* 0x00d3800c03ee7984 */ /* 0x000fe80008000800 */
[----:B------:R-:W-:Y:S04]  /*5b8c0*/  LDS R237, [R252+UR12+0xc380] ;  /* 0x00c3800cfced7984 */ /* 0x000fe80008000800 */
[----:B------:R-:W1:Y:S01]  /*5b8d0*/  LDS R239, [R252+UR12+0xd380] ;  /* 0x00d3800cfcef7984 */ /* 0x000e620008000800 */
[----:B----4-:R-:W-:Y:S08]  /*5b8e0*/  HMMA.1688.F32.TF32 R176, R176, R32, R208 ;  /* 0x00000020b0b0723c */ /* 0x010ff000000810d0 */
[C---:B---3--:R-:W-:Y:S01]  /*5b8f0*/  HMMA.1688.F32.TF32 R208, R184.reuse, R4, R228 ;  /* 0x00000004b8d0723c */ /* 0x048fe200000810e4 */
[----:B------:R-:W-:Y:S04]  /*5b900*/  STL [R1+0x4e9c], R172 ;  /* 0x004e9cac01007387 */ /* 0x000fe80000100800 */
[----:B------:R-:W-:Y:S04]  /*5b910*/  STL [R1+0x4e98], R173 ;  /* 0x004e98ad01007387 */ /* 0x000fe80000100800 */
[----:B------:R-:W-:Y:S04]  /*5b920*/  STL [R1+0x4e94], R174 ;  /* 0x004e94ae01007387 */ /* 0x000fe80000100800 */
[----:B------:R2:W-:Y:S04]  /*5b930*/  STL [R1+0x4e90], R175 ;  /* 0x004e90af01007387 */ /* 0x0005e80000100800 */
[----:B------:R-:W-:Y:S04]  /*5b940*/  STL [R1+0x4eac], R176 ;  /* 0x004eacb001007387 */ /* 0x000fe80000100800 */
[----:B------:R-:W-:Y:S01]  /*5b950*/  STL [R1+0x4ea8], R177 ;  /* 0x004ea8b101007387 */ /* 0x000fe20000100800 */
[C---:B--2---:R-:W-:Y:S03]  /*5b960*/  HMMA.1688.F32.TF32 R172, R184.reuse, R8, R232 ;  /* 0x00000008b8ac723c */ /* 0x044fe600000810e8 */
[----:B------:R-:W-:Y:S04]  /*5b970*/  STL [R1+0x4ea4], R178 ;  /* 0x004ea4b201007387 */ /* 0x000fe80000100800 */
[----:B------:R-:W-:Y:S04]  /*5b980*/  STL [R1+0x4ea0], R179 ;  /* 0x004ea0b301007387 */ /* 0x000fe80000100800 */
[----:B------:R-:W-:Y:S04]  /*5b990*/  STL.64 [R1+0x150], R208 ;  /* 0x000150d001007387 */ /* 0x000fe80000100a00 */
[----:B------:R2:W-:Y:S02]  /*5b9a0*/  STL.64 [R1+0x158], R210 ;  /* 0x000158d201007387 */ /* 0x0005e40000100a00 */
[----:B--2---:R-:W-:Y:S02]  /*5b9b0*/  HMMA.1688.F32.TF32 R208, R184, R12, R224 ;  /* 0x0000000cb8d0723c */ /* 0x004fe400000810e0 */
[----:B------:R-:W-:Y:S01]  /*5b9c0*/  IMAD.MOV.U32 R177, RZ, RZ, R172 ;  /* 0x000000ffffb17224 */ /* 0x000fe200078e00ac */
[----:B------:R-:W-:Y:S01]  /*5b9d0*/  MOV R178, R173 ;  /* 0x000000ad00b27202 */ /* 0x000fe20000000f00 */
[----:B------:R-:W-:-:S02]  /*5b9e0*/  IMAD.MOV.U32 R179, RZ, RZ, R174 ;  /* 0x000000ffffb37224 */ /* 0x000fc400078e00ae */
[----:B------:R-:W-:Y:S01]  /*5b9f0*/  IMAD.MOV.U32 R172, RZ, RZ, R175 ;  /* 0x000000ffffac7224 */ /* 0x000fe200078e00af */
[----:B------:R-:W-:Y:S04]  /*5ba00*/  STL [R1+0x4ebc], R177 ;  /* 0x004ebcb101007387 */ /* 0x000fe80000100800 */
[----:B------:R-:W-:Y:S04]  /*5ba10*/  STL [R1+0x4eb8], R178 ;  /* 0x004eb8b201007387 */ /* 0x000fe80000100800 */
[----:B------:R-:W-:Y:S04]  /*5ba20*/  STL [R1+0x4eb4], R179 ;  /* 0x004eb4b301007387 */ /* 0x000fe80000100800 */
[----:B------:R-:W-:Y:S01]  /*5ba30*/  IMAD.MOV.U32 R174, RZ, RZ, R209 ;  /* 0x000000ffffae7224 */ /* 0x000fe200078e00d1 */
[----:B------:R-:W-:Y:S01]  /*5ba40*/  MOV R173, R208 ;  /* 0x000000d000ad7202 */ /* 0x000fe20000000f00 */
[----:B------:R-:W-:Y:S04]  /*5ba50*/  STL [R1+0x4eb0], R172 ;  /* 0x004eb0ac01007387 */ /* 0x000fe80000100800 */
[----:B------:R2:W-:Y:S04]  /*5ba60*/  STL [R1+0x13c], R211 ;  /* 0x00013cd301007387 */ /* 0x0005e80000100800 */
[----:B------:R-:W-:Y:S04]  /*5ba70*/  STL [R1+0x4ec4], R174 ;  /* 0x004ec4ae01007387 */ /* 0x000fe80000100800 */
[----:B------:R-:W-:Y:S04]  /*5ba80*/  STL [R1+0x4ec0], R173 ;  /* 0x004ec0ad01007387 */ /* 0x000fe80000100800 */
[----:B------:R-:W-:Y:S01]  /*5ba90*/  STL [R1+0x128], R206 ;  /* 0x000128ce01007387 */ /* 0x000fe20000100800 */
[----:B------:R-:W-:-:S03]  /*5baa0*/  IMAD.MOV.U32 R175, RZ, RZ, R210 ;  /* 0x000000ffffaf7224 */ /* 0x000fc600078e00d2 */
[----:B------:R-:W3:Y:S04]  /*5bab0*/  LDL.LU R208, [R1+0x500] ;  /* 0x0005000001d07983 */ /* 0x000ee80000300800 */
[----:B------:R4:W-:Y:S04]  /*5bac0*/  STL.64 [R1+0x110], R196 ;  /* 0x000110c401007387 */ /* 0x0009e80000100a00 */
[----:B------:R1:W-:Y:S04]  /*5bad0*/  STL.64 [R1+0x118], R198 ;  /* 0x000118c601007387 */ /* 0x0003e80000100a00 */
[----:B------:R-:W3:Y:S04]  /*5bae0*/  LDL.LU R209, [R1+0x504] ;  /* 0x0005040001d17983 */ /* 0x000ee80000300800 */
[----:B------:R-:W3:Y:S04]  /*5baf0*/  LDL.LU R210, [R1+0x508] ;  /* 0x0005080001d27983 */ /* 0x000ee80000300800 */
[----:B--2---:R-:W3:Y:S04]  /*5bb00*/  LDL.LU R211, [R1+0x50c] ;  /* 0x00050c0001d37983 */ /* 0x004ee80000300800 */
[----:B------:R-:W2:Y:S04]  /*5bb10*/  LDL.LU R192, [R1+0x5c0] ;  /* 0x0005c00001c07983 */ /* 0x000ea80000300800 */
[----:B------:R-:W2:Y:S04]  /*5bb20*/  LDL.LU R193, [R1+0x5c4] ;  /* 0x0005c40001c17983 */ /* 0x000ea80000300800 */
[----:B------:R-:W2:Y:S04]  /*5bb30*/  LDL.LU R194, [R1+0x5c8] ;  /* 0x0005c80001c27983 */ /* 0x000ea80000300800 */
[----:B------:R-:W2:Y:S04]  /*5bb40*/  LDL.LU R195, [R1+0x5cc] ;  /* 0x0005cc0001c37983 */ /* 0x000ea80000300800 */
[----:B----4-:R-:W4:Y:S04]  /*5bb50*/  LDL.LU R196, [R1+0x5d0] ;  /* 0x0005d00001c47983 */ /* 0x010f280000300800 */
[----:B------:R-:W4:Y:S04]  /*5bb60*/  LDL.LU R197, [R1+0x5d4] ;  /* 0x0005d40001c57983 */ /* 0x000f280000300800 */
[----:B-1----:R-:W4:Y:S04]  /*5bb70*/  LDL.LU R198, [R1+0x5d8] ;  /* 0x0005d80001c67983 */ /* 0x002f280000300800 */
[----:B------:R-:W4:Y:S04]  /*5bb80*/  LDL.LU R199, [R1+0x5dc] ;  /* 0x0005dc0001c77983 */ /* 0x000f280000300800 */
[----:B------:R-:W2:Y:S01]  /*5bb90*/  LDL.LU R240, [R1+0x6d0] ;  /* 0x0006d00001f07983 */ /* 0x000ea20000300800 */
[----:B------:R-:W-:-:S03]  /*5bba0*/  MOV R179, R204 ;  /* 0x000000cc00b37202 */ /* 0x000fc60000000f00 */
[----:B------:R-:W2:Y:S01]  /*5bbb0*/  LDL.LU R241, [R1+0x6d4] ;  /* 0x0006d40001f17983 */ /* 0x000ea20000300800 */
[----:B------:R-:W-:-:S03]  /*5bbc0*/  IMAD.MOV.U32 R172, RZ, RZ, R205 ;  /* 0x000000ffffac7224 */ /* 0x000fc600078e00cd */
[----:B------:R-:W2:Y:S04]  /*5bbd0*/  LDL.LU R242, [R1+0x6d8] ;  /* 0x0006d80001f27983 */ /* 0x000ea80000300800 */
[----:B------:R-:W2:Y:S01]  /*5bbe0*/  LDL.LU R243, [R1+0x6dc] ;  /* 0x0006dc0001f37983 */ /* 0x000ea20000300800 */
[----:B------:R-:W-:-:S03]  /*5bbf0*/  IMAD.MOV.U32 R176, RZ, RZ, R207 ;  /* 0x000000ffffb07224 */ /* 0x000fc600078e00cf */
        /* <DEDUP_REMOVED lines=34> */
[----:B------:R-:W-:Y:S02]  /*5be20*/  IMAD.MOV.U32 R178, RZ, RZ, R243 ;  /* 0x000000ffffb27224 */ /* 0x000fe400078e00f3 */
[----:B------:R-:W-:Y:S01]  /*5be30*/  IMAD.MOV.U32 R177, RZ, RZ, R242 ;  /* 0x000000ffffb17224 */ /* 0x000fe200078e00f2 */
[----:B------:R-:W-:Y:S01]  /*5be40*/  MOV R173, R241 ;  /* 0x000000f100ad7202 */ /* 0x000fe20000000f00 */
[----:B------:R-:W-:Y:S01]  /*5be50*/  IMAD.MOV.U32 R174, RZ, RZ, R240 ;  /* 0x000000ffffae7224 */ /* 0x000fe200078e00f0 */
[----:B------:R-:W2:Y:S04]  /*5be60*/  LDL.LU.64 R242, [R1+0x5060] ;  /* 0x0050600001f27983 */ /* 0x000ea80000300a00 */
[----:B------:R-:W2:Y:S04]  /*5be70*/  LDL.LU.64 R240, [R1+0x5058] ;  /* 0x0050580001f07983 */ /* 0x000ea80000300a00 */
[----:B------:R-:W-:Y:S04]  /*5be80*/  STL.64 [R1+0x4ee0], R178 ;  /* 0x004ee0b201007387 */ /* 0x000fe80000100a00 */
[----:B------:R1:W-:Y:S04]  /*5be90*/  STL.64 [R1+0x4ed8], R176 ;  /* 0x004ed8b001007387 */ /* 0x0003e80000100a00 */
[----:B-1----:R-:W2:Y:S04]  /*5bea0*/  LDL.LU R176, [R1+0x510] ;  /* 0x0005100001b07983 */ /* 0x002ea80000300800 */
[----:B------:R-:W2:Y:S04]  /*5beb0*/  LDL.LU R177, [R1+0x514] ;  /* 0x0005140001b17983 */ /* 0x000ea80000300800 */
[----:B------:R-:W2:Y:S04]  /*5bec0*/  LDL.LU R178, [R1+0x518] ;  /* 0x0005180001b27983 */ /* 0x000ea80000300800 */
[----:B------:R-:W2:Y:S01]  /*5bed0*/  LDL.LU R179, [R1+0x51c] ;  /* 0x00051c0001b37983 */ /* 0x000ea20000300800 */
[C---:B---3--:R-:W-:Y:S03]  /*5bee0*/  HMMA.1688.F32.TF32 R216, R184.reuse, R28, R216 ;  /* 0x0000001cb8d8723c */ /* 0x048fe600000810d8 */
[----:B------:R-:W-:Y:S04]  /*5bef0*/  STL.64 [R1+0x4ed0], R174 ;  /* 0x004ed0ae01007387 */ /* 0x000fe80000100a00 */
[----:B------:R1:W-:Y:S01]  /*5bf00*/  STL.64 [R1+0x4ec8], R172 ;  /* 0x004ec8ac01007387 */ /* 0x0003e20000100a00 */
[----:B----4-:R-:W-:Y:S03]  /*5bf10*/  HMMA.1688.F32.TF32 R184, R184, R32, R212 ;  /* 0x00000020b8b8723c */ /* 0x010fe600000810d4 */
[----:B-1----:R-:W3:Y:S04]  /*5bf20*/  LDL.LU R172, [R1+0x520] ;  /* 0x0005200001ac7983 */ /* 0x002ee80000300800 */
[----:B------:R-:W3:Y:S04]  /*5bf30*/  LDL.LU R173, [R1+0x524] ;  /* 0x0005240001ad7983 */ /* 0x000ee80000300800 */
[----:B------:R-:W3:Y:S04]  /*5bf40*/  LDL.LU R174, [R1+0x528] ;  /* 0x0005280001ae7983 */ /* 0x000ee80000300800 */
[----:B------:R-:W3:Y:S04]  /*5bf50*/  LDL.LU R175, [R1+0x52c] ;  /* 0x00052c0001af7983 */ /* 0x000ee80000300800 */
[----:B------:R-:W-:Y:S04]  /*5bf60*/  STL.64 [R1+0xf0], R216 ;  /* 0x0000f0d801007387 */ /* 0x000fe80000100a00 */
[----:B------:R1:W-:Y:S04]  /*5bf70*/  STL.64 [R1+0xf8], R218 ;  /* 0x0000f8da01007387 */ /* 0x0003e80000100a00 */
[----:B-1----:R-:W4:Y:S04]  /*5bf80*/  LDL.LU.64 R218, [R1+0x5050] ;  /* 0x0050500001da7983 */ /* 0x002f280000300a00 */
[----:B------:R-:W4:Y:S04]  /*5bf90*/  LDL.LU.64 R216, [R1+0x5048] ;  /* 0x0050480001d87983 */ /* 0x000f280000300a00 */
[----:B------:R-:W4:Y:S04]  /*5bfa0*/  LDL.LU.64 R214, [R1+0x5040] ;  /* 0x0050400001d67983 */ /* 0x000f280000300a00 */
[----:B------:R-:W4:Y:S04]  /*5bfb0*/  LDL.LU.64 R212, [R1+0x5038] ;  /* 0x0050380001d47983 */ /* 0x000f280000300a00 */
[----:B------:R1:W-:Y:S04]  /*5bfc0*/  STL.64 [R1+0xe0], R184 ;  /* 0x0000e0b801007387 */ /* 0x0003e80000100a00 */
[----:B------:R1:W-:Y:S04]  /*5bfd0*/  STL.64 [R1+0xe8], R186 ;  /* 0x0000e8ba01007387 */ /* 0x0003e80000100a00 */
[----:B-1----:R-:W4:Y:S04]  /*5bfe0*/  LDL.LU R184, [R1+0x530] ;  /* 0x0005300001b87983 */ /* 0x002f280000300800 */
[----:B------:R-:W4:Y:S04]  /*5bff0*/  LDL.LU R185, [R1+0x534] ;  /* 0x0005340001b97983 */ /* 0x000f280000300800 */
[----:B------:R-:W4:Y:S04]  /*5c000*/  LDL.LU R186, [R1+0x538] ;  /* 0x0005380001ba7983 */ /* 0x000f280000300800 */
[----:B------:R-:W4:Y:S01]  /*5c010*/  LDL.LU R187, [R1+0x53c] ;  /* 0x00053c0001bb7983 */ /* 0x000f220000300800 */
[C---:B------:R-:W-:Y:S08]  /*5c020*/  HMMA.1688.F32.TF32 R228, R180.reuse, R4, R228 ;  /* 0x00000004b4e4723c */ /* 0x040ff000000810e4 */
[C---:B------:R-:W-:Y:S11]  /*5c030*/  HMMA.1688.F32.TF32 R220, R180.reuse, R8, R220 ;  /* 0x00000008b4dc723c */ /* 0x040ff600000810dc */
        /* <DEDUP_REMOVED lines=10> */
[C---:B------:R-:W-:Y:S08]  /*5c0e0*/  HMMA.1688.F32.TF32 R204, R180.reuse, R20, R204 ;  /* 0x00000014b4cc723c */ /* 0x040ff000000810cc */
[C---:B------:R-:W-:Y:S01]  /*5c0f0*/  HMMA.1688.F32.TF32 R196, R180.reuse, R24, R196 ;  /* 0x00000018b4c4723c */ /* 0x040fe200000810c4 */
[----:B------:R-:W-:Y:S07]  /*5c100*/  STL.64 [R1+0xb0], R232 ;  /* 0x0000b0e801007387 */ /* 0x000fee0000100a00 */
[C---:B------:R-:W-:Y:S01]  /*5c110*/  HMMA.1688.F32.TF32 R192, R180.reuse, R28, R192 ;  /* 0x0000001cb4c0723c */ /* 0x040fe200000810c0 */
[----:B------:R1:W-:Y:S07]  /*5c120*/  STL.64 [R1+0xb8], R234 ;  /* 0x0000b8ea01007387 */ /* 0x0003ee0000100a00 */
[----:B------:R-:W-:Y:S01]  /*5c130*/  HMMA.1688.F32.TF32 R180, R180, R32, R188 ;  /* 0x00000020b4b4723c */ /* 0x000fe200000810bc */
        /* <DEDUP_REMOVED lines=22> */
[C---:B--2---:R-:W-:Y:S08]  /*5c2a0*/  HMMA.1688.F32.TF32 R180, R200.reuse, R12, R176 ;  /* 0x0000000cc8b4723c */ /* 0x044ff000000810b0 */
[----:B---3--:R-:W-:Y:S01]  /*5c2b0*/  HMMA.1688.F32.TF32 R172, R200, R8, R172 ;  /* 0x00000008c8ac723c */ /* 0x008fe200000810ac */
[----:B------:R-:W-:Y:S01]  /*5c2c0*/  IMAD.MOV.U32 R177, RZ, RZ, R240 ;  /* 0x000000ffffb17224 */ /* 0x000fe200078e00f0 */
[----:B------:R-:W-:Y:S01]  /*5c2d0*/  MOV R179, R242 ;  /* 0x000000f200b37202 */ /* 0x000fe20000000f00 */
[----:B------:R-:W-:-:S05]  /*5c2e0*/  IMAD.MOV.U32 R178, RZ, RZ, R241 ;  /* 0x000000ffffb27224 */ /* 0x000fca00078e00f1 */
[----:B----4-:R-:W-:-:S15]  /*5c2f0*/  HMMA.1688.F32.TF32 R184, R200, R4, R184 ;  /* 0x00000004c8b8723c */ /* 0x010fde00000810b8 */
[----:B------:R-:W-:-:S04]  /*5c300*/  NOP ;  /* 0x0000000000007918 */ /* 0x000fc80000000000 */
[----:B------:R-:W-:Y:S04]  /*5c310*/  STL.64 [R1+0x50], R184 ;  /* 0x000050b801007387 */ /* 0x000fe80000100a00 */
[----:B------:R1:W-:Y:S02]  /*5c320*/  STL.64 [R1+0x58], R186 ;  /* 0x000058ba01007387 */ /* 0x0003e40000100a00 */
[----:B-1----:R-:W-:Y:S02]  /*5c330*/  HMMA.1688.F32.TF32 R184, R200, R16, R208 ;  /* 0x00000010c8b8723c */ /* 0x002fe400000810d0 */
[----:B------:R-:W-:Y:S04]  /*5c340*/  STL.64 [R1+0x4ef0], R182 ;  /* 0x004ef0b601007387 */ /* 0x000fe80000100a00 */
[----:B------:R-:W-:Y:S01]  /*5c350*/  STL.64 [R1+0x40], R172 ;  /* 0x000040ac01007387 */ /* 0x000fe20000100a00 */
[----:B------:R-:W-:-:S03]  /*5c360*/  MOV R176, R219 ;  /* 0x000000db00b07202 */ /* 0x000fc60000000f00 */
[----:B------:R-:W-:Y:S04]  /*5c370*/  STL.64 [R1+0x48], R174 ;  /* 0x000048ae01007387 */ /* 0x000fe80000100a00 */
[----:B------:R1:W-:Y:S05]  /*5c380*/  STL.64 [R1+0x4ee8], R180 ;  /* 0x004ee8b401007387 */ /* 0x0003ea0000100a00 */
[----:B------:R-:W-:Y:S04]  /*5c390*/  STL.64 [R1+0x4f00], R186 ;  /* 0x004f00ba01007387 */ /* 0x000fe80000100a00 */
[----:B------:R2:W-:Y:S04]  /*5c3a0*/  STL.64 [R1+0x4ef8], R184 ;  /* 0x004ef8b801007387 */ /* 0x0005e80000100a00 */
[----:B------:R-:W3:Y:S04]  /*5c3b0*/  LDL.LU R219, [R1+0x4fb4] ;  /* 0x004fb40001db7983 */ /* 0x000ee80000300800 */
[----:B------:R-:W4:Y:S04]  /*5c3c0*/  LDL.LU R240, [R1+0x4fb0] ;  /* 0x004fb00001f07983 */ /* 0x000f280000300800 */
[----:B------:R-:W4:Y:S04]  /*5c3d0*/  LDL.LU R241, [R1+0x4fac] ;  /* 0x004fac0001f17983 */ /* 0x000f280000300800 */
[----:B------:R-:W4:Y:S01]  /*5c3e0*/  LDL.LU R242, [R1+0x4fa8] ;  /* 0x004fa80001f27983 */ /* 0x000f220000300800 */
[----:B-1----:R-:W-:-:S03]  /*5c3f0*/  IMAD.MOV.U32 R180, RZ, RZ, R243 ;  /* 0x000000ffffb47224 */ /* 0x002fc600078e00f3 */
[----:B--2---:R-:W2:Y:S01]  /*5c400*/  LDL.LU R184, [R1+0x30] ;  /* 0x0000300001b87983 */ /* 0x004ea20000300800 */
[----:B------:R-:W-:-:S03]  /*5c410*/  IMAD.MOV.U32 R181, RZ, RZ, R223 ;  /* 0x000000ffffb57224 */ /* 0x000fc600078e00df */
[----:B------:R-:W2:Y:S01]  /*5c420*/  LDL.LU R185, [R1+0x34] ;  /* 0x0000340001b97983 */ /* 0x000ea20000300800 */
[----:B------:R-:W-:-:S03]  /*5c430*/  MOV R182, R231 ;  /* 0x000000e700b67202 */ /* 0x000fc60000000f00 */
[----:B------:R-:W2:Y:S04]  /*5c440*/  LDL.LU R186, [R1+0x38] ;  /* 0x0000380001ba7983 */ /* 0x000ea80000300800 */
[----:B------:R-:W2:Y:S04]  /*5c450*/  LDL.LU R187, [R1+0x3c] ;  /* 0x00003c0001bb7983 */ /* 0x000ea80000300800 */
[----:B------:R-:W4:Y:S04]  /*5c460*/  LDL.LU R243, [R1+0x4fa4] ;  /* 0x004fa40001f37983 */ /* 0x000f280000300800 */
[----:B------:R-:W2:Y:S04]  /*5c470*/  LDL.LU R223, [R1+0x4fa0] ;  /* 0x004fa00001df7983 */ /* 0x000ea80000300800 */
[----:B------:R-:W2:Y:S01]  /*5c480*/  LDL.LU R231, [R1+0x4f9c] ;  /* 0x004f9c0001e77983 */ /* 0x000ea20000300800 */
[----:B------:R-:W-:-:S03]  /*5c490*/  IMAD.MOV.U32 R183, RZ, RZ, R7 ;  /* 0x000000ffffb77224 */ /* 0x000fc600078e0007 */
[----:B------:R-:W2:Y:S01]  /*5c4a0*/  LDL.LU R7, [R1+0x4f98] ;  /* 0x004f980001077983 */ /* 0x000ea20000300800 */
[----:B------:R-:W-:Y:S01]  /*5c4b0*/  IMAD.MOV.U32 R172, RZ, RZ, R215 ;  /* 0x000000ffffac7224 */ /* 0x000fe200078e00d7 */
[----:B------:R-:W-:Y:S01]  /*5c4c0*/  MOV R173, R214 ;  /* 0x000000d600ad7202 */ /* 0x000fe20000000f00 */
[----:B------:R-:W-:Y:S01]  /*5c4d0*/  IMAD.MOV.U32 R174, RZ, RZ, R213 ;  /* 0x000000ffffae7224 */ /* 0x000fe200078e00d5 */
[C---:B------:R-:W-:Y:S01]  /*5c4e0*/  HMMA.1688.F32.TF32 R208, R236.reuse, R8, R248 ;  /* 0x00000008ecd0723c */ /* 0x040fe200000810f8 */
[----:B------:R-:W-:Y:S01]  /*5c4f0*/  IMAD.MOV.U32 R175, RZ, RZ, R212 ;  /* 0x000000ffffaf7224 */ /* 0x000fe200078e00d4 */
[----:B------:R-:W-:Y:S04]  /*5c500*/  LDS R248, [R3+UR12+0xe080] ;  /* 0x00e0800c03f87984 */ /* 0x000fe80008000800 */
[----:B------:R-:W-:Y:S02]  /*5c510*/  LDS R250, [R3+UR12+0xf080] ;  /* 0x00f0800c03fa7984 */ /* 0x000fe40008000800 */
[C---:B------:R-:W-:Y:S02]  /*5c520*/  HMMA.1688.F32.TF32 R232, R236.reuse, R32, R232 ;  /* 0x00000020ece8723c */ /* 0x040fe400000810e8 */
[----:B------:R-:W-:Y:S04]  /*5c530*/  LDS R249, [R252+UR12+0xe080] ;  /* 0x00e0800cfcf97984 */ /* 0x000fe80008000800 */
[----:B------:R-:W-:Y:S02]  /*5c540*/  LDS R251, [R252+UR12+0xf080] ;  /* 0x00f0800cfcfb7984 */ /* 0x000fe40008000800 */
[C---:B------:R-:W-:Y:S08]  /*5c550*/  HMMA.1688.F32.TF32 R224, R236.reuse, R24, R224 ;  /* 0x00000018ece0723c */ /* 0x040ff000000810e0 */
[----:B------:R-:W-:Y:S08]  /*5c560*/  HMMA.1688.F32.TF32 R204, R236, R4, R204 ;  /* 0x00000004eccc723c */ /* 0x000ff000000810cc */
[C---:B------:R-:W-:Y:S08]  /*5c570*/  HMMA.1688.F32.TF32 R192, R200.reuse, R24, R192 ;  /* 0x00000018c8c0723c */ /* 0x040ff000000810c0 */
[C---:B------:R-:W-:Y:S08]  /*5c580*/  HMMA.1688.F32.TF32 R188, R200.reuse, R20, R188 ;  /* 0x00000014c8bc723c */ /* 0x040ff000000810bc */
[C---:B------:R-:W-:Y:S08]  /*5c590*/  HMMA.1688.F32.TF32 R196, R200.reuse, R28, R196 ;  /* 0x0000001cc8c4723c */ /* 0x040ff000000810c4 */
[----:B------:R-:W-:Y:S01]  /*5c5a0*/  HMMA.1688.F32.TF32 R200, R200, R32, R244 ;  /* 0x00000020c8c8723c */ /* 0x000fe200000810f4 */
[----:B------:R-:W-:Y:S04]  /*5c5b0*/  LDS R244, [R0+UR12+0xe080] ;  /* 0x00e0800c00f47984 */ /* 0x000fe80008000800 */
[----:B------:R-:W-:Y:S04]  /*5c5c0*/  LDS R246, [R0+UR12+0xf080] ;  /* 0x00f0800c00f67984 */ /* 0x000fe80008000800 */
[----:B------:R-:W-:Y:S04]  /*5c5d0*/  LDS R245, [R2+UR12+0xe080] ;  /* 0x00e0800c02f57984 */ /* 0x000fe80008000800 */
[----:B------:R-:W-:Y:S04]  /*5c5e0*/  LDS R247, [R2+UR12+0xf080] ;  /* 0x00f0800c02f77984 */ /* 0x000fe80008000800 */
[----:B------:R-:W-:Y:S04]  /*5c5f0*/  LDS R32, [R3+UR12+0x10000] ;  /* 0x0100000c03207984 */ /* 0x000fe80008000800 */
[----:B------:R-:W-:Y:S01]  /*5c600*/  LDS R33, [R252+UR12+0x10000] ;  /* 0x0100000cfc217984 */ /* 0x000fe20008000800 */
[C---:B---3--:R-:W-:Y:S08]  /*5c610*/  HMMA.1688.F32.TF32 R216, R236.reuse, R16, R216 ;  /* 0x00000010ecd8723c */ /* 0x048ff000000810d8 */
[C---:B----4-:R-:W-:Y:S01]  /*5c620*/  HMMA.1688.F32.TF32 R212, R236.reuse, R12, R240 ;  /* 0x0000000cecd4723c */ /* 0x050fe200000810f0 */
[----:B------:R-:W-:Y:S04]  /*5c630*/  LDS R240, [R3+UR12+0xe000] ;  /* 0x00e0000c03f07984 */ /* 0x000fe80008000800 */
[----:B------:R-:W-:Y:S03]  /*5c640*/  LDS R242, [R3+UR12+0xf000] ;  /* 0x00f0000c03f27984 */ /* 0x000fe60008000800 */
[C---:B--2---:R-:W-:Y:S01]  /*5c650*/  HMMA.1688.F32.TF32 R220, R236.reuse, R20, R220 ;  /* 0x00000014ecdc723c */ /* 0x044fe200000810dc */
[----:B------:R-:W-:Y:S04]  /*5c660*/  LDS R241, [R252+UR12+0xe000] ;  /* 0x00e0000cfcf17984 */ /* 0x000fe80008000800 */
[----:B------:R-:W-:Y:S03]  /*5c670*/  LDS R243, [R252+UR12+0xf000] ;  /* 0x00f0000cfcf37984 */ /* 0x000fe60008000800 */
[----:B------:R-:W-:Y:S01]  /*5c680*/  HMMA.1688.F32.TF32 R228, R236, R28, R228 ;  /* 0x0000001cece4723c */ /* 0x000fe200000810e4 */
[----:B------:R-:W-:Y:S04]  /*5c690*/  LDS R236, [R0+UR12+0xe000] ;  /* 0x00e0000c00ec7984 */ /* 0x000fe80008000800 */
[----:B------:R-:W-:Y:S04]  /*5c6a0*/  LDS R238, [R0+UR12+0xf000] ;  /* 0x00f0000c00ee7984 */ /* 0x000fe80008000800 */
[----:B------:R-:W-:Y:S04]  /*5c6b0*/  LDS R237, [R2+UR12+0xe000] ;  /* 0x00e0000c02ed7984 */ /* 0x000fe80008000800 */
[----:B------:R-:W1:Y:S02]  /*5c6c0*/  LDS R239, [R2+UR12+0xf000] ;  /* 0x00f0000c02ef7984 */ /* 0x000e640008000800 */
[C---:B-1----:R-:W-:Y:S08]  /*5c6d0*/  HMMA.1688.F32.TF32 R172, R236.reuse, R14, R172 ;  /* 0x0000000eecac723c */ /* 0x042ff000000810ac */
[C---:B------:R-:W-:Y:S08]  /*5c6e0*/  HMMA.1688.F32.TF32 R176, R236.reuse, R18, R176 ;  /* 0x00000012ecb0723c */ /* 0x040ff000000810b0 */
[----:B------:R-:W-:Y:S03]  /*5c6f0*/  HMMA.1688.F32.TF32 R36, R236, R22, R36 ;  /* 0x00000016ec24723c */ /* 0x000fe60000081024 */
[----:B------:R-:W-:Y:S01]  /*5c700*/  IMAD.MOV.U32 R25, RZ, RZ, R172 ;  /* 0x000000ffff197224 */ /* 0x000fe200078e00ac */
[----:B------:R-:W-:Y:S01]  /*5c710*/  MOV R24, R173 ;  /* 0x000000ad00187202 */ /* 0x000fe20000000f00 */
[----:B------:R-:W-:-:S02]  /*5c720*/  IMAD.MOV.U32 R21, RZ, RZ, R174 ;  /* 0x000000ffff157224 */ /* 0x000fc400078e00ae */
[----:B------:R-:W-:Y:S02]  /*5c730*/  IMAD.MOV.U32 R20, RZ, RZ, R175 ;  /* 0x000000ffff147224 */ /* 0x000fe400078e00af */
[C---:B------:R-:W-:Y:S02]  /*5c740*/  HMMA.1688.F32.TF32 R172, R236.reuse, R26, R40 ;  /* 0x0000001aecac723c */ /* 0x040fe40000081028 */
[----:B------:R-:W-:Y:S04]  /*5c750*/  STL.64 [R1+0x870], R176 ;  /* 0x000870b001007387 */ /* 0x000fe80000100a00 */
[----:B------:R-:W-:Y:S02]  /*5c760*/  STL.64 [R1+0x878], R178 ;  /* 0x000878b201007387 */ /* 0x000fe40000100a00 */
[C---:B------:R-:W-:Y:S02]  /*5c770*/  HMMA.1688.F32.TF32 R40, R236.reuse, R30, R44 ;  /* 0x0000001eec28723c */ /* 0x040fe4000008102c */
[----:B------:R-:W-:Y:S04]  /*5c780*/  STL.64 [R1+0x860], R36 ;  /* 0x0008602401007387 */ /* 0x000fe80000100a00 */
[----:B------:R1:W-:Y:S02]  /*5c790*/  STL.64 [R1+0x868], R38 ;  /* 0x0008682601007387 */ /* 0x0003e40000100a00 */
[----:B-1----:R-:W-:Y:S03]  /*5c7a0*/  HMMA.1688.F32.TF32 R36, R236, R34, R48 ;  /* 0x00000022ec24723c */ /* 0x002fe60000081030 */
[----:B------:R-:W-:Y:S04]  /*5c7b0*/  STL.64 [R1+0x850], R172 ;  /* 0x000850ac01007387 */ /* 0x000fe80000100a00 */
[----:B------:R-:W-:Y:S01]  /*5c7c0*/  STL.64 [R1+0x858], R174 ;  /* 0x000858ae01007387 */ /* 0x000fe20000100a00 */
        /* <DEDUP_REMOVED lines=38> */
[----:B-1----:R-:W-:Y:S08]  /*5ca30*/  HMMA.1688.F32.TF32 R44, R244, R22, R100 ;  /* 0x00000016f42c723c */ /* 0x002ff00000081064 */
[----:B------:R-:W-:Y:S01]  /*5ca40*/  HMMA.1688.F32.TF32 R180, R236, R10, R180 ;  /* 0x0000000aecb4723c */ /* 0x000fe200000810b4 */
[----:B------:R-:W-:Y:S04]  /*5ca50*/  STL.64 [R1+0x5a0], R36 ;  /* 0x0005a02401007387 */ /* 0x000fe80000100a00 */
[----:B------:R1:W-:Y:S03]  /*5ca60*/  STL.64 [R1+0x5a8], R38 ;  /* 0x0005a82601007387 */ /* 0x0003e60000100a00 */
[----:B--2---:R-:W-:Y:S01]  /*5ca70*/  HMMA.1688.F32.TF32 R40, R244, R26, R104 ;  /* 0x0000001af428723c */ /* 0x004fe20000081068 */
[----:B------:R-:W-:-:S07]  /*5ca80*/  MOV R176, R124 ;  /* 0x0000007c00b07202 */ /* 0x000fce0000000f00 */
[----:B------:R-:W-:Y:S01]  /*5ca90*/  HMMA.1688.F32.TF32 R184, R236, R6, R184 ;  /* 0x00000006ecb8723c */ /* 0x000fe200000810b8 */
[----:B------:R-:W-:Y:S01]  /*5caa0*/  IMAD.MOV.U32 R177, RZ, RZ, R125 ;  /* 0x000000ffffb17224 */ /* 0x000fe200078e007d */
[----:B------:R-:W-:Y:S01]  /*5cab0*/  MOV R179, R127 ;  /* 0x0000007f00b37202 */ /* 0x000fe20000000f00 */
[----:B------:R-:W-:Y:S02]  /*5cac0*/  IMAD.MOV.U32 R178, RZ, RZ, R126 ;  /* 0x000000ffffb27224 */ /* 0x000fe400078e007e */
[----:B------:R-:W-:Y:S01]  /*5cad0*/  IMAD.MOV.U32 R172, RZ, RZ, R120 ;  /* 0x000000ffffac7224 */ /* 0x000fe200078e0078 */
[----:B------:R-:W-:Y:S01]  /*5cae0*/  MOV R174, R122 ;  /* 0x0000007a00ae7202 */ /* 0x000fe20000000f00 */
[----:B------:R-:W-:Y:S01]  /*5caf0*/  IMAD.MOV.U32 R173, RZ, RZ, R121 ;  /* 0x000000ffffad7224 */ /* 0x000fe200078e0079 */
[----:B-1----:R-:W-:Y:S01]  /*5cb00*/  HMMA.1688.F32.TF32 R36, R244, R30, R108 ;  /* 0x0000001ef424723c */ /* 0x002fe2000008106c */
[----:B------:R-:W-:Y:S04]  /*5cb10*/  STL.64 [R1+0x590], R44 ;  /* 0x0005902c01007387 */ /* 0x000fe80000100a00 */
[----:B------:R-:W-:Y:S04]  /*5cb20*/  STL.64 [R1+0x598], R46 ;  /* 0x0005982e01007387 */ /* 0x000fe80000100a00 */
[----:B------:R-:W-:Y:S04]  /*5cb30*/  STL.64 [R1+0x580], R40 ;  /* 0x0005802801007387 */ /* 0x000fe80000100a00 */
[----:B------:R-:W-:Y:S04]  /*5cb40*/  STL.64 [R1+0x588], R42 ;  /* 0x0005882a01007387 */ /* 0x000fe80000100a00 */
[----:B------:R-:W2:Y:S04]  /*5cb50*/  LDL.LU R124, [R1+0x4f94] ;  /* 0x004f9400017c7983 */ /* 0x000ea80000300800 */
[----:B------:R-:W-:Y:S04]  /*5cb60*/  STL.64 [R1+0x570], R36 ;  /* 0x0005702401007387 */ /* 0x000fe80000100a00 */
[----:B------:R-:W-:Y:S04]  /*5cb70*/  STL.64 [R1+0x578], R38 ;  /* 0x0005782601007387 */ /* 0x000fe80000100a00 */
[----:B------:R-:W2:Y:S04]  /*5cb80*/  LDL.LU R125, [R1+0x4f90] ;  /* 0x004f9000017d7983 */ /* 0x000ea80000300800 */
[----:B------:R-:W2:Y:S01]  /*5cb90*/  LDL.LU R126, [R1+0x4f8c] ;  /* 0x004f8c00017e7983 */ /* 0x000ea20000300800 */
[----:B------:R-:W-:-:S03]  /*5cba0*/  IMAD.MOV.U32 R17, RZ, RZ, R180 ;  /* 0x000000ffff117224 */ /* 0x000fc600078e00b4 */
[----:B------:R-:W2:Y:S01]  /*5cbb0*/  LDL.LU R127, [R1+0x4f88] ;  /* 0x004f8800017f7983 */ /* 0x000ea20000300800 */
[----:B------:R-:W-:-:S03]  /*5cbc0*/  IMAD.MOV.U32 R175, RZ, RZ, R123 ;  /* 0x000000ffffaf7224 */ /* 0x000fc600078e007b */
[----:B------:R-:W3:Y:S01]  /*5cbd0*/  LDL.LU R120, [R1+0x4f84] ;  /* 0x004f840001787983 */ /* 0x000ee20000300800 */
[----:B------:R-:W-:-:S03]  /*5cbe0*/  IMAD.MOV.U32 R16, RZ, RZ, R181 ;  /* 0x000000ffff107224 */ /* 0x000fc600078e00b5 */
[----:B------:R-:W3:Y:S01]  /*5cbf0*/  LDL.LU R121, [R1+0x4f80] ;  /* 0x004f800001797983 */ /* 0x000ee20000300800 */
[----:B------:R-:W-:Y:S01]  /*5cc00*/  IMAD.MOV.U32 R180, RZ, RZ, R116 ;  /* 0x000000ffffb47224 */ /* 0x000fe200078e0074 */
[----:B------:R-:W-:Y:S02]  /*5cc10*/  MOV R13, R182 ;  /* 0x000000b6000d7202 */ /* 0x000fe40000000f00 */
[----:B------:R-:W3:Y:S01]  /*5cc20*/  LDL.LU R122, [R1+0x4f7c] ;  /* 0x004f7c00017a7983 */ /* 0x000ee20000300800 */
[----:B------:R-:W-:Y:S01]  /*5cc30*/  MOV R181, R117 ;  /* 0x0000007500b57202 */ /* 0x000fe20000000f00 */
[----:B------:R-:W-:Y:S02]  /*5cc40*/  IMAD.MOV.U32 R12, RZ, RZ, R183 ;  /* 0x000000ffff0c7224 */ /* 0x000fe400078e00b7 */
[----:B------:R-:W3:Y:S01]  /*5cc50*/  LDL.LU R123, [R1+0x4f78] ;  /* 0x004f7800017b7983 */ /* 0x000ee20000300800 */
[----:B------:R-:W-:Y:S01]  /*5cc60*/  IMAD.MOV.U32 R182, RZ, RZ, R118 ;  /* 0x000000ffffb67224 */ /* 0x000fe200078e0076 */
[----:B------:R-:W-:-:S02]  /*5cc70*/  MOV R9, R184 ;  /* 0x000000b800097202 */ /* 0x000fc40000000f00 */
[----:B------:R-:W4:Y:S01]  /*5cc80*/  LDL.LU R116, [R1+0x4f74] ;  /* 0x004f740001747983 */ /* 0x000f220000300800 */
[----:B------:R-:W-:Y:S01]  /*5cc90*/  IMAD.MOV.U32 R183, RZ, RZ, R112 ;  /* 0x000000ffffb77224 */ /* 0x000fe200078e0070 */
[----:B------:R-:W-:Y:S02]  /*5cca0*/  MOV R184, R113 ;  /* 0x0000007100b87202 */ /* 0x000fe40000000f00 */
[----:B------:R-:W4:Y:S01]  /*5ccb0*/  LDL.LU R117, [R1+0x4f70] ;  /* 0x004f700001757983 */ /* 0x000f220000300800 */
[----:B------:R-:W-:-:S03]  /*5ccc0*/  IMAD.MOV.U32 R8, RZ, RZ, R185 ;  /* 0x000000ffff087224 */ /* 0x000fc600078e00b9 */
[----:B------:R-:W4:Y:S01]  /*5ccd0*/  LDL.LU R118, [R1+0x4f6c] ;  /* 0x004f6c0001767983 */ /* 0x000f220000300800 */
[----:B------:R-:W-:Y:S01]  /*5cce0*/  IMAD.MOV.U32 R5, RZ, RZ, R186 ;  /* 0x000000ffff057224 */ /* 0x000fe200078e00ba */
[----:B------:R-:W-:Y:S01]  /*5ccf0*/  MOV R4, R187 ;  /* 0x000000bb00047202 */ /* 0x000fe20000000f00 */
[----:B------:R-:W-:Y:S01]  /*5cd00*/  IMAD.MOV.U32 R185, RZ, RZ, R114 ;  /* 0x000000ffffb97224 */ /* 0x000fe200078e0072 */
[----:B------:R-:W2:Y:S01]  /*5cd10*/  LDL.LU R112, [R1+0x4f68] ;  /* 0x004f680001707983 */ /* 0x000ea20000300800 */
[----:B------:R-:W-:Y:S01]  /*5cd20*/  IMAD.MOV.U32 R186, RZ, RZ, R115 ;  /* 0x000000ffffba7224 */ /* 0x000fe200078e0073 */
[----:B------:R-:W-:Y:S02]  /*5cd30*/  MOV R187, R119 ;  /* 0x0000007700bb7202 */ /* 0x000fe40000000f00 */
        /* <DEDUP_REMOVED lines=11> */
[----:B------:R-:W1:Y:S01]  /*5cdf0*/  LDS R39, [R2+UR12+0xf100] ;  /* 0x00f1000c02277984 */ /* 0x000e620008000800 */
[C---:B------:R-:W-:Y:S03]  /*5ce00*/  HMMA.1688.F32.TF32 R52, R248.reuse, R18, R128 ;  /* 0x00000012f834723c */ /* 0x040fe60000081080 */
[----:B------:R-:W-:Y:S04]  /*5ce10*/  LDS R40, [R3+UR12+0xe100] ;  /* 0x00e1000c03287984 */ /* 0x000fe80008000800 */
[----:B------:R-:W-:Y:S01]  /*5ce20*/  LDS R42, [R3+UR12+0xf100] ;  /* 0x00f1000c032a7984 */ /* 0x000fe20008000800 */
[C---:B------:R-:W-:Y:S03]  /*5ce30*/  HMMA.1688.F32.TF32 R56, R248.reuse, R22, R132 ;  /* 0x00000016f838723c */ /* 0x040fe60000081084 */
        /* <DEDUP_REMOVED lines=10> */
[----:B------:R-:W-:Y:S04]  /*5cee0*/  LDS R98, [R3+UR12+0xf180] ;  /* 0x00f1800c03627984 */ /* 0x000fe80008000800 */
[----:B------:R-:W-:Y:S04]  /*5cef0*/  LDS R97, [R252+UR12+0xe180] ;  /* 0x00e1800cfc617984 */ /* 0x000fe80008000800 */
[----:B------:R-:W1:Y:S01]  /*5cf00*/  LDS R99, [R252+UR12+0xf180] ;  /* 0x00f1800cfc637984 */ /* 0x000e620008000800 */
[----:B---3--:R-:W-:Y:S08]  /*5cf10*/  HMMA.1688.F32.TF32 R120, R248, R10, R120 ;  /* 0x0000000af878723c */ /* 0x008ff00000081078 */
[----:B--2---:R-:W-:Y:S08]  /*5cf20*/  HMMA.1688.F32.TF32 R244, R244, R34, R112 ;  /* 0x00000022f4f4723c */ /* 0x004ff00000081070 */
[-C--:B----4-:R-:W-:Y:S08]  /*5cf30*/  HMMA.1688.F32.TF32 R240, R248, R6.reuse, R116 ;  /* 0x00000006f8f0723c */ /* 0x090ff00000081074 */
[----:B-1----:R-:W-:Y:S03]  /*5cf40*/  HMMA.1688.F32.TF32 R48, R36, R6, R48 ;  /* 0x000000062430723c */ /* 0x002fe60000081030 */
[----:B------:R-:W-:Y:S04]  /*5cf50*/  STL [R1+0x4e74], R244 ;  /* 0x004e74f401007387 */ /* 0x000fe80000100800 */
[----:B------:R-:W-:Y:S04]  /*5cf60*/  STL [R1+0x4e70], R245 ;  /* 0x004e70f501007387 */ /* 0x000fe80000100800 */
[----:B------:R1:W-:Y:S08]  /*5cf70*/  STL [R1+0x4e6c], R246 ;  /* 0x004e6cf601007387 */ /* 0x0003f00000100800 */
[----:B------:R-:W-:Y:S01]  /*5cf80*/  IMAD.MOV.U32 R131, RZ, RZ, R48 ;  /* 0x000000ffff837224 */ /* 0x000fe200078e0030 */
[----:B------:R-:W-:Y:S01]  /*5cf90*/  MOV R129, R50 ;  /* 0x0000003200817202 */ /* 0x000fe20000000f00 */
[----:B------:R-:W-:-:S02]  /*5cfa0*/  IMAD.MOV.U32 R130, RZ, RZ, R49 ;  /* 0x000000ffff827224 */ /* 0x000fc400078e0031 */
[----:B------:R-:W-:Y:S02]  /*5cfb0*/  IMAD.MOV.U32 R128, RZ, RZ, R51 ;  /* 0x000000ffff807224 */ /* 0x000fe400078e0033 */
[----:B------:R-:W-:Y:S01]  /*5cfc0*/  HMMA.1688.F32.TF32 R48, R36, R10, R184 ;  /* 0x0000000a2430723c */ /* 0x000fe200000810b8 */
[----:B------:R2:W-:Y:S04]  /*5cfd0*/  STL [R1+0x4e68], R247 ;  /* 0x004e68f701007387 */ /* 0x0005e80000100800 */
[----:B------:R-:W-:Y:S04]  /*5cfe0*/  STL [R1+0x4e80], R240 ;  /* 0x004e80f001007387 */ /* 0x000fe80000100800 */
[----:B------:R-:W-:Y:S04]  /*5cff0*/  STL [R1+0x4e7c], R241 ;  /* 0x004e7cf101007387 */ /* 0x000fe80000100800 */
[----:B------:R-:W-:Y:S04]  /*5d000*/  STL [R1+0x4e78], R242 ;  /* 0x004e78f201007387 */ /* 0x000fe80000100800 */
[----:B------:R3:W-:Y:S04]  /*5d010*/  STL [R1+0x4e64], R243 ;  /* 0x004e64f301007387 */ /* 0x0007e80000100800 */
[----:B------:R-:W-:Y:S01]  /*5d020*/  STL [R1+0x4e8c], R120 ;  /* 0x004e8c7801007387 */ /* 0x000fe20000100800 */
[----:B-1----:R-:W-:-:S03]  /*5d030*/  IMAD.MOV.U32 R246, RZ, RZ, R48 ;  /* 0x000000fffff67224 */ /* 0x002fc600078e0030 */
[----:B------:R-:W-:Y:S01]  /*5d040*/  STL [R1+0x4e88], R121 ;  /* 0x004e887901007387 */ /* 0x000fe20000100800 */
[----:B--2---:R-:W-:Y:S01]  /*5d050*/  MOV R247, R49 ;  /* 0x0000003100f77202 */ /* 0x004fe20000000f00 */
[----:B---3--:R-:W-:Y:S02]  /*5d060*/  IMAD.MOV.U32 R243, RZ, RZ, R50 ;  /* 0x000000fffff37224 */ /* 0x008fe400078e0032 */
[----:B------:R-:W-:Y:S04]  /*5d070*/  STL [R1+0x4e84], R122 ;  /* 0x004e847a01007387 */ /* 0x000fe80000100800 */
[----:B------:R1:W-:Y:S02]  /*5d080*/  STL [R1+0x4e60], R123 ;  /* 0x004e607b01007387 */ /* 0x0003e40000100800 */
[----:B-1----:R-:W-:-:S02]  /*5d090*/  IMAD.MOV.U32 R123, RZ, RZ, R51 ;  /* 0x000000ffff7b7224 */ /* 0x002fc400078e0033 */
[----:B------:R-:W-:-:S15]  /*5d0a0*/  HMMA.1688.F32.TF32 R48, R36, R14, R180 ;  /* 0x0000000e2430723c */ /* 0x000fde00000810b4 */
[----:B------:R-:W-:-:S04]  /*5d0b0*/  NOP ;  /* 0x0000000000007918 */ /* 0x000fc80000000000 */
[----:B------:R-:W-:Y:S01]  /*5d0c0*/  MOV R241, R48 ;  /* 0x0000003000f17202 */ /* 0x000fe20000000f00 */
[----:B------:R-:W-:Y:S01]  /*5d0d0*/  IMAD.MOV.U32 R242, RZ, RZ, R49 ;  /* 0x000000fffff27224 */ /* 0x000fe200078e0031 */
[----:B------:R-:W-:Y:S01]  /*5d0e0*/  MOV R245, R51 ;  /* 0x0000003300f57202 */ /* 0x000fe20000000f00 */
[----:B------:R-:W-:Y:S02]  /*5d0f0*/  IMAD.MOV.U32 R244, RZ, RZ, R50 ;  /* 0x000000fffff47224 */ /* 0x000fe400078e0032 */
[----:B------:R-:W-:Y:S01]  /*5d100*/  HMMA.1688.F32.TF32 R48, R36, R18, R172 ;  /* 0x000000122430723c */ /* 0x000fe200000810ac */
[----:B------:R-:W-:Y:S02]  /*5d110*/  IMAD.MOV.U32 R172, RZ, RZ, R164 ;  /* 0x000000ffffac7224 */ /* 0x000fe400078e00a4 */
[----:B------:R-:W2:-:S15]  /*5d120*/  LDL.LU R164, [R1+0x4f54] ;  /* 0x004f540001a47983 */ /* 0x000e9e0000300800 */
[----:B------:R-:W-:Y:S01]  /*5d130*/  NOP ;  /* 0x0000000000007918 */ /* 0x000fe20000000000 */
[----:B------:R-:W-:Y:S01]  /*5d140*/  IMAD.MOV.U32 R120, RZ, RZ, R48 ;  /* 0x000000ffff787224 */ /* 0x000fe200078e0030 */
[----:B------:R-:W-:Y:S01]  /*5d150*/  MOV R122, R50 ;  /* 0x00000032007a7202 */ /* 0x000fe20000000f00 */
[----:B------:R-:W-:Y:S02]  /*5d160*/  IMAD.MOV.U32 R121, RZ, RZ, R49 ;  /* 0x000000ffff797224 */ /* 0x000fe400078e0031 */
[----:B------:R-:W-:Y:S02]  /*5d170*/  IMAD.MOV.U32 R240, RZ, RZ, R51 ;  /* 0x000000fffff07224 */ /* 0x000fe400078e0033 */
[----:B------:R-:W-:Y:S01]  /*5d180*/  HMMA.1688.F32.TF32 R48, R36, R22, R176 ;  /* 0x000000162430723c */ /* 0x000fe200000810b0 */
[----:B------:R-:W-:Y:S01]  /*5d190*/  MOV R173, R165 ;  /* 0x000000a500ad7202 */ /* 0x000fe20000000f00 */
[----:B------:R-:W-:Y:S01]  /*5d1a0*/  IMAD.MOV.U32 R174, RZ, RZ, R166 ;  /* 0x000000ffffae7224 */ /* 0x000fe200078e00a6 */
[----:B------:R-:W-:Y:S01]  /*5d1b0*/  MOV R180, R160 ;  /* 0x000000a000b47202 */ /* 0x000fe20000000f00 */
[----:B------:R-:W-:-:S02]  /*5d1c0*/  IMAD.MOV.U32 R175, RZ, RZ, R167 ;  /* 0x000000ffffaf7224 */ /* 0x000fc400078e00a7 */
[----:B------:R-:W-:Y:S01]  /*5d1d0*/  IMAD.MOV.U32 R181, RZ, RZ, R161 ;  /* 0x000000ffffb57224 */ /* 0x000fe200078e00a1 */
[----:B------:R-:W-:Y:S01]  /*5d1e0*/  MOV R183, R163 ;  /* 0x000000a300b77202 */ /* 0x000fe20000000f00 */
[----:B------:R-:W-:-:S11]  /*5d1f0*/  IMAD.MOV.U32 R182, RZ, RZ, R162 ;  /* 0x000000ffffb67224 */ /* 0x000fd600078e00a2 */
[----:B------:R1:W-:Y:S04]  /*5d200*/  STL.64 [R1+0x7f0], R48 ;  /* 0x0007f03001007387 */ /* 0x0003e80000100a00 */
[----:B------:R3:W-:Y:S04]  /*5d210*/  STL.64 [R1+0x7f8], R50 ;  /* 0x0007f83201007387 */ /* 0x0007e80000100a00 */
        /* <DEDUP_REMOVED lines=66> */
[----:B------:R-:W-:-:S03]  /*5d640*/  IMAD.MOV.U32 R185, RZ, RZ, R157 ;  /* 0x000000ffffb97224 */ /* 0x000fc600078e009d */
[----:B------:R-:W4:Y:S01]  /*5d650*/  LDL.LU R74, [R1+0x1b8] ;  /* 0x0001b800014a7983 */ /* 0x000f220000300800 */
[----:B------:R-:W-:-:S03]  /*5d660*/  MOV R186, R158 ;  /* 0x0000009e00ba7202 */ /* 0x000fc60000000f00 */
[----:B------:R-:W4:Y:S01]  /*5d670*/  LDL.LU R75, [R1+0x1bc] ;  /* 0x0001bc00014b7983 */ /* 0x000f220000300800 */
[----:B------:R-:W-:-:S03]  /*5d680*/  IMAD.MOV.U32 R187, RZ, RZ, R159 ;  /* 0x000000ffffbb7224 */ /* 0x000fc600078e009f */
[----:B------:R-:W4:Y:S04]  /*5d690*/  LDL.LU R156, [R1+0x4f34] ;  /* 0x004f3400019c7983 */ /* 0x000f280000300800 */
[----:B------:R-:W4:Y:S04]  /*5d6a0*/  LDL.LU R157, [R1+0x4f30] ;  /* 0x004f3000019d7983 */ /* 0x000f280000300800 */
[----:B------:R-:W4:Y:S04]  /*5d6b0*/  LDL.LU R158, [R1+0x4f2c] ;  /* 0x004f2c00019e7983 */ /* 0x000f280000300800 */
[----:B------:R-:W4:Y:S01]  /*5d6c0*/  LDL.LU R159, [R1+0x4f28] ;  /* 0x004f2800019f7983 */ /* 0x000f220000300800 */
[----:B-1----:R-:W-:-:S03]  /*5d6d0*/  IMAD.MOV.U32 R48, RZ, RZ, R152 ;  /* 0x000000ffff307224 */ /* 0x002fc600078e0098 */
[----:B------:R-:W4:Y:S01]  /*5d6e0*/  LDL.LU R236, [R1+0x1c0] ;  /* 0x0001c00001ec7983 */ /* 0x000f220000300800 */
[----:B------:R-:W-:-:S03]  /*5d6f0*/  MOV R49, R153 ;  /* 0x0000009900317202 */ /* 0x000fc60000000f00 */
[----:B------:R-:W4:Y:S01]  /*5d700*/  LDL.LU R237, [R1+0x1c4] ;  /* 0x0001c40001ed7983 */ /* 0x000f220000300800 */
[----:B---3--:R-:W-:-:S03]  /*5d710*/  IMAD.MOV.U32 R50, RZ, RZ, R154 ;  /* 0x000000ffff327224 */ /* 0x008fc600078e009a */
        /* <DEDUP_REMOVED lines=8> */
[----:B------:R-:W3:Y:S01]  /*5d7a0*/  LDL.LU R154, [R1+0x4f1c] ;  /* 0x004f1c00019a7983 */ /* 0x000ee20000300800 */
[----:B------:R-:W-:-:S03]  /*5d7b0*/  MOV R179, R151 ;  /* 0x0000009700b37202 */ /* 0x000fc60000000f00 */
[----:B------:R-:W3:Y:S04]  /*5d7c0*/  LDL.LU R155, [R1+0x4f18] ;  /* 0x004f1800019b7983 */ /* 0x000ee80000300800 */
[----:B------:R-:W3:Y:S04]  /*5d7d0*/  LDL.LU R148, [R1+0x4f14] ;  /* 0x004f140001947983 */ /* 0x000ee80000300800 */
[----:B------:R-:W3:Y:S04]  /*5d7e0*/  LDL.LU R149, [R1+0x4f10] ;  /* 0x004f100001957983 */ /* 0x000ee80000300800 */
[----:B------:R-:W3:Y:S04]  /*5d7f0*/  LDL.LU R150, [R1+0x4f0c] ;  /* 0x004f0c0001967983 */ /* 0x000ee80000300800 */
[----:B------:R-:W3:Y:S01]  /*5d800*/  LDL.LU R151, [R1+0x4f08] ;  /* 0x004f080001977983 */ /* 0x000ee20000300800 */
[C---:B--2---:R-:W-:Y:S08]  /*5d810*/  HMMA.1688.F32.TF32 R92, R40.reuse, R30, R92 ;  /* 0x0000001e285c723c */ /* 0x044ff0000008105c */
[C---:B----4-:R-:W-:Y:S08]  /*5d820*/  HMMA.1688.F32.TF32 R100, R40.reuse, R26, R100 ;  /* 0x0000001a2864723c */ /* 0x050ff00000081064 */
[C---:B------:R-:W-:Y:S08]  /*5d830*/  HMMA.1688.F32.TF32 R112, R40.reuse, R14, R112 ;  /* 0x0000000e2870723c */ /* 0x040ff00000081070 */
[----:B------:R-:W-:Y:S08]  /*5d840*/  HMMA.1688.F32.TF32 R132, R40, R6, R132 ;  /* 0x000000062884723c */ /* 0x000ff00000081084 */
[C---:B------:R-:W-:Y:S08]  /*5d850*/  HMMA.1688.F32.TF32 R140, R36.reuse, R30, R140 ;  /* 0x0000001e248c723c */ /* 0x040ff0000008108c */
[C---:B------:R-:W-:Y:S08]  /*5d860*/  HMMA.1688.F32.TF32 R144, R36.reuse, R26, R144 ;  /* 0x0000001a2490723c */ /* 0x040ff00000081090 */
[----:B------:R-:W-:Y:S08]  /*5d870*/  HMMA.1688.F32.TF32 R136, R36, R34, R136 ;  /* 0x000000222488723c */ /* 0x000ff00000081088 */
[C---:B------:R-:W-:Y:S03]  /*5d880*/  HMMA.1688.F32.TF32 R36, R40.reuse, R10, R116 ;  /* 0x0000000a2824723c */ /* 0x040fe60000081074 */
[----:B------:R-:W-:Y:S04]  /*5d890*/  STL.64 [R1+0x7e0], R144 ;  /* 0x0007e09001007387 */ /* 0x000fe80000100a00 */
        /* <DEDUP_REMOVED lines=9> */
[----:B------:R1:W-:Y:S02]  /*5d930*/  STL.64 [R1+0x3d8], R38 ;  /* 0x0003d82601007387 */ /* 0x0003e40000100a00 */
[C---:B-1----:R-:W-:Y:S02]  /*5d940*/  HMMA.1688.F32.TF32 R36, R40.reuse, R22, R104 ;  /* 0x000000162824723c */ /* 0x042fe40000081068 */
[----:B------:R-:W-:Y:S04]  /*5d950*/  STL.64 [R1+0x3c0], R112 ;  /* 0x0003c07001007387 */ /* 0x000fe80000100a00 */
[----:B------:R-:W-:Y:S04]  /*5d960*/  STL.64 [R1+0x3c8], R114 ;  /* 0x0003c87201007387 */ /* 0x000fe80000100a00 */
[----:B------:R-:W-:Y:S04]  /*5d970*/  STL.64 [R1+0x3b0], R108 ;  /* 0x0003b06c01007387 */ /* 0x000fe80000100a00 */
[----:B------:R-:W-:Y:S05]  /*5d980*/  STL.64 [R1+0x3b8], R110 ;  /* 0x0003b86e01007387 */ /* 0x000fea0000100a00 */
[----:B------:R-:W-:Y:S04]  /*5d990*/  STL.64 [R1+0x3a0], R36 ;  /* 0x0003a02401007387 */ /* 0x000fe80000100a00 */
[----:B------:R1:W-:Y:S02]  /*5d9a0*/  STL.64 [R1+0x3a8], R38 ;  /* 0x0003a82601007387 */ /* 0x0003e40000100a00 */
[----:B-1----:R-:W-:Y:S02]  /*5d9b0*/  HMMA.1688.F32.TF32 R36, R40, R34, R88 ;  /* 0x000000222824723c */ /* 0x002fe40000081058 */
[----:B------:R-:W-:Y:S04]  /*5d9c0*/  STL.64 [R1+0x390], R100 ;  /* 0x0003906401007387 */ /* 0x000fe80000100a00 */
[----:B------:R-:W-:Y:S02]  /*5d9d0*/  STL.64 [R1+0x398], R102 ;  /* 0x0003986601007387 */ /* 0x000fe40000100a00 */
[C---:B------:R-:W-:Y:S02]  /*5d9e0*/  HMMA.1688.F32.TF32 R84, R44.reuse, R6, R84 ;  /* 0x000000062c54723c */ /* 0x040fe40000081054 */
[----:B------:R-:W-:Y:S04]  /*5d9f0*/  STL.64 [R1+0x380], R92 ;  /* 0x0003805c01007387 */ /* 0x000fe80000100a00 */
[----:B------:R-:W-:Y:S02]  /*5da00*/  STL.64 [R1+0x388], R94 ;  /* 0x0003885e01007387 */ /* 0x000fe40000100a00 */
[C---:B------:R-:W-:Y:S03]  /*5da10*/  HMMA.1688.F32.TF32 R40, R44.reuse, R10, R80 ;  /* 0x0000000a2c28723c */ /* 0x040fe60000081050 */
[----:B------:R-:W-:Y:S04]  /*5da20*/  STL.64 [R1+0x560], R36 ;  /* 0x0005602401007387 */ /* 0x000fe80000100a00 */
[----:B------:R1:W-:Y:S01]  /*5da30*/  STL.64 [R1+0x568], R38 ;  /* 0x0005682601007387 */ /* 0x0003e20000100a00 */
[C---:B------:R-:W-:Y:S08]  /*5da40*/  HMMA.1688.F32.TF32 R72, R44.reuse, R18, R72 ;  /* 0x000000122c48723c */ /* 0x040ff00000081048 */
[C---:B-1----:R-:W-:Y:S01]  /*5da50*/  HMMA.1688.F32.TF32 R36, R44.reuse, R14, R76 ;  /* 0x0000000e2c24723c */ /* 0x042fe2000008104c */
[----:B------:R-:W-:Y:S04]  /*5da60*/  STL.64 [R1+0x550], R84 ;  /* 0x0005505401007387 */ /* 0x000fe80000100a00 */
[----:B------:R-:W-:Y:S04]  /*5da70*/  STL.64 [R1+0x558], R86 ;  /* 0x0005585601007387 */ /* 0x000fe80000100a00 */
[----:B------:R-:W-:Y:S04]  /*5da80*/  STL.64 [R1+0x540], R40 ;  /* 0x0005402801007387 */ /* 0x000fe80000100a00 */
[----:B------:R3:W-:Y:S06]  /*5da90*/  STL.64 [R1+0x548], R42 ;  /* 0x0005482a01007387 */ /* 0x0007ec0000100a00 */
[----:B------:R-:W-:Y:S04]  /*5daa0*/  STL.64 [R1+0x530], R36 ;  /* 0x0005302401007387 */ /* 0x000fe80000100a00 */
[----:B------:R1:W-:Y:S01]  /*5dab0*/  STL.64 [R1+0x538], R38 ;  /* 0x0005382601007387 */ /* 0x0003e20000100a00 */
[C---:B---3--:R-:W-:Y:S03]  /*5dac0*/  HMMA.1688.F32.TF32 R40, R44.reuse, R22, R148 ;  /* 0x000000162c28723c */ /* 0x048fe60000081094 */
[----:B------:R-:W-:Y:S04]  /*5dad0*/  STL.64 [R1+0x400], R72 ;  /* 0x0004004801007387 */ /* 0x000fe80000100a00 */
[----:B------:R2:W-:Y:S01]  /*5dae0*/  STL.64 [R1+0x408], R74 ;  /* 0x0004084a01007387 */ /* 0x0005e20000100a00 */
[----:B-1----:R-:W-:Y:S08]  /*5daf0*/  HMMA.1688.F32.TF32 R36, R44, R26, R152 ;  /* 0x0000001a2c24723c */ /* 0x002ff00000081098 */
[C---:B--2---:R-:W-:Y:S08]  /*5db00*/  HMMA.1688.F32.TF32 R72, R96.reuse, R10, R168 ;  /* 0x0000000a6048723c */ /* 0x044ff000000810a8 */
[C---:B------:R-:W-:Y:S01]  /*5db10*/  HMMA.1688.F32.TF32 R76, R96.reuse, R14, R236 ;  /* 0x0000000e604c723c */ /* 0x040fe200000810ec */
[----:B------:R-:W-:Y:S04]  /*5db20*/  STL.64 [R1+0x1f0], R40 ;  /* 0x0001f02801007387 */ /* 0x000fe80000100a00 */
[----:B------:R-:W-:Y:S04]  /*5db30*/  STL.64 [R1+0x1f8], R42 ;  /* 0x0001f82a01007387 */ /* 0x000fe80000100a00 */
[----:B------:R-:W-:Y:S04]  /*5db40*/  STL.64 [R1+0x1e0], R36 ;  /* 0x0001e02401007387 */ /* 0x000fe80000100a00 */
[----:B------:R-:W-:Y:S01]  /*5db50*/  STL.64 [R1+0x1e8], R38 ;  /* 0x0001e82601007387 */ /* 0x000fe20000100a00 */
[C---:B------:R-:W-:Y:S03]  /*5db60*/  HMMA.1688.F32.TF32 R92, R96.reuse, R30, R172 ;  /* 0x0000001e605c723c */ /* 0x040fe600000810ac */
[----:B------:R-:W-:Y:S04]  /*5db70*/  STL [R1+0x4e5c], R73 ;  /* 0x004e5c4901007387 */ /* 0x000fe80000100800 */
[----:B------:R-:W-:Y:S04]  /*5db80*/  STL [R1+0x4e58], R74 ;  /* 0x004e584a01007387 */ /* 0x000fe80000100800 */
[----:B------:R-:W-:Y:S04]  /*5db90*/  STL [R1+0x4e54], R75 ;  /* 0x004e544b01007387 */ /* 0x000fe80000100800 */
[----:B------:R-:W-:Y:S01]  /*5dba0*/  STL [R1+0x4e50], R79 ;  /* 0x004e504f01007387 */ /* 0x000fe20000100800 */
[C---:B------:R-:W-:Y:S03]  /*5dbb0*/  HMMA.1688.F32.TF32 R88, R96.reuse, R26, R180 ;  /* 0x0000001a6058723c */ /* 0x040fe600000810b4 */
[----:B------:R-:W2:Y:S04]  /*5dbc0*/  LDL.LU R172, [R1+0x350] ;  /* 0x0003500001ac7983 */ /* 0x000ea80000300800 */
[----:B------:R-:W2:Y:S04]  /*5dbd0*/  LDL.LU R173, [R1+0x354] ;  /* 0x0003540001ad7983 */ /* 0x000ea80000300800 */
[----:B------:R-:W2:Y:S04]  /*5dbe0*/  LDL.LU R174, [R1+0x358] ;  /* 0x0003580001ae7983 */ /* 0x000ea80000300800 */
[----:B------:R-:W2:Y:S01]  /*5dbf0*/  LDL.LU R175, [R1+0x35c] ;  /* 0x00035c0001af7983 */ /* 0x000ea20000300800 */
[C---:B------:R-:W-:Y:S03]  /*5dc00*/  HMMA.1688.F32.TF32 R84, R96.reuse, R22, R184 ;  /* 0x000000166054723c */ /* 0x040fe600000810b8 */
        /* <DEDUP_REMOVED lines=37> */
[----:B------:R-:W-:Y:S04]  /*5de60*/  LDS R40, [R0+UR12+0xe200] ;  /* 0x00e2000c00287984 */ /* 0x000fe80008000800 */
[----:B------:R-:W-:Y:S01]  /*5de70*/  LDS R42, [R0+UR12+0xf200] ;  /* 0x00f2000c002a7984 */ /* 0x000fe20008000800 */
[C---:B------:R-:W-:Y:S03]  /*5de80*/  HMMA.1688.F32.TF32 R80, R96.reuse, R18, R48 ;  /* 0x000000126050723c */ /* 0x040fe60000081030 */
[----:B------:R-:W-:Y:S04]  /*5de90*/  LDS R41, [R2+UR12+0xe200] ;  /* 0x00e2000c02297984 */ /* 0x000fe80008000800 */
[----:B------:R-:W2:Y:S01]  /*5dea0*/  LDS R43, [R2+UR12+0xf200] ;  /* 0x00f2000c022b7984 */ /* 0x000ea20008000800 */
[----:B------:R-:W-:Y:S03]  /*5deb0*/  HMMA.1688.F32.TF32 R96, R96, R34, R176 ;  /* 0x000000226060723c */ /* 0x000fe600000810b0 */
[----:B------:R-:W4:Y:S04]  /*5dec0*/  LDL.LU R176, [R1+0x340] ;  /* 0x0003400001b07983 */ /* 0x000f280000300800 */
[----:B------:R-:W4:Y:S04]  /*5ded0*/  LDL.LU R177, [R1+0x344] ;  /* 0x0003440001b17983 */ /* 0x000f280000300800 */
[----:B------:R-:W4:Y:S04]  /*5dee0*/  LDL.LU R178, [R1+0x348] ;  /* 0x0003480001b27983 */ /* 0x000f280000300800 */
[----:B------:R-:W4:Y:S01]  /*5def0*/  LDL.LU R179, [R1+0x34c] ;  /* 0x00034c0001b37983 */ /* 0x000f220000300800 */
[----:B------:R-:W-:Y:S03]  /*5df00*/  HMMA.1688.F32.TF32 R124, R248, R14, R124 ;  /* 0x0000000ef87c723c */ /* 0x000fe6000008107c */
[----:B------:R-:W-:Y:S04]  /*5df10*/  LDS R48, [R0+UR12+0xe280] ;  /* 0x00e2800c00307984 */ /* 0x000fe80008000800 */
[----:B------:R-:W-:Y:S01]  /*5df20*/  LDS R50, [R0+UR12+0xf280] ;  /* 0x00f2800c00327984 */ /* 0x000fe20008000800 */
[C---:B------:R-:W-:Y:S03]  /*5df30*/  HMMA.1688.F32.TF32 R248, R44.reuse, R30, R156 ;  /* 0x0000001e2cf8723c */ /* 0x040fe6000008109c */
[----:B------:R-:W-:Y:S04]  /*5df40*/  LDS R49, [R2+UR12+0xe280] ;  /* 0x00e2800c02317984 */ /* 0x000fe80008000800 */
[----:B------:R-:W-:Y:S01]  /*5df50*/  LDS R51, [R2+UR12+0xf280] ;  /* 0x00f2800c02337984 */ /* 0x000fe20008000800 */
[----:B------:R-:W-:Y:S03]  /*5df60*/  HMMA.1688.F32.TF32 R160, R44, R34, R160 ;  /* 0x000000222ca0723c */ /* 0x000fe600000810a0 */
        /* <DEDUP_REMOVED lines=10> */
[----:B----4-:R-:W-:Y:S11]  /*5e010*/  HMMA.1688.F32.TF32 R132, R40, R6, R132 ;  /* 0x000000062884723c */ /* 0x010ff60000081084 */
[----:B------:R-:W-:Y:S01]  /*5e020*/  IMAD.MOV.U32 R73, RZ, RZ, R116 ;  /* 0x000000ffff497224 */ /* 0x000fe200078e0074 */
[----:B------:R-:W-:Y:S01]  /*5e030*/  MOV R75, R118 ;  /* 0x00000076004b7202 */ /* 0x000fe20000000f00 */
[----:B------:R-:W-:-:S02]  /*5e040*/  IMAD.MOV.U32 R74, RZ, RZ, R117 ;  /* 0x000000ffff4a7224 */ /* 0x000fc400078e0075 */
[----:B------:R-:W-:Y:S02]  /*5e050*/  IMAD.MOV.U32 R79, RZ, RZ, R119 ;  /* 0x000000ffff4f7224 */ /* 0x000fe400078e0077 */
[C---:B------:R-:W-:Y:S08]  /*5e060*/  HMMA.1688.F32.TF32 R116, R40.reuse, R14, R112 ;  /* 0x0000000e2874723c */ /* 0x040ff00000081070 */
[C---:B------:R-:W-:Y:S08]  /*5e070*/  HMMA.1688.F32.TF32 R112, R40.reuse, R18, R108 ;  /* 0x000000122870723c */ /* 0x040ff0000008106c */
[C---:B------:R-:W-:Y:S08]  /*5e080*/  HMMA.1688.F32.TF32 R108, R40.reuse, R22, R104 ;  /* 0x00000016286c723c */ /* 0x040ff00000081068 */
[C---:B------:R-:W-:Y:S01]  /*5e090*/  HMMA.1688.F32.TF32 R104, R40.reuse, R30, R236 ;  /* 0x0000001e2868723c */ /* 0x040fe200000810ec */
[----:B------:R-:W-:Y:S07]  /*5e0a0*/  STL.64 [R1+0x7c0], R132 ;  /* 0x0007c08401007387 */ /* 0x000fee0000100a00 */
        /* <DEDUP_REMOVED lines=17> */
[----:B------:R1:W-:Y:S04]  /*5e1c0*/  STL.64 [R1+0x360], R100 ;  /* 0x0003606401007387 */ /* 0x0003e80000100a00 */
[----:B------:R2:W-:Y:S04]  /*5e1d0*/  STL.64 [R1+0x368], R102 ;  /* 0x0003686601007387 */ /* 0x0005e80000100a00 */
[----:B-1----:R-:W3:Y:S04]  /*5e1e0*/  LDL.LU R100, [R1+0x170] ;  /* 0x0001700001647983 */ /* 0x002ee80000300800 */
[----:B------:R-:W-:Y:S04]  /*5e1f0*/  STL.64 [R1+0x350], R104 ;  /* 0x0003506801007387 */ /* 0x000fe80000100a00 */
[----:B------:R-:W-:Y:S04]  /*5e200*/  STL.64 [R1+0x358], R106 ;  /* 0x0003586a01007387 */ /* 0x000fe80000100a00 */
[----:B------:R1:W-:Y:S04]  /*5e210*/  STL.64 [R1+0x340], R40 ;  /* 0x0003402801007387 */ /* 0x0003e80000100a00 */
[----:B------:R4:W-:Y:S04]  /*5e220*/  STL.64 [R1+0x348], R42 ;  /* 0x0003482a01007387 */ /* 0x0009e80000100a00 */
[----:B------:R-:W3:Y:S04]  /*5e230*/  LDL.LU R101, [R1+0x174] ;  /* 0x0001740001657983 */ /* 0x000ee80000300800 */
[----:B--2---:R-:W3:Y:S04]  /*5e240*/  LDL.LU R102, [R1+0x178] ;  /* 0x0001780001667983 */ /* 0x004ee80000300800 */
        /* <DEDUP_REMOVED lines=27> */
[----:B----4-:R-:W2:Y:S04]  /*5e400*/  LDL.LU R42, [R1+0x2f8] ;  /* 0x0002f800012a7983 */ /* 0x010ea80000300800 */
        /* <DEDUP_REMOVED lines=45> */
[C---:B----4-:R-:W-:Y:S08]  /*5e6e0*/  HMMA.1688.F32.TF32 R172, R44.reuse, R30, R172 ;  /* 0x0000001e2cac723c */ /* 0x050ff000000810ac */
[C---:B--2---:R-:W-:Y:S08]  /*5e6f0*/  HMMA.1688.F32.TF32 R180, R44.reuse, R22, R180 ;  /* 0x000000162cb4723c */ /* 0x044ff000000810b4 */
[C---:B---3--:R-:W-:Y:S08]  /*5e700*/  HMMA.1688.F32.TF32 R184, R44.reuse, R18, R184 ;  /* 0x000000122cb8723c */ /* 0x048ff000000810b8 */
[C---:B------:R-:W-:Y:S11]  /*5e710*/  HMMA.1688.F32.TF32 R176, R44.reuse, R26, R176 ;  /* 0x0000001a2cb0723c */ /* 0x040ff600000810b0 */
[----:B------:R-:W-:Y:S04]  /*5e720*/  STL.64 [R1+0x270], R184 ;  /* 0x000270b801007387 */ /* 0x000fe80000100a00 */
[----:B------:R1:W-:Y:S04]  /*5e730*/  STL.64 [R1+0x278], R186 ;  /* 0x000278ba01007387 */ /* 0x0003e80000100a00 */
[----:B-1----:R-:W2:Y:S04]  /*5e740*/  LDL.LU.64 R186, [R1+0x4f00] ;  /* 0x004f000001ba7983 */ /* 0x002ea80000300a00 */
[----:B------:R-:W2:Y:S04]  /*5e750*/  LDL.LU.64 R184, [R1+0x4ef8] ;  /* 0x004ef80001b87983 */ /* 0x000ea80000300a00 */
[----:B------:R-:W-:Y:S04]  /*5e760*/  STL.64 [R1+0x260], R180 ;  /* 0x000260b401007387 */ /* 0x000fe80000100a00 */
[----:B------:R1:W-:Y:S04]  /*5e770*/  STL.64 [R1+0x268], R182 ;  /* 0x000268b601007387 */ /* 0x0003e80000100a00 */
[----:B-1----:R-:W3:Y:S04]  /*5e780*/  LDL.LU.64 R182, [R1+0x4ef0] ;  /* 0x004ef00001b67983 */ /* 0x002ee80000300a00 */
[----:B------:R-:W3:Y:S04]  /*5e790*/  LDL.LU.64 R180, [R1+0x4ee8] ;  /* 0x004ee80001b47983 */ /* 0x000ee80000300a00 */
[----:B------:R-:W-:Y:S04]  /*5e7a0*/  STL.64 [R1+0x250], R176 ;  /* 0x000250b001007387 */ /* 0x000fe80000100a00 */
[----:B------:R1:W-:Y:S04]  /*5e7b0*/  STL.64 [R1+0x258], R178 ;  /* 0x000258b201007387 */ /* 0x0003e80000100a00 */
[----:B-1----:R-:W4:Y:S04]  /*5e7c0*/  LDL.LU.64 R178, [R1+0x4ee0] ;  /* 0x004ee00001b27983 */ /* 0x002f280000300a00 */
[----:B------:R-:W2:Y:S04]  /*5e7d0*/  LDL.LU.64 R176, [R1+0x4ed8] ;  /* 0x004ed80001b07983 */ /* 0x000ea80000300a00 */
[----:B------:R-:W-:Y:S04]  /*5e7e0*/  STL.64 [R1+0x240], R172 ;  /* 0x000240ac01007387 */ /* 0x000fe80000100a00 */
[----:B------:R1:W-:Y:S04]  /*5e7f0*/  STL.64 [R1+0x248], R174 ;  /* 0x000248ae01007387 */ /* 0x0003e80000100a00 */
[----:B-1----:R-:W3:Y:S04]  /*5e800*/  LDL.LU.64 R174, [R1+0x4ed0] ;  /* 0x004ed00001ae7983 */ /* 0x002ee80000300a00 */
[----:B------:R-:W3:Y:S01]  /*5e810*/  LDL.LU.64 R172, [R1+0x4ec8] ;  /* 0x004ec80001ac7983 */ /* 0x000ee20000300a00 */
[----:B------:R-:W-:Y:S08]  /*5e820*/  HMMA.1688.F32.TF32 R40, R44, R34, R40 ;  /* 0x000000222c28723c */ /* 0x000ff00000081028 */
[C---:B------:R-:W-:Y:S11]  /*5e830*/  HMMA.1688.F32.TF32 R44, R48.reuse, R6, R168 ;  /* 0x00000006302c723c */ /* 0x040ff600000810a8 */
[----:B------:R-:W-:Y:S04]  /*5e840*/  STL.64 [R1+0x220], R40 ;  /* 0x0002202801007387 */ /* 0x000fe80000100a00 */
[----:B------:R1:W-:Y:S02]  /*5e850*/  STL.64 [R1+0x228], R42 ;  /* 0x0002282a01007387 */ /* 0x0003e40000100a00 */
[C---:B-1----:R-:W-:Y:S02]  /*5e860*/  HMMA.1688.F32.TF32 R40, R48.reuse, R10, R156 ;  /* 0x0000000a3028723c */ /* 0x042fe4000008109c */
[----:B------:R-:W-:Y:S04]  /*5e870*/  STL.64 [R1+0x200], R44 ;  /* 0x0002002c01007387 */ /* 0x000fe80000100a00 */
[----:B------:R1:W-:Y:S02]  /*5e880*/  STL.64 [R1+0x208], R46 ;  /* 0x0002082e01007387 */ /* 0x0003e40000100a00 */
[C---:B------:R-:W-:Y:S08]  /*5e890*/  HMMA.1688.F32.TF32 R152, R48.reuse, R14, R152 ;  /* 0x0000000e3098723c */ /* 0x040ff00000081098 */
[C---:B-1----:R-:W-:Y:S03]  /*5e8a0*/  HMMA.1688.F32.TF32 R44, R48.reuse, R18, R148 ;  /* 0x00000012302c723c */ /* 0x042fe60000081094 */
[----:B------:R-:W-:Y:S04]  /*5e8b0*/  STL.64 [R1+0x30], R40 ;  /* 0x0000302801007387 */ /* 0x000fe80000100a00 */
[----:B------:R1:W-:Y:S01]  /*5e8c0*/  STL.64 [R1+0x38], R42 ;  /* 0x0000382a01007387 */ /* 0x0003e20000100a00 */
[C---:B------:R-:W-:Y:S08]  /*5e8d0*/  HMMA.1688.F32.TF32 R148, R48.reuse, R26, R140 ;  /* 0x0000001a3094723c */ /* 0x040ff0000008108c */
[C---:B-1----:R-:W-:Y:S08]  /*5e8e0*/  HMMA.1688.F32.TF32 R40, R48.reuse, R22, R144 ;  /* 0x000000163028723c */ /* 0x042ff00000081090 */
[C---:B------:R-:W-:Y:S08]  /*5e8f0*/  HMMA.1688.F32.TF32 R144, R48.reuse, R30, R136 ;  /* 0x0000001e3090723c */ /* 0x040ff00000081088 */
[----:B------:R-:W-:Y:S01]  /*5e900*/  HMMA.1688.F32.TF32 R140, R48, R34, R132 ;  /* 0x00000022308c723c */ /* 0x000fe20000081084 */
[----:B------:R-:W-:Y:S07]  /*5e910*/  STL.64 [R1+0x20], R152 ;  /* 0x0000209801007387 */ /* 0x000fee0000100a00 */
[C---:B------:R-:W-:Y:S01]  /*5e920*/  HMMA.1688.F32.TF32 R136, R36.reuse, R6, R116 ;  /* 0x000000062488723c */ /* 0x040fe20000081074 */
[----:B------:R-:W-:Y:S07]  /*5e930*/  STL.64 [R1+0x28], R154 ;  /* 0x0000289a01007387 */ /* 0x000fee0000100a00 */
[C---:B------:R-:W-:Y:S01]  /*5e940*/  HMMA.1688.F32.TF32 R132, R36.reuse, R10, R112 ;  /* 0x0000000a2484723c */ /* 0x040fe20000081070 */
[----:B------:R-:W-:Y:S07]  /*5e950*/  STL.64 [R1+0x10], R44 ;  /* 0x0000102c01007387 */ /* 0x000fee0000100a00 */
[----:B------:R-:W-:Y:S01]  /*5e960*/  HMMA.1688.F32.TF32 R112, R36, R14, R108 ;  /* 0x0000000e2470723c */ /* 0x000fe2000008106c */
[----:B------:R-:W-:Y:S04]  /*5e970*/  STL.64 [R1+0x18], R46 ;  /* 0x0000182e01007387 */ /* 0x000fe80000100a00 */
[----:B------:R-:W-:Y:S04]  /*5e980*/  STL.64 [R1+0x4df8], R150 ;  /* 0x004df89601007387 */ /* 0x000fe80000100a00 */
[----:B------:R-:W-:Y:S04]  /*5e990*/  STL.64 [R1], R40 ;  /* 0x0000002801007387 */ /* 0x000fe80000100a00 */
        /* <DEDUP_REMOVED lines=20> */
[----:B----4-:R-:W-:Y:S01]  /*5eae0*/  IMAD.MOV.U32 R119, RZ, RZ, R178 ;  /* 0x000000ffff777224 */ /* 0x010fe200078e00b2 */
[----:B------:R-:W-:Y:S01]  /*5eaf0*/  MOV R156, R179 ;  /* 0x000000b3009c7202 */ /* 0x000fe20000000f00 */
[----:B--2---:R-:W-:-:S02]  /*5eb00*/  IMAD.MOV.U32 R118, RZ, RZ, R177 ;  /* 0x000000ffff767224 */ /* 0x004fc400078e00b1 */
[----:B---3--:R-:W-:Y:S02]  /*5eb10*/  IMAD.MOV.U32 R116, RZ, RZ, R174 ;  /* 0x000000ffff747224 */ /* 0x008fe400078e00ae */
[----:B------:R-:W2:Y:S01]  /*5eb20*/  LDL.LU R174, [R1+0x4ec4] ;  /* 0x004ec40001ae7983 */ /* 0x000ea20000300800 */
[----:B------:R-:W-:-:S03]  /*5eb30*/  MOV R117, R173 ;  /* 0x000000ad00757202 */ /* 0x000fc60000000f00 */
[----:B------:R-:W3:Y:S01]  /*5eb40*/  LDL.LU R173, [R1+0x4ec0] ;  /* 0x004ec00001ad7983 */ /* 0x000ee20000300800 */
[----:B------:R-:W-:-:S03]  /*5eb50*/  IMAD.MOV.U32 R157, RZ, RZ, R172 ;  /* 0x000000ffff9d7224 */ /* 0x000fc600078e00ac */
[----:B------:R-:W1:Y:S04]  /*5eb60*/  LDL.LU R177, [R1+0x4ebc] ;  /* 0x004ebc0001b17983 */ /* 0x000e680000300800 */
[----:B------:R-:W4:Y:S04]  /*5eb70*/  LDL.LU R178, [R1+0x4eb8] ;  /* 0x004eb80001b27983 */ /* 0x000f280000300800 */
[----:B------:R-:W2:Y:S04]  /*5eb80*/  LDL.LU R179, [R1+0x4eb4] ;  /* 0x004eb40001b37983 */ /* 0x000ea80000300800 */
[----:B------:R-:W3:Y:S01]  /*5eb90*/  LDL.LU R172, [R1+0x4eb0] ;  /* 0x004eb00001ac7983 */ /* 0x000ee20000300800 */
[----:B------:R-:W-:-:S03]  /*5eba0*/  IMAD.MOV.U32 R159, RZ, RZ, R176 ;  /* 0x000000ffff9f7224 */ /* 0x000fc600078e00b0 */
[----:B------:R-:W3:Y:S04]  /*5ebb0*/  LDL.LU R158, [R1+0x128] ;  /* 0x00012800019e7983 */ /* 0x000ee80000300800 */
[----:B------:R-:W3:Y:S01]  /*5ebc0*/  LDL.LU R176, [R1+0x4eac] ;  /* 0x004eac0001b07983 */ /* 0x000ee20000300800 */
[----:B------:R-:W-:Y:S02]  /*5ebd0*/  MOV R170, R175 ;  /* 0x000000af00aa7202 */ /* 0x000fe40000000f00 */
[----:B-1----:R-:W-:Y:S02]  /*5ebe0*/  MOV R148, R177 ;  /* 0x000000b100947202 */ /* 0x002fe40000000f00 */
[----:B------:R-:W3:Y:S01]  /*5ebf0*/  LDL.LU R177, [R1+0x4ea8] ;  /* 0x004ea80001b17983 */ /* 0x000ee20000300800 */
[----:B----4-:R-:W-:-:S03]  /*5ec00*/  IMAD.MOV.U32 R149, RZ, RZ, R178 ;  /* 0x000000ffff957224 */ /* 0x010fc600078e00b2 */
[----:B------:R-:W4:Y:S01]  /*5ec10*/  LDL.LU R178, [R1+0x4ea4] ;  /* 0x004ea40001b27983 */ /* 0x000f220000300800 */
[----:B--2---:R-:W-:-:S03]  /*5ec20*/  IMAD.MOV.U32 R150, RZ, RZ, R179 ;  /* 0x000000ffff967224 */ /* 0x004fc600078e00b3 */
[----:B------:R-:W4:Y:S01]  /*5ec30*/  LDL.LU R179, [R1+0x4ea0] ;  /* 0x004ea00001b37983 */ /* 0x000f220000300800 */
[----:B---3--:R-:W-:-:S03]  /*5ec40*/  MOV R151, R172 ;  /* 0x000000ac00977202 */ /* 0x008fc60000000f00 */
[----:B------:R-:W2:Y:S04]  /*5ec50*/  LDL.LU R172, [R1+0x4e9c] ;  /* 0x004e9c0001ac7983 */ /* 0x000ea80000300800 */
[----:B------:R-:W3:Y:S04]  /*5ec60*/  LDL.LU R144, [R1+0x150] ;  /* 0x0001500001907983 */ /* 0x000ee80000300800 */
[----:B------:R-:W3:Y:S04]  /*5ec70*/  LDL.LU R145, [R1+0x154] ;  /* 0x0001540001917983 */ /* 0x000ee80000300800 */
[----:B------:R-:W3:Y:S04]  /*5ec80*/  LDL.LU R146, [R1+0x158] ;  /* 0x0001580001927983 */ /* 0x000ee80000300800 */
[----:B------:R-:W3:Y:S01]  /*5ec90*/  LDL.LU R147, [R1+0x15c] ;  /* 0x00015c0001937983 */ /* 0x000ee20000300800 */
[----:B------:R-:W-:-:S02]  /*5eca0*/  IMAD.MOV.U32 R168, RZ, RZ, R173 ;  /* 0x000000ffffa87224 */ /* 0x000fc400078e00ad */
[----:B------:R-:W-:Y:S01]  /*5ecb0*/  IMAD.MOV.U32 R169, RZ, RZ, R174 ;  /* 0x000000ffffa97224 */ /* 0x000fe200078e00ae */
        /* <DEDUP_REMOVED lines=8> */
[----:B------:R-:W-:Y:S08]  /*5ed40*/  HMMA.1688.F32.TF32 R48, R40, R10, R148 ;  /* 0x0000000a2830723c */ /* 0x000ff00000081094 */
[----:B----4-:R-:W-:Y:S08]  /*5ed50*/  HMMA.1688.F32.TF32 R176, R36, R34, R176 ;  /* 0x0000002224b0723c */ /* 0x010ff000000810b0 */
[C---:B---3--:R-:W-:Y:S11]  /*5ed60*/  HMMA.1688.F32.TF32 R112, R40.reuse, R6, R144 ;  /* 0x000000062870723c */ /* 0x048ff60000081090 */
[----:B------:R-:W-:Y:S04]  /*5ed70*/  STL [R1+0x4dbc], R176 ;  /* 0x004dbcb001007387 */ /* 0x000fe80000100800 */
[----:B------:R-:W-:Y:S04]  /*5ed80*/  STL [R1+0x4db8], R177 ;  /* 0x004db8b101007387 */ /* 0x000fe80000100800 */
[----:B------:R-:W-:Y:S04]  /*5ed90*/  STL [R1+0x4db4], R178 ;  /* 0x004db4b201007387 */ /* 0x000fe80000100800 */
[----:B------:R-:W-:Y:S04]  /*5eda0*/  STL [R1+0x4db0], R179 ;  /* 0x004db0b301007387 */ /* 0x000fe80000100800 */
[----:B------:R-:W-:Y:S04]  /*5edb0*/  STL.64 [R1+0x740], R48 ;  /* 0x0007403001007387 */ /* 0x000fe80000100a00 */
[----:B------:R-:W-:Y:S04]  /*5edc0*/  STL.64 [R1+0x750], R112 ;  /* 0x0007507001007387 */ /* 0x000fe80000100a00 */
[----:B------:R2:W-:Y:S02]  /*5edd0*/  STL.64 [R1+0x758], R114 ;  /* 0x0007587201007387 */ /* 0x0005e40000100a00 */
[----:B--2---:R-:W-:Y:S02]  /*5ede0*/  HMMA.1688.F32.TF32 R112, R40, R14, R168 ;  /* 0x0000000e2870723c */ /* 0x004fe400000810a8 */
[----:B------:R1:W-:Y:S01]  /*5edf0*/  STL [R1+0x748], R50 ;  /* 0x0007483201007387 */ /* 0x0003e20000100800 */
[----:B------:R-:W-:-:S05]  /*5ee00*/  IMAD.MOV.U32 R176, RZ, RZ, R51 ;  /* 0x000000ffffb07224 */ /* 0x000fca00078e0033 */
[C---:B-1----:R-:W-:Y:S01]  /*5ee10*/  HMMA.1688.F32.TF32 R48, R40.reuse, R18, R156 ;  /* 0x000000122830723c */ /* 0x042fe2000008109c */
[----:B------:R-:W-:Y:S10]  /*5ee20*/  STL [R1+0x4dc0], R176 ;  /* 0x004dc0b001007387 */ /* 0x000ff40000100800 */
[----:B------:R-:W-:Y:S04]  /*5ee30*/  STL.64 [R1+0x730], R112 ;  /* 0x0007307001007387 */ /* 0x000fe80000100a00 */
[----:B------:R1:W-:Y:S02]  /*5ee40*/  STL.64 [R1+0x738], R114 ;  /* 0x0007387201007387 */ /* 0x0003e40000100a00 */
[C---:B-1----:R-:W-:Y:S02]  /*5ee50*/  HMMA.1688.F32.TF32 R112, R40.reuse, R22, R152 ;  /* 0x000000162870723c */ /* 0x042fe40000081098 */
[----:B------:R-:W-:Y:S01]  /*5ee60*/  IMAD.MOV.U32 R179, RZ, RZ, R50 ;  /* 0x000000ffffb37224 */ /* 0x000fe200078e0032 */
[----:B------:R-:W-:Y:S01]  /*5ee70*/  MOV R178, R49 ;  /* 0x0000003100b27202 */ /* 0x000fe20000000f00 */
[----:B------:R-:W-:Y:S01]  /*5ee80*/  IMAD.MOV.U32 R177, RZ, RZ, R48 ;  /* 0x000000ffffb17224 */ /* 0x000fe200078e0030 */
[----:B------:R1:W-:Y:S04]  /*5ee90*/  STL [R1+0x72c], R51 ;  /* 0x00072c3301007387 */ /* 0x0003e80000100800 */
[----:B------:R2:W-:Y:S04]  /*5eea0*/  STL [R1+0x4dcc], R179 ;  /* 0x004dccb301007387 */ /* 0x0005e80000100800 */
[----:B------:R-:W-:Y:S01]  /*5eeb0*/  STL [R1+0x4dc8], R178 ;  /* 0x004dc8b201007387 */ /* 0x000fe20000100800 */
[----:B-1----:R-:W-:Y:S03]  /*5eec0*/  HMMA.1688.F32.TF32 R48, R40, R26, R116 ;  /* 0x0000001a2830723c */ /* 0x002fe60000081074 */
[----:B------:R-:W-:Y:S04]  /*5eed0*/  STL [R1+0x4dc4], R177 ;  /* 0x004dc4b101007387 */ /* 0x000fe80000100800 */
[----:B------:R1:W-:Y:S04]  /*5eee0*/  STL.64 [R1+0x710], R112 ;  /* 0x0007107001007387 */ /* 0x0003e80000100a00 */
        /* <DEDUP_REMOVED lines=13> */
[----:B--2---:R-:W-:-:S03]  /*5efc0*/  IMAD.MOV.U32 R179, RZ, RZ, R48 ;  /* 0x000000ffffb37224 */ /* 0x004fc600078e0030 */
[----:B-1----:R-:W2:Y:S01]  /*5efd0*/  LDL.LU R112, [R1+0xe0] ;  /* 0x0000e00001707983 */ /* 0x002ea20000300800 */
[----:B------:R-:W-:-:S03]  /*5efe0*/  MOV R178, R49 ;  /* 0x0000003100b27202 */ /* 0x000fc60000000f00 */
[----:B------:R-:W2:Y:S01]  /*5eff0*/  LDL.LU R113, [R1+0xe4] ;  /* 0x0000e40001717983 */ /* 0x000ea20000300800 */
[----:B------:R-:W-:-:S03]  /*5f000*/  IMAD.MOV.U32 R177, RZ, RZ, R50 ;  /* 0x000000ffffb17224 */ /* 0x000fc600078e0032 */
[----:B---3--:R-:W2:Y:S01]  /*5f010*/  LDL.LU R114, [R1+0xe8] ;  /* 0x0000e80001727983 */ /* 0x008ea20000300800 */
[----:B------:R-:W-:-:S03]  /*5f020*/  IMAD.MOV.U32 R176, RZ, RZ, R51 ;  /* 0x000000ffffb07224 */ /* 0x000fc600078e0033 */
        /* <DEDUP_REMOVED lines=29> */
[----:B------:R1:W-:Y:S04]  /*5f200*/  STL [R1+0x4ddc], R176 ;  /* 0x004ddcb001007387 */ /* 0x0003e80000100800 */
[----:B------:R1:W-:Y:S04]  /*5f210*/  STL [R1+0x4dd8], R177 ;  /* 0x004dd8b101007387 */ /* 0x0003e80000100800 */
[----:B------:R-:W-:Y:S04]  /*5f220*/  STL [R1+0x4dd4], R179 ;  /* 0x004dd4b301007387 */ /* 0x000fe80000100800 */
[----:B------:R1:W-:Y:S04]  /*5f230*/  STL [R1+0x4dd0], R178 ;  /* 0x004dd0b201007387 */ /* 0x0003e80000100800 */
[----:B-1----:R-:W4:Y:S04]  /*5f240*/  LDL.LU R176, [R1+0xf0] ;  /* 0x0000f00001b07983 */ /* 0x002f280000300800 */
[----:B------:R-:W4:Y:S04]  /*5f250*/  LDL.LU R177, [R1+0xf4] ;  /* 0x0000f40001b17983 */ /* 0x000f280000300800 */
[----:B------:R-:W4:Y:S04]  /*5f260*/  LDL.LU R178, [R1+0xf8] ;  /* 0x0000f80001b27983 */ /* 0x000f280000300800 */
[----:B------:R-:W4:Y:S01]  /*5f270*/  LDL.LU R179, [R1+0xfc] ;  /* 0x0000fc0001b37983 */ /* 0x000f220000300800 */
[C---:B------:R-:W-:Y:S08]  /*5f280*/  HMMA.1688.F32.TF32 R108, R36.reuse, R18, R104 ;  /* 0x00000012246c723c */ /* 0x040ff00000081068 */
[C---:B------:R-:W-:Y:S08]  /*5f290*/  HMMA.1688.F32.TF32 R104, R36.reuse, R22, R100 ;  /* 0x000000162468723c */ /* 0x040ff00000081064 */
[----:B------:R-:W-:Y:S01]  /*5f2a0*/  HMMA.1688.F32.TF32 R100, R36, R26, R236 ;  /* 0x0000001a2464723c */ /* 0x000fe200000810ec */
[----:B------:R-:W-:Y:S04]  /*5f2b0*/  LDS R236, [R0+UR12+0xe380] ;  /* 0x00e3800c00ec7984 */ /* 0x000fe80008000800 */
[----:B------:R-:W-:Y:S04]  /*5f2c0*/  LDS R238, [R0+UR12+0xf380] ;  /* 0x00f3800c00ee7984 */ /* 0x000fe80008000800 */
[----:B------:R-:W-:Y:S04]  /*5f2d0*/  LDS R237, [R2+UR12+0xe380] ;  /* 0x00e3800c02ed7984 */ /* 0x000fe80008000800 */
[----:B------:R-:W1:Y:S01]  /*5f2e0*/  LDS R239, [R2+UR12+0xf380] ;  /* 0x00f3800c02ef7984 */ /* 0x000e620008000800 */
[----:B--2---:R-:W-:Y:S08]  /*5f2f0*/  HMMA.1688.F32.TF32 R112, R40, R34, R112 ;  /* 0x000000222870723c */ /* 0x004ff00000081070 */
[----:B---3--:R-:W-:Y:S08]  /*5f300*/  HMMA.1688.F32.TF32 R48, R44, R18, R48 ;  /* 0x000000122c30723c */ /* 0x008ff00000081030 */
[----:B----4-:R-:W-:Y:S08]  /*5f310*/  HMMA.1688.F32.TF32 R176, R40, R30, R176 ;  /* 0x0000001e28b0723c */ /* 0x010ff000000810b0 */
[----:B------:R-:W-:Y:S11]  /*5f320*/  HMMA.1688.F32.TF32 R40, R44, R10, R136 ;  /* 0x0000000a2c28723c */ /* 0x000ff60000081088 */
[----:B------:R2:W-:Y:S04]  /*5f330*/  STL.64 [R1+0x6f0], R176 ;  /* 0x0006f0b001007387 */ /* 0x0005e80000100a00 */
[----:B------:R3:W-:Y:S01]  /*5f340*/  STL.64 [R1+0x6f8], R178 ;  /* 0x0006f8b201007387 */ /* 0x0007e20000100a00 */
[----:B--2---:R-:W-:Y:S01]  /*5f350*/  MOV R176, R112 ;  /* 0x0000007000b07202 */ /* 0x004fe20000000f00 */
[----:B------:R-:W-:-:S02]  /*5f360*/  IMAD.MOV.U32 R177, RZ, RZ, R113 ;  /* 0x000000ffffb17224 */ /* 0x000fc400078e0071 */
[----:B---3--:R-:W-:Y:S01]  /*5f370*/  IMAD.MOV.U32 R179, RZ, RZ, R114 ;  /* 0x000000ffffb37224 */ /* 0x008fe200078e0072 */
[----:B------:R-:W-:Y:S02]  /*5f380*/  MOV R178, R115 ;  /* 0x0000007300b27202 */ /* 0x000fe40000000f00 */
[----:B------:R-:W-:Y:S03]  /*5f390*/  HMMA.1688.F32.TF32 R112, R44, R6, R132 ;  /* 0x000000062c70723c */ /* 0x000fe60000081084 */
[----:B------:R2:W-:Y:S04]  /*5f3a0*/  STL [R1+0x4dec], R178 ;  /* 0x004decb201007387 */ /* 0x0005e80000100800 */
[----:B------:R-:W-:Y:S04]  /*5f3b0*/  STL [R1+0x4de8], R179 ;  /* 0x004de8b301007387 */ /* 0x000fe80000100800 */
[----:B------:R3:W-:Y:S04]  /*5f3c0*/  STL [R1+0x4de4], R176 ;  /* 0x004de4b001007387 */ /* 0x0007e80000100800 */
[----:B------:R4:W-:Y:S04]  /*5f3d0*/  STL [R1+0x4de0], R177 ;  /* 0x004de0b101007387 */ /* 0x0009e80000100800 */
[----:B------:R-:W-:Y:S04]  /*5f3e0*/  STL.64 [R1+0x650], R112 ;  /* 0x0006507001007387 */ /* 0x000fe80000100a00 */
[----:B------:R1:W-:Y:S01]  /*5f3f0*/  STL.64 [R1+0x658], R114 ;  /* 0x0006587201007387 */ /* 0x0003e20000100a00 */
[----:B--2---:R-:W-:Y:S01]  /*5f400*/  IMAD.MOV.U32 R178, RZ, RZ, R40 ;  /* 0x000000ffffb27224 */ /* 0x004fe200078e0028 */
[----:B---3--:R-:W-:Y:S01]  /*5f410*/  MOV R176, R42 ;  /* 0x0000002a00b07202 */ /* 0x008fe20000000f00 */
[----:B------:R-:W-:-:S02]  /*5f420*/  IMAD.MOV.U32 R179, RZ, RZ, R41 ;  /* 0x000000ffffb37224 */ /* 0x000fc400078e0029 */
[----:B----4-:R-:W-:Y:S02]  /*5f430*/  IMAD.MOV.U32 R177, RZ, RZ, R43 ;  /* 0x000000ffffb17224 */ /* 0x010fe400078e002b */
[C---:B------:R-:W-:Y:S08]  /*5f440*/  HMMA.1688.F32.TF32 R40, R44.reuse, R22, R144 ;  /* 0x000000162c28723c */ /* 0x040ff00000081090 */
[----:B-1----:R-:W-:Y:S08]  /*5f450*/  HMMA.1688.F32.TF32 R112, R44, R14, R140 ;  /* 0x0000000e2c70723c */ /* 0x002ff0000008108c */
[----:B------:R-:W-:Y:S11]  /*5f460*/  HMMA.1688.F32.TF32 R152, R236, R6, R152 ;  /* 0x00000006ec98723c */ /* 0x000ff60000081098 */
        /* <DEDUP_REMOVED lines=8> */
[----:B-1----:R-:W-:Y:S08]  /*5f4f0*/  HMMA.1688.F32.TF32 R40, R44, R34, R156 ;  /* 0x000000222c28723c */ /* 0x002ff0000008109c */
[C---:B------:R-:W-:Y:S01]  /*5f500*/  HMMA.1688.F32.TF32 R156, R236.reuse, R10, R116 ;  /* 0x0000000aec9c723c */ /* 0x040fe20000081074 */
[----:B------:R-:W-:Y:S07]  /*5f510*/  STL.64 [R1+0x600], R112 ;  /* 0x0006007001007387 */ /* 0x000fee0000100a00 */
[----:B------:R-:W-:Y:S01]  /*5f520*/  HMMA.1688.F32.TF32 R44, R236, R14, R180 ;  /* 0x0000000eec2c723c */ /* 0x000fe200000810b4 */
[----:B------:R-:W-:Y:S04]  /*5f530*/  STL.64 [R1+0x608], R114 ;  /* 0x0006087201007387 */ /* 0x000fe80000100a00 */
[----:B------:R-:W-:Y:S04]  /*5f540*/  STL.64 [R1+0x5f0], R48 ;  /* 0x0005f03001007387 */ /* 0x000fe80000100a00 */
[----:B------:R-:W-:Y:S04]  /*5f550*/  STL.64 [R1+0x5f8], R50 ;  /* 0x0005f83201007387 */ /* 0x000fe80000100a00 */
[----:B------:R-:W-:Y:S04]  /*5f560*/  STL [R1+0x4d9c], R152 ;  /* 0x004d9c9801007387 */ /* 0x000fe80000100800 */
        /* <DEDUP_REMOVED lines=9> */
[----:B------:R-:W-:Y:S04]  /*5f600*/  STL.64 [R1+0x510], R44 ;  /* 0x0005102c01007387 */ /* 0x000fe80000100a00 */
[----:B------:R1:W-:Y:S01]  /*5f610*/  STL.64 [R1+0x518], R46 ;  /* 0x0005182e01007387 */ /* 0x0003e20000100a00 */
[----:B------:R-:W-:Y:S03]  /*5f620*/  HMMA.1688.F32.TF32 R172, R36, R30, R172 ;  /* 0x0000001e24ac723c */ /* 0x000fe600000810ac */
[----:B------:R-:W-:Y:S04]  /*5f630*/  LDS R36, [R3+UR12+0xe380] ;  /* 0x00e3800c03247984 */ /* 0x000fe80008000800 */
[----:B------:R-:W-:Y:S01]  /*5f640*/  LDS R38, [R3+UR12+0xf380] ;  /* 0x00f3800c03267984 */ /* 0x000fe20008000800 */
[C---:B-1----:R-:W-:Y:S03]  /*5f650*/  HMMA.1688.F32.TF32 R44, R236.reuse, R26, R192 ;  /* 0x0000001aec2c723c */ /* 0x042fe600000810c0 */
[----:B------:R-:W-:Y:S04]  /*5f660*/  LDS R37, [R252+UR12+0xe380] ;  /* 0x00e3800cfc257984 */ /* 0x000fe80008000800 */
[----:B------:R-:W1:Y:S01]  /*5f670*/  LDS R39, [R252+UR12+0xf380] ;  /* 0x00f3800cfc277984 */ /* 0x000e620008000800 */
[----:B------:R-:W-:Y:S01]  /*5f680*/  HMMA.1688.F32.TF32 R168, R236, R22, R188 ;  /* 0x00000016eca8723c */ /* 0x000fe200000810bc */
[----:B------:R-:W-:Y:S01]  /*5f690*/  IMAD.MOV.U32 R142, RZ, RZ, R5 ;  /* 0x000000ffff8e7224 */ /* 0x000fe200078e0005 */
[----:B------:R-:W-:Y:S01]  /*5f6a0*/  MOV R143, R4 ;  /* 0x00000004008f7202 */ /* 0x000fe20000000f00 */
[----:B------:R-:W-:Y:S01]  /*5f6b0*/  IMAD.MOV.U32 R141, RZ, RZ, R8 ;  /* 0x000000ffff8d7224 */ /* 0x000fe200078e0008 */
[----:B------:R-:W-:Y:S01]  /*5f6c0*/  MOV R140, R9 ;  /* 0x00000009008c7202 */ /* 0x000fe20000000f00 */
[----:B------:R-:W-:-:S02]  /*5f6d0*/  IMAD.MOV.U32 R144, RZ, RZ, R25 ;  /* 0x000000ffff907224 */ /* 0x000fc400078e0019 */
[----:B------:R-:W-:Y:S01]  /*5f6e0*/  IMAD.MOV.U32 R145, RZ, RZ, R24 ;  /* 0x000000ffff917224 */ /* 0x000fe200078e0018 */
[----:B------:R-:W-:Y:S01]  /*5f6f0*/  MOV R146, R21 ;  /* 0x0000001500927202 */ /* 0x000fe20000000f00 */
[----:B------:R-:W-:Y:S01]  /*5f700*/  IMAD.MOV.U32 R147, RZ, RZ, R20 ;  /* 0x000000ffff937224 */ /* 0x000fe200078e0014 */
[----:B------:R-:W-:Y:S04]  /*5f710*/  LDS R116, [R3+UR12+0x10080] ;  /* 0x0100800c03747984 */ /* 0x000fe80008000800 */
[----:B------:R-:W-:Y:S04]  /*5f720*/  STL.64 [R1+0x4f0], R44 ;  /* 0x0004f02c01007387 */ /* 0x000fe80000100a00 */
[----:B------:R-:W-:Y:S04]  /*5f730*/  STL.64 [R1+0x4f8], R46 ;  /* 0x0004f82e01007387 */ /* 0x000fe80000100a00 */
[----:B------:R-:W2:Y:S01]  /*5f740*/  LDL R119, [R1+0xa30] ;  /* 0x000a300001777983 */ /* 0x000ea20000100800 */
[----:B------:R-:W-:Y:S03]  /*5f750*/  HMMA.1688.F32.TF32 R40, R236, R18, R184 ;  /* 0x00000012ec28723c */ /* 0x000fe600000810b8 */
[----:B------:R-:W-:Y:S04]  /*5f760*/  LDS R118, [R3+UR12+0x11080] ;  /* 0x0110800c03767984 */ /* 0x000fe80008000800 */
[----:B------:R-:W-:-:S12]  /*5f770*/  LDS R117, [R252+UR12+0x10080] ;  /* 0x0100800cfc757984 */ /* 0x000fd80008000800 */
[----:B------:R-:W-:Y:S01]  /*5f780*/  IMAD.MOV.U32 R156, RZ, RZ, R40 ;  /* 0x000000ffff9c7224 */ /* 0x000fe200078e0028 */
[----:B------:R-:W-:Y:S01]  /*5f790*/  MOV R157, R41 ;  /* 0x00000029009d7202 */ /* 0x000fe20000000f00 */
[----:B------:R-:W-:Y:S02]  /*5f7a0*/  IMAD.MOV.U32 R158, RZ, RZ, R42 ;  /* 0x000000ffff9e7224 */ /* 0x000fe400078e002a */
[----:B------:R-:W-:Y:S02]  /*5f7b0*/  IMAD.MOV.U32 R159, RZ, RZ, R43 ;  /* 0x000000ffff9f7224 */ /* 0x000fe400078e002b */
[C---:B------:R-:W-:Y:S08]  /*5f7c0*/  HMMA.1688.F32.TF32 R40, R236.reuse, R30, R196 ;  /* 0x0000001eec28723c */ /* 0x040ff000000810c4 */
[----:B------:R-:W-:Y:S08]  /*5f7d0*/  HMMA.1688.F32.TF32 R236, R236, R34, R200 ;  /* 0x00000022ecec723c */ /* 0x000ff000000810c8 */
[C---:B-1----:R-:W-:Y:S08]  /*5f7e0*/  HMMA.1688.F32.TF32 R184, R36.reuse, R6, R204 ;  /* 0x0000000624b8723c */ /* 0x042ff000000810cc */
[C---:B------:R-:W-:Y:S08]  /*5f7f0*/  HMMA.1688.F32.TF32 R188, R36.reuse, R10, R208 ;  /* 0x0000000a24bc723c */ /* 0x040ff000000810d0 */
[C---:B------:R-:W-:Y:S01]  /*5f800*/  HMMA.1688.F32.TF32 R192, R36.reuse, R14, R212 ;  /* 0x0000000e24c0723c */ /* 0x040fe200000810d4 */
[----:B------:R-:W-:Y:S07]  /*5f810*/  STL [R1+0x4c60], R236 ;  /* 0x004c60ec01007387 */ /* 0x000fee0000100800 */
[----:B------:R-:W-:Y:S01]  /*5f820*/  HMMA.1688.F32.TF32 R216, R36, R18, R216 ;  /* 0x0000001224d8723c */ /* 0x000fe200000810d8 */
[----:B------:R-:W-:Y:S01]  /*5f830*/  STL [R1+0x4c5c], R237 ;  /* 0x004c5ced01007387 */ /* 0x000fe20000100800 */
[----:B------:R-:W-:-:S03]  /*5f840*/  IMAD.MOV.U32 R48, RZ, RZ, R17 ;  /* 0x000000ffff307224 */ /* 0x000fc600078e0011 */
[----:B------:R-:W-:Y:S03]  /*5f850*/  STL [R1+0x4c58], R238 ;  /* 0x004c58ee01007387 */ /* 0x000fe60000100800 */
[----:B------:R-:W-:Y:S01]  /*5f860*/  HMMA.1688.F32.TF32 R228, R36, R30, R228 ;  /* 0x0000001e24e4723c */ /* 0x000fe200000810e4 */
[----:B------:R-:W-:Y:S01]  /*5f870*/  STL [R1+0x4c54], R239 ;  /* 0x004c54ef01007387 */ /* 0x000fe20000100800 */
[----:B------:R-:W-:-:S03]  /*5f880*/  MOV R49, R16 ;  /* 0x0000001000317202 */ /* 0x000fc60000000f00 */
[----:B------:R-:W-:Y:S03]  /*5f890*/  STL [R1+0x4c70], R184 ;  /* 0x004c70b801007387 */ /* 0x000fe60000100800 */
[----:B------:R-:W-:Y:S01]  /*5f8a0*/  HMMA.1688.F32.TF32 R220, R36, R22, R220 ;  /* 0x0000001624dc723c */ /* 0x000fe200000810dc */
[----:B------:R-:W-:Y:S01]  /*5f8b0*/  STL [R1+0x4c6c], R185 ;  /* 0x004c6cb901007387 */ /* 0x000fe20000100800 */
[----:B------:R-:W-:-:S06]  /*5f8c0*/  IMAD.MOV.U32 R50, RZ, RZ, R13 ;  /* 0x000000ffff327224 */ /* 0x000fcc00078e000d */
[----:B------:R-:W-:Y:S01]  /*5f8d0*/  HMMA.1688.F32.TF32 R224, R36, R26, R224 ;  /* 0x0000001a24e0723c */ /* 0x000fe200000810e0 */
[----:B------:R-:W-:Y:S01]  /*5f8e0*/  STL [R1+0x4c68], R186 ;  /* 0x004c68ba01007387 */ /* 0x000fe20000100800 */
[----:B------:R-:W-:-:S03]  /*5f8f0*/  IMAD.MOV.U32 R51, RZ, RZ, R12 ;  /* 0x000000ffff337224 */ /* 0x000fc600078e000c */
[----:B------:R-:W-:Y:S04]  /*5f900*/  STL [R1+0x4c64], R187 ;  /* 0x004c64bb01007387 */ /* 0x000fe80000100800 */
[----:B------:R-:W-:Y:S04]  /*5f910*/  STL [R1+0x4c7c], R188 ;  /* 0x004c7cbc01007387 */ /* 0x000fe80000100800 */
[----:B------:R-:W-:Y:S01]  /*5f920*/  STL [R1+0x4c78], R189 ;  /* 0x004c78bd01007387 */ /* 0x000fe20000100800 */
[----:B------:R-:W-:Y:S03]  /*5f930*/  HMMA.1688.F32.TF32 R212, R36, R34, R232 ;  /* 0x0000002224d4723c */ /* 0x000fe600000810e8 */
        /* <DEDUP_REMOVED lines=26> */
[----:B------:R-:W-:Y:S01]  /*5fae0*/  MOV R152, R40 ;  /* 0x0000002800987202 */ /* 0x000fe20000000f00 */
[----:B------:R-:W-:Y:S01]  /*5faf0*/  IMAD.MOV.U32 R153, RZ, RZ, R41 ;  /* 0x000000ffff997224 */ /* 0x000fe200078e0029 */
[----:B------:R-:W-:Y:S01]  /*5fb00*/  MOV R155, R43 ;  /* 0x0000002b009b7202 */ /* 0x000fe20000000f00 */
[----:B------:R-:W-:Y:S01]  /*5fb10*/  IMAD.MOV.U32 R154, RZ, RZ, R42 ;  /* 0x000000ffff9a7224 */ /* 0x000fe200078e002a */
        /* <DEDUP_REMOVED lines=10> */
[----:B--2---:R-:W1:Y:S04]  /*5fbc0*/  LDSM.16.M88.4 R4, [R119+UR13+0x40100] ;  /* 0x0401000d7704783b */ /* 0x004e680008000200 */
[----:B------:R-:W2:Y:S04]  /*5fbd0*/  LDSM.16.M88.4 R8, [R119+UR13+0x41100] ;  /* 0x0411000d7708783b */ /* 0x000ea80008000200 */
[----:B------:R-:W3:Y:S04]  /*5fbe0*/  LDSM.16.M88.4 R28, [R119+UR13+0x42100] ;  /* 0x0421000d771c783b */ /* 0x000ee80008000200 */
[----:B------:R-:W4:Y:S04]  /*5fbf0*/  LDSM.16.M88.4 R24, [R119+UR13+0x43100] ;  /* 0x0431000d7718783b */ /* 0x000f280008000200 */
[----:B------:R-:W3:Y:S04]  /*5fc00*/  LDSM.16.M88.4 R20, [R119+UR13+0x44100] ;  /* 0x0441000d7714783b */ /* 0x000ee80008000200 */
[----:B------:R-:W4:Y:S04]  /*5fc10*/  LDSM.16.M88.4 R16, [R119+UR13+0x45100] ;  /* 0x0451000d7710783b */ /* 0x000f280008000200 */
[----:B------:R-:W4:Y:S04]  /*5fc20*/  LDSM.16.M88.4 R12, [R119+UR13+0x46100] ;  /* 0x0461000d770c783b */ /* 0x000f280008000200 */
[----:B------:R-:W4:Y:S04]  /*5fc30*/  LDSM.16.M88.4 R232, [R119+UR13+0x47100] ;  /* 0x0471000d77e8783b */ /* 0x000f280008000200 */
[----:B------:R-:W4:Y:S04]  /*5fc40*/  LDS R119, [R252+UR12+0x11080] ;  /* 0x0110800cfc777984 */ /* 0x000f280008000800 */
[----:B-1----:R-:W-:Y:S04]  /*5fc50*/  STL [R1+0x4cd4], R6 ;  /* 0x004cd40601007387 */ /* 0x002fe80000100800 */
[----:B------:R1:W-:Y:S04]  /*5fc60*/  STL [R1+0x4c40], R7 ;  /* 0x004c400701007387 */ /* 0x0003e80000100800 */
[----:B--2---:R2:W-:Y:S04]  /*5fc70*/  STL [R1+0x4cdc], R10 ;  /* 0x004cdc0a01007387 */ /* 0x0045e80000100800 */
[----:B------:R1:W-:Y:S04]  /*5fc80*/  STL [R1+0x4cd8], R11 ;  /* 0x004cd80b01007387 */ /* 0x0003e80000100800 */
[----:B---3--:R-:W-:Y:S04]  /*5fc90*/  STL [R1+0x4ce4], R30 ;  /* 0x004ce41e01007387 */ /* 0x008fe80000100800 */
[----:B------:R-:W-:Y:S04]  /*5fca0*/  STL [R1+0x4ce0], R31 ;  /* 0x004ce01f01007387 */ /* 0x000fe80000100800 */
[----:B----4-:R3:W-:Y:S04]  /*5fcb0*/  STL [R1+0x4cec], R26 ;  /* 0x004cec1a01007387 */ /* 0x0107e80000100800 */
[----:B------:R4:W-:Y:S04]  /*5fcc0*/  STL [R1+0x4ce8], R27 ;  /* 0x004ce81b01007387 */ /* 0x0009e80000100800 */
        /* <DEDUP_REMOVED lines=10> */
[C---:B------:R-:W-:Y:S03]  /*5fd70*/  HMMA.1688.F32.TF32 R112, R40.reuse, R4, R140 ;  /* 0x000000042870723c */ /* 0x040fe6000008108c */
[----:B------:R-:W-:Y:S05]  /*5fd80*/  STL [R1+0x4d0c], R234 ;  /* 0x004d0cea01007387 */ /* 0x000fea0000100800 */
[----:B------:R-:W-:Y:S01]  /*5fd90*/  HMMA.1688.F32.TF32 R44, R40, R8, R48 ;  /* 0x00000008282c723c */ /* 0x000fe20000081030 */
[----:B------:R-:W-:Y:S10]  /*5fda0*/  STL [R1+0x4d08], R235 ;  /* 0x004d08eb01007387 */ /* 0x000ff40000100800 */
[----:B------:R1:W-:Y:S04]  /*5fdb0*/  STL.64 [R1+0x1d0], R112 ;  /* 0x0001d07001007387 */ /* 0x0003e80000100a00 */
[----:B------:R1:W-:Y:S04]  /*5fdc0*/  STL.64 [R1+0x1d8], R114 ;  /* 0x0001d87201007387 */ /* 0x0003e80000100a00 */
[----:B------:R-:W3:Y:S04]  /*5fdd0*/  LDL.LU R140, [R1+0x860] ;  /* 0x00086000018c7983 */ /* 0x000ee80000300800 */
[----:B------:R-:W3:Y:S04]  /*5fde0*/  LDL.LU R141, [R1+0x864] ;  /* 0x00086400018d7983 */ /* 0x000ee80000300800 */
[----:B------:R-:W3:Y:S04]  /*5fdf0*/  LDL.LU R142, [R1+0x868] ;  /* 0x00086800018e7983 */ /* 0x000ee80000300800 */
[----:B------:R-:W3:Y:S01]  /*5fe00*/  LDL.LU R143, [R1+0x86c] ;  /* 0x00086c00018f7983 */ /* 0x000ee20000300800 */
[----:B------:R-:W-:Y:S01]  /*5fe10*/  IMAD.MOV.U32 R219, RZ, RZ, R44 ;  /* 0x000000ffffdb7224 */ /* 0x000fe200078e002c */
[----:B------:R-:W-:Y:S01]  /*5fe20*/  MOV R215, R46 ;  /* 0x0000002e00d77202 */ /* 0x000fe20000000f00 */
[----:B------:R-:W-:-:S02]  /*5fe30*/  IMAD.MOV.U32 R227, RZ, RZ, R45 ;  /* 0x000000ffffe37224 */ /* 0x000fc400078e002d */
[----:B-1----:R-:W-:Y:S02]  /*5fe40*/  IMAD.MOV.U32 R7, RZ, RZ, R47 ;  /* 0x000000ffff077224 */ /* 0x002fe400078e002f */
[----:B------:R-:W-:Y:S03]  /*5fe50*/  HMMA.1688.F32.TF32 R44, R40, R28, R144 ;  /* 0x0000001c282c723c */ /* 0x000fe60000081090 */
[----:B------:R-:W-:Y:S04]  /*5fe60*/  STL [R1+0x4d1c], R7 ;  /* 0x004d1c0701007387 */ /* 0x000fe80000100800 */
[----:B------:R-:W-:Y:S04]  /*5fe70*/  STL [R1+0x4d18], R215 ;  /* 0x004d18d701007387 */ /* 0x000fe80000100800 */
[----:B------:R-:W-:Y:S04]  /*5fe80*/  STL [R1+0x4d14], R227 ;  /* 0x004d14e301007387 */ /* 0x000fe80000100800 */
[----:B------:R-:W-:Y:S04]  /*5fe90*/  STL [R1+0x4d10], R219 ;  /* 0x004d10db01007387 */ /* 0x000fe80000100800 */
[----:B------:R-:W4:Y:S04]  /*5fea0*/  LDL.LU R144, [R1+0x850] ;  /* 0x0008500001907983 */ /* 0x000f280000300800 */
[----:B------:R-:W4:Y:S04]  /*5feb0*/  LDL.LU R145, [R1+0x854] ;  /* 0x0008540001917983 */ /* 0x000f280000300800 */
[----:B------:R-:W4:Y:S04]  /*5fec0*/  LDL.LU R146, [R1+0x858] ;  /* 0x0008580001927983 */ /* 0x000f280000300800 */
[----:B------:R-:W4:Y:S01]  /*5fed0*/  LDL.LU R147, [R1+0x85c] ;  /* 0x00085c0001937983 */ /* 0x000f220000300800 */
[----:B------:R-:W-:Y:S01]  /*5fee0*/  IMAD.MOV.U32 R191, RZ, RZ, R47 ;  /* 0x000000ffffbf7224 */ /* 0x000fe200078e002f */
[----:B------:R-:W-:Y:S01]  /*5fef0*/  MOV R238, R45 ;  /* 0x0000002d00ee7202 */ /* 0x000fe20000000f00 */
[----:B------:R-:W-:-:S02]  /*5ff00*/  IMAD.MOV.U32 R239, RZ, RZ, R46 ;  /* 0x000000ffffef7224 */ /* 0x000fc400078e002e */
[----:B------:R-:W-:Y:S01]  /*5ff10*/  IMAD.MOV.U32 R237, RZ, RZ, R44 ;  /* 0x000000ffffed7224 */ /* 0x000fe200078e002c */
[----:B------:R1:W-:Y:S04]  /*5ff20*/  STL [R1+0x4d2c], R191 ;  /* 0x004d2cbf01007387 */ /* 0x0003e80000100800 */
[----:B------:R1:W-:Y:S04]  /*5ff30*/  STL [R1+0x4d28], R239 ;  /* 0x004d28ef01007387 */ /* 0x0003e80000100800 */
[----:B------:R-:W-:Y:S04]  /*5ff40*/  STL [R1+0x4d24], R238 ;  /* 0x004d24ee01007387 */ /* 0x000fe80000100800 */
[----:B------:R1:W-:Y:S04]  /*5ff50*/  STL [R1+0x4d20], R237 ;  /* 0x004d20ed01007387 */ /* 0x0003e80000100800 */
        /* <DEDUP_REMOVED lines=9> */
[----:B------:R-:W-:Y:S01]  /*5fff0*/  MOV R185, R44 ;  /* 0x0000002c00b97202 */ /* 0x000fe20000000f00 */
[----:B------:R-:W-:Y:S01]  /*60000*/  IMAD.MOV.U32 R186, RZ, RZ, R45 ;  /* 0x000000ffffba7224 */ /* 0x000fe200078e002d */
[----:B------:R-:W-:Y:S01]  /*60010*/  MOV R236, R47 ;  /* 0x0000002f00ec7202 */ /* 0x000fe20000000f00 */
[----:B------:R-:W-:-:S02]  /*60020*/  IMAD.MOV.U32 R187, RZ, RZ, R46 ;  /* 0x000000ffffbb7224 */ /* 0x000fc400078e002e */
[----:B---3--:R-:W-:-:S15]  /*60030*/  HMMA.1688.F32.TF32 R44, R40, R20, R140 ;  /* 0x00000014282c723c */ /* 0x008fde000008108c */
[----:B------:R-:W-:-:S04]  /*60040*/  NOP ;  /* 0x0000000000007918 */ /* 0x000fc80000000000 */
[----:B------:R-:W-:Y:S01]  /*60050*/  IMAD.MOV.U32 R188, RZ, RZ, R44 ;  /* 0x000000ffffbc7224 */ /* 0x000fe200078e002c */
[----:B------:R-:W-:Y:S01]  /*60060*/  MOV R190, R46 ;  /* 0x0000002e00be7202 */ /* 0x000fe20000000f00 */
[----:B------:R-:W-:Y:S02]  /*60070*/  IMAD.MOV.U32 R189, RZ, RZ, R45 ;  /* 0x000000ffffbd7224 */ /* 0x000fe400078e002d */
[----:B------:R-:W-:Y:S02]  /*60080*/  IMAD.MOV.U32 R184, RZ, RZ, R47 ;  /* 0x000000ffffb87224 */ /* 0x000fe400078e002f */
[----:B----4-:R-:W-:Y:S01]  /*60090*/  HMMA.1688.F32.TF32 R44, R40, R16, R144 ;  /* 0x00000010282c723c */ /* 0x010fe20000081090 */
[----:B------:R3:W-:Y:S04]  /*600a0*/  STL [R1+0x4d3c], R236 ;  /* 0x004d3cec01007387 */ /* 0x0007e80000100800 */
[----:B------:R-:W-:Y:S04]  /*600b0*/  STL [R1+0x4d38], R187 ;  /* 0x004d38bb01007387 */ /* 0x000fe80000100800 */
[----:B------:R4:W-:Y:S04]  /*600c0*/  STL [R1+0x4d34], R186 ;  /* 0x004d34ba01007387 */ /* 0x0009e80000100800 */
[----:B------:R1:W-:Y:S06]  /*600d0*/  STL [R1+0x4d30], R185 ;  /* 0x004d30b901007387 */ /* 0x0003ec0000100800 */
[----:B------:R-:W-:Y:S01]  /*600e0*/  IMAD.MOV.U32 R192, RZ, RZ, R44 ;  /* 0x000000ffffc07224 */ /* 0x000fe200078e002c */
[----:B------:R-:W-:Y:S01]  /*600f0*/  MOV R193, R45 ;  /* 0x0000002d00c17202 */ /* 0x000fe20000000f00 */
[----:B------:R-:W-:-:S02]  /*60100*/  IMAD.MOV.U32 R194, RZ, RZ, R46 ;  /* 0x000000ffffc27224 */ /* 0x000fc400078e002e */
[----:B------:R-:W-:Y:S01]  /*60110*/  IMAD.MOV.U32 R195, RZ, RZ, R47 ;  /* 0x000000ffffc37224 */ /* 0x000fe200078e002f */
[----:B------:R1:W-:Y:S04]  /*60120*/  STL [R1+0x4d4c], R184 ;  /* 0x004d4cb801007387 */ /* 0x0003e80000100800 */
[----:B------:R1:W-:Y:S01]  /*60130*/  STL [R1+0x4d48], R190 ;  /* 0x004d48be01007387 */ /* 0x0003e20000100800 */
[----:B------:R-:W-:Y:S03]  /*60140*/  HMMA.1688.F32.TF32 R44, R40, R12, R48 ;  /* 0x0000000c282c723c */ /* 0x000fe60000081030 */
[----:B------:R1:W-:Y:S04]  /*60150*/  STL [R1+0x4d44], R189 ;  /* 0x004d44bd01007387 */ /* 0x0003e80000100800 */
[----:B------:R1:W-:Y:S04]  /*60160*/  STL [R1+0x4d40], R188 ;  /* 0x004d40bc01007387 */ /* 0x0003e80000100800 */
[----:B------:R-:W3:Y:S04]  /*60170*/  LDL.LU R144, [R1+0x6d0] ;  /* 0x0006d00001907983 */ /* 0x000ee80000300800 */
[----:B------:R-:W3:Y:S04]  /*60180*/  LDL.LU R145, [R1+0x6d4] ;  /* 0x0006d40001917983 */ /* 0x000ee80000300800 */
[----:B------:R-:W3:Y:S04]  /*60190*/  LDL.LU R146, [R1+0x6d8] ;  /* 0x0006d80001927983 */ /* 0x000ee80000300800 */
[----:B------:R-:W3:Y:S01]  /*601a0*/  LDL.LU R147, [R1+0x6dc] ;  /* 0x0006dc0001937983 */ /* 0x000ee20000300800 */
[----:B------:R-:W-:Y:S01]  /*601b0*/  MOV R218, R47 ;  /* 0x0000002f00da7202 */ /* 0x000fe20000000f00 */
[----:B------:R-:W-:-:S02]  /*601c0*/  IMAD.MOV.U32 R217, RZ, RZ, R46 ;  /* 0x000000ffffd97224 */ /* 0x000fc400078e002e */
[----:B------:R1:W-:Y:S01]  /*601d0*/  STL [R1+0x4d5c], R195 ;  /* 0x004d5cc301007387 */ /* 0x0003e20000100800 */
[----:B------:R-:W-:Y:S01]  /*601e0*/  IMAD.MOV.U32 R216, RZ, RZ, R45 ;  /* 0x000000ffffd87224 */ /* 0x000fe200078e002d */
[----:B------:R-:W-:Y:S02]  /*601f0*/  MOV R223, R44 ;  /* 0x0000002c00df7202 */ /* 0x000fe40000000f00 */
[----:B------:R1:W-:Y:S04]  /*60200*/  STL [R1+0x4d58], R194 ;  /* 0x004d58c201007387 */ /* 0x0003e80000100800 */
[----:B------:R-:W-:Y:S04]  /*60210*/  STL [R1+0x4d54], R193 ;  /* 0x004d54c101007387 */ /* 0x000fe80000100800 */
[----:B------:R1:W-:Y:S04]  /*60220*/  STL [R1+0x4d50], R192 ;  /* 0x004d50c001007387 */ /* 0x0003e80000100800 */
[----:B------:R1:W-:Y:S04]  /*60230*/  STL [R1+0x4d6c], R218 ;  /* 0x004d6cda01007387 */ /* 0x0003e80000100800 */
[----:B------:R-:W-:Y:S04]  /*60240*/  STL [R1+0x4d68], R217 ;  /* 0x004d68d901007387 */ /* 0x000fe80000100800 */
[----:B------:R1:W-:Y:S04]  /*60250*/  STL [R1+0x4d64], R216 ;  /* 0x004d64d801007387 */ /* 0x0003e80000100800 */
        /* <DEDUP_REMOVED lines=18> */
[----:B------:R-:W-:Y:S01]  /*60380*/  IMAD.MOV.U32 R226, RZ, RZ, R40 ;  /* 0x000000ffffe27224 */ /* 0x000fe200078e0028 */
[----:B------:R-:W-:Y:S01]  /*60390*/  MOV R221, R42 ;  /* 0x0000002a00dd7202 */ /* 0x000fe20000000f00 */
[----:B------:R-:W-:-:S02]  /*603a0*/  IMAD.MOV.U32 R220, RZ, RZ, R41 ;  /* 0x000000ffffdc7224 */ /* 0x000fc400078e0029 */
[----:B------:R-:W-:-:S05]  /*603b0*/  IMAD.MOV.U32 R222, RZ, RZ, R43 ;  /* 0x000000ffffde7224 */ /* 0x000fca00078e002b */
[----:B------:R1:W-:Y:S04]  /*603c0*/  STL [R1+0x4d7c], R222 ;  /* 0x004d7cde01007387 */ /* 0x0003e80000100800 */
[----:B------:R1:W-:Y:S04]  /*603d0*/  STL [R1+0x4d78], R221 ;  /* 0x004d78dd01007387 */ /* 0x0003e80000100800 */
[----:B------:R1:W-:Y:S04]  /*603e0*/  STL [R1+0x4d74], R220 ;  /* 0x004d74dc01007387 */ /* 0x0003e80000100800 */
[----:B------:R1:W-:Y:S04]  /*603f0*/  STL [R1+0x4d70], R226 ;  /* 0x004d70e201007387 */ /* 0x0003e80000100800 */
[----:B------:R-:W2:Y:S04]  /*60400*/  LDL.LU R48, [R1+0x680] ;  /* 0x0006800001307983 */ /* 0x000ea80000300800 */
[----:B------:R-:W2:Y:S04]  /*60410*/  LDL.LU R49, [R1+0x684] ;  /* 0x0006840001317983 */ /* 0x000ea80000300800 */
[----:B------:R-:W2:Y:S04]  /*60420*/  LDL.LU R50, [R1+0x688] ;  /* 0x0006880001327983 */ /* 0x000ea80000300800 */
[----:B------:R-:W2:Y:S01]  /*60430*/  LDL.LU R51, [R1+0x68c] ;  /* 0x00068c0001337983 */ /* 0x000ea20000300800 */
[----:B---3--:R-:W-:Y:S03]  /*60440*/  HMMA.1688.F32.TF32 R40, R32, R4, R144 ;  /* 0x000000042028723c */ /* 0x008fe60000081090 */
[----:B------:R-:W3:Y:S04]  /*60450*/  LDL.LU R144, [R1+0x670] ;  /* 0x0006700001907983 */ /* 0x000ee80000300800 */
[----:B------:R-:W3:Y:S04]  /*60460*/  LDL.LU R145, [R1+0x674] ;  /* 0x0006740001917983 */ /* 0x000ee80000300800 */
[----:B------:R-:W3:Y:S04]  /*60470*/  LDL.LU R146, [R1+0x678] ;  /* 0x0006780001927983 */ /* 0x000ee80000300800 */
[----:B------:R-:W3:Y:S04]  /*60480*/  LDL.LU R147, [R1+0x67c] ;  /* 0x00067c0001937983 */ /* 0x000ee80000300800 */
[----:B------:R-:W-:Y:S01]  /*60490*/  IMAD.MOV.U32 R230, RZ, RZ, R40 ;  /* 0x000000ffffe67224 */ /* 0x000fe200078e0028 */
[----:B------:R-:W-:Y:S01]  /*604a0*/  MOV R231, R41 ;  /* 0x0000002900e77202 */ /* 0x000fe20000000f00 */
[----:B------:R-:W-:-:S02]  /*604b0*/  IMAD.MOV.U32 R224, RZ, RZ, R42 ;  /* 0x000000ffffe07224 */ /* 0x000fc400078e002a */
[----:B------:R-:W-:Y:S02]  /*604c0*/  IMAD.MOV.U32 R225, RZ, RZ, R43 ;  /* 0x000000ffffe17224 */ /* 0x000fe400078e002b */
[----:B----4-:R-:W-:-:S15]  /*604d0*/  HMMA.1688.F32.TF32 R40, R32, R8, R132 ;  /* 0x000000082028723c */ /* 0x010fde0000081084 */
[----:B------:R-:W-:-:S04]  /*604e0*/  NOP ;  /* 0x0000000000007918 */ /* 0x000fc80000000000 */
[----:B------:R-:W-:Y:S01]  /*604f0*/  MOV R213, R40 ;  /* 0x0000002800d57202 */ /* 0x000fe20000000f00 */
[----:B------:R-:W-:Y:S01]  /*60500*/  IMAD.MOV.U32 R214, RZ, RZ, R41 ;  /* 0x000000ffffd67224 */ /* 0x000fe200078e0029 */
[----:B------:R-:W-:Y:S01]  /*60510*/  MOV R229, R43 ;  /* 0x0000002b00e57202 */ /* 0x000fe20000000f00 */
[----:B------:R-:W-:Y:S01]  /*60520*/  IMAD.MOV.U32 R228, RZ, RZ, R42 ;  /* 0x000000ffffe47224 */ /* 0x000fe200078e002a */
[----:B------:R4:W-:Y:S04]  /*60530*/  STL [R1+0x4d8c], R225 ;  /* 0x004d8ce101007387 */ /* 0x0009e80000100800 */
[----:B------:R1:W-:Y:S04]  /*60540*/  STL [R1+0x4d88], R224 ;  /* 0x004d88e001007387 */ /* 0x0003e80000100800 */
[----:B------:R-:W-:Y:S04]  /*60550*/  STL [R1+0x4d84], R231 ;  /* 0x004d84e701007387 */ /* 0x000fe80000100800 */
[----:B------:R1:W-:Y:S01]  /*60560*/  STL [R1+0x4d80], R230 ;  /* 0x004d80e601007387 */ /* 0x0003e20000100800 */
[----:B--2---:R-:W-:-:S15]  /*60570*/  HMMA.1688.F32.TF32 R40, R32, R28, R136 ;  /* 0x0000001c2028723c */ /* 0x004fde0000081088 */
[----:B------:R-:W-:-:S04]  /*60580*/  NOP ;  /* 0x0000000000007918 */ /* 0x000fc80000000000 */
[----:B------:R-:W-:Y:S01]  /*60590*/  IMAD.MOV.U32 R10, RZ, RZ, R40 ;  /* 0x000000ffff0a7224 */ /* 0x000fe200078e0028 */
[----:B------:R-:W-:Y:S01]  /*605a0*/  MOV R6, R42 ;  /* 0x0000002a00067202 */ /* 0x000fe20000000f00 */
[----:B------:R-:W-:Y:S02]  /*605b0*/  IMAD.MOV.U32 R11, RZ, RZ, R41 ;  /* 0x000000ffff0b7224 */ /* 0x000fe400078e0029 */
[----:B------:R-:W-:Y:S02]  /*605c0*/  IMAD.MOV.U32 R212, RZ, RZ, R43 ;  /* 0x000000ffffd47224 */ /* 0x000fe400078e002b */
[----:B------:R-:W-:-:S15]  /*605d0*/  HMMA.1688.F32.TF32 R40, R32, R24, R140 ;  /* 0x000000182028723c */ /* 0x000fde000008108c */
[----:B------:R-:W-:-:S04]  /*605e0*/  NOP ;  /* 0x0000000000007918 */ /* 0x000fc80000000000 */
[----:B------:R-:W-:Y:S01]  /*605f0*/  IMAD.MOV.U32 R26, RZ, RZ, R40 ;  /* 0x000000ffff1a7224 */ /* 0x000fe200078e0028 */
[----:B------:R-:W-:Y:S01]  /*60600*/  MOV R27, R41 ;  /* 0x00000029001b7202 */ /* 0x000fe20000000f00 */
[----:B------:R-:W-:Y:S02]  /*60610*/  IMAD.MOV.U32 R30, RZ, RZ, R42 ;  /* 0x000000ffff1e7224 */ /* 0x000fe400078e002a */
[----:B------:R-:W-:Y:S02]  /*60620*/  IMAD.MOV.U32 R31, RZ, RZ, R43 ;  /* 0x000000ffff1f7224 */ /* 0x000fe400078e002b */
[----:B------:R-:W-:Y:S01]  /*60630*/  HMMA.1688.F32.TF32 R40, R32, R20, R148 ;  /* 0x000000142028723c */ /* 0x000fe20000081094 */
        /* <DEDUP_REMOVED lines=20> */
[----:B------:R-:W-:Y:S01]  /*60780*/  MOV R18, R40 ;  /* 0x0000002800127202 */ /* 0x000fe20000000f00 */
[----:B------:R-:W-:Y:S01]  /*60790*/  IMAD.MOV.U32 R19, RZ, RZ, R41 ;  /* 0x000000ffff137224 */ /* 0x000fe200078e0029 */
[----:B------:R-:W-:Y:S01]  /*607a0*/  MOV R23, R43 ;  /* 0x0000002b00177202 */ /* 0x000fe20000000f00 */
[----:B------:R-:W-:-:S02]  /*607b0*/  IMAD.MOV.U32 R22, RZ, RZ, R42 ;  /* 0x000000ffff167224 */ /* 0x000fc400078e002a */
[----:B------:R-:W-:Y:S01]  /*607c0*/  HMMA.1688.F32.TF32 R40, R32, R16, R48 ;  /* 0x000000102028723c */ /* 0x000fe20000081030 */
        /* <DEDUP_REMOVED lines=8> */
[C---:B---3--:R-:W-:Y:S01]  /*60850*/  HMMA.1688.F32.TF32 R40, R32.reuse, R12, R144 ;  /* 0x0000000c2028723c */ /* 0x048fe20000081090 */
        /* <DEDUP_REMOVED lines=9> */
[----:B-1----:R-:W-:Y:S01]  /*608f0*/  MOV R191, R32 ;  /* 0x0000002000bf7202 */ /* 0x002fe20000000f00 */
[----:B------:R-:W-:Y:S01]  /*60900*/  IMAD.MOV.U32 R239, RZ, RZ, R33 ;  /* 0x000000ffffef7224 */ /* 0x000fe200078e0021 */
[----:B------:R-:W-:Y:S01]  /*60910*/  MOV R237, R35 ;  /* 0x0000002300ed7202 */ /* 0x000fe20000000f00 */
[----:B------:R-:W-:-:S02]  /*60920*/  IMAD.MOV.U32 R238, RZ, RZ, R34 ;  /* 0x000000ffffee7224 */ /* 0x000fc400078e0022 */
[----:B----4-:R-:W-:-:S15]  /*60930*/  HMMA.1688.F32.TF32 R32, R36, R4, R112 ;  /* 0x000000042420723c */ /* 0x010fde0000081070 */
        /* <DEDUP_REMOVED lines=13> */
[----:B------:R-:W-:Y:S01]  /*60a10*/  MOV R195, R32 ;  /* 0x0000002000c37202 */ /* 0x000fe20000000f00 */
[----:B------:R-:W-:Y:S01]  /*60a20*/  IMAD.MOV.U32 R194, RZ, RZ, R33 ;  /* 0x000000ffffc27224 */ /* 0x000fe200078e0021 */
[----:B------:R-:W-:Y:S01]  /*60a30*/  MOV R192, R35 ;  /* 0x0000002300c07202 */ /* 0x000fe20000000f00 */
        /* <DEDUP_REMOVED lines=8> */
[----:B------:R-:W-:Y:S01]  /*60ac0*/  IMAD.MOV.U32 R140, RZ, RZ, R120 ;  /* 0x000000ffff8c7224 */ /* 0x000fe200078e0078 */
[----:B------:R-:W-:Y:S01]  /*60ad0*/  MOV R142, R122 ;  /* 0x0000007a008e7202 */ /* 0x000fe20000000f00 */
[----:B------:R-:W4:-:S15]  /*60ae0*/  LDL.LU R120, [R1+0x4e8c] ;  /* 0x004e8c0001787983 */ /* 0x000f1e0000300800 */
[----:B------:R-:W-:Y:S01]  /*60af0*/  NOP ;  /* 0x0000000000007918 */ /* 0x000fe20000000000 */
[----:B------:R-:W-:Y:S01]  /*60b00*/  IMAD.MOV.U32 R222, RZ, RZ, R32 ;  /* 0x000000ffffde7224 */ /* 0x000fe200078e0020 */
[----:B------:R-:W-:Y:S01]  /*60b10*/  MOV R221, R33 ;  /* 0x0000002100dd7202 */ /* 0x000fe20000000f00 */
[----:B------:R-:W-:Y:S02]  /*60b20*/  IMAD.MOV.U32 R220, RZ, RZ, R34 ;  /* 0x000000ffffdc7224 */ /* 0x000fe400078e0022 */
[----:B------:R-:W-:Y:S02]  /*60b30*/  IMAD.MOV.U32 R226, RZ, RZ, R35 ;  /* 0x000000ffffe27224 */ /* 0x000fe400078e0023 */
[----:B---3--:R-:W-:Y:S01]  /*60b40*/  HMMA.1688.F32.TF32 R32, R36, R16, R144 ;  /* 0x000000102420723c */ /* 0x008fe20000081090 */
[----:B------:R-:W-:Y:S02]  /*60b50*/  IMAD.MOV.U32 R141, RZ, RZ, R121 ;  /* 0x000000ffff8d7224 */ /* 0x000fe400078e0079 */
[----:B------:R-:W4:Y:S01]  /*60b60*/  LDL.LU R121, [R1+0x4e88] ;  /* 0x004e880001797983 */ /* 0x000f220000300800 */
[----:B------:R-:W-:-:S03]  /*60b70*/  IMAD.MOV.U32 R143, RZ, RZ, R240 ;  /* 0x000000ffff8f7224 */ /* 0x000fc600078e00f0 */
[----:B------:R-:W4:Y:S04]  /*60b80*/  LDL.LU R122, [R1+0x4e84] ;  /* 0x004e8400017a7983 */ /* 0x000f280000300800 */
[----:B------:R-:W3:Y:S01]  /*60b90*/  LDL.LU R240, [R1+0x4e80] ;  /* 0x004e800001f07983 */ /* 0x000ee20000300800 */
[----:B------:R-:W-:-:S07]  /*60ba0*/  MOV R144, R246 ;  /* 0x000000f600907202 */ /* 0x000fce0000000f00 */
[----:B------:R-:W-:Y:S01]  /*60bb0*/  MOV R225, R32 ;  /* 0x0000002000e17202 */ /* 0x000fe20000000f00 */
[----:B------:R-:W-:Y:S01]  /*60bc0*/  IMAD.MOV.U32 R224, RZ, RZ, R33 ;  /* 0x000000ffffe07224 */ /* 0x000fe200078e0021 */
[----:B------:R-:W-:Y:S01]  /*60bd0*/  MOV R230, R35 ;  /* 0x0000002300e67202 */ /* 0x000fe20000000f00 */
[----:B------:R-:W-:Y:S02]  /*60be0*/  IMAD.MOV.U32 R231, RZ, RZ, R34 ;  /* 0x000000ffffe77224 */ /* 0x000fe400078e0022 */
[----:B------:R-:W-:Y:S01]  /*60bf0*/  IMAD.MOV.U32 R145, RZ, RZ, R247 ;  /* 0x000000ffff917224 */ /* 0x000fe200078e00f7 */
[----:B------:R-:W-:Y:S01]  /*60c00*/  MOV R147, R123 ;  /* 0x0000007b00937202 */ /* 0x000fe20000000f00 */
[----:B------:R-:W-:Y:S01]  /*60c10*/  IMAD.MOV.U32 R146, RZ, RZ, R243 ;  /* 0x000000ffff927224 */ /* 0x000fe200078e00f3 */
[----:B--2---:R-:W-:Y:S01]  /*60c20*/  HMMA.1688.F32.TF32 R32, R36, R12, R148 ;  /* 0x0000000c2420723c */ /* 0x004fe20000081094 */
[----:B------:R-:W-:Y:S01]  /*60c30*/  IMAD.MOV.U32 R148, RZ, RZ, R241 ;  /* 0x000000ffff947224 */ /* 0x000fe200078e00f1 */
[----:B------:R-:W-:Y:S01]  /*60c40*/  MOV R149, R242 ;  /* 0x000000f200957202 */ /* 0x000fe20000000f00 */
[----:B------:R-:W3:Y:S01]  /*60c50*/  LDL.LU R241, [R1+0x4e7c] ;  /* 0x004e7c0001f17983 */ /* 0x000ee20000300800 */
[----:B------:R-:W-:-:S02]  /*60c60*/  IMAD.MOV.U32 R150, RZ, RZ, R244 ;  /* 0x000000ffff967224 */ /* 0x000fc400078e00f4 */
[----:B------:R-:W-:Y:S01]  /*60c70*/  IMAD.MOV.U32 R151, RZ, RZ, R245 ;  /* 0x000000ffff977224 */ /* 0x000fe200078e00f5 */
[----:B------:R-:W3:Y:S04]  /*60c80*/  LDL.LU R242, [R1+0x4e78] ;  /* 0x004e780001f27983 */ /* 0x000ee80000300800 */
[----:B------:R-:W2:Y:S04]  /*60c90*/  LDL.LU R244, [R1+0x4e74] ;  /* 0x004e740001f47983 */ /* 0x000ea80000300800 */
[----:B------:R-:W2:Y:S04]  /*60ca0*/  LDL.LU R245, [R1+0x4e70] ;  /* 0x004e700001f57983 */ /* 0x000ea80000300800 */
[----:B------:R-:W2:Y:S04]  /*60cb0*/  LDL.LU R246, [R1+0x4e6c] ;  /* 0x004e6c0001f67983 */ /* 0x000ea80000300800 */
[----:B------:R-:W2:Y:S04]  /*60cc0*/  LDL.LU R247, [R1+0x4e68] ;  /* 0x004e680001f77983 */ /* 0x000ea80000300800 */
[----:B------:R-:W3:Y:S04]  /*60cd0*/  LDL.LU R243, [R1+0x4e64] ;  /* 0x004e640001f37983 */ /* 0x000ee80000300800 */
[----:B------:R-:W4:Y:S01]  /*60ce0*/  LDL.LU R123, [R1+0x4e60] ;  /* 0x004e6000017b7983 */ /* 0x000f220000300800 */
[----:B------:R-:W-:Y:S01]  /*60cf0*/  IMAD.MOV.U32 R7, RZ, RZ, R40 ;  /* 0x000000ffff077224 */ /* 0x000fe200078e0028 */
[----:B------:R-:W-:Y:S01]  /*60d00*/  MOV R215, R41 ;  /* 0x0000002900d77202 */ /* 0x000fe20000000f00 */
[----:B------:R-:W-:-:S02]  /*60d10*/  IMAD.MOV.U32 R227, RZ, RZ, R42 ;  /* 0x000000ffffe37224 */ /* 0x000fc400078e002a */
[----:B------:R-:W-:Y:S01]  /*60d20*/  IMAD.MOV.U32 R219, RZ, RZ, R43 ;  /* 0x000000ffffdb7224 */ /* 0x000fe200078e002b */
[----:B------:R-:W-:Y:S01]  /*60d30*/  HMMA.1688.F32.TF32 R56, R116, R20, R56 ;  /* 0x000000147438723c */ /* 0x000fe20000081038 */
[----:B------:R-:W-:Y:S01]  /*60d40*/  IMAD.MOV.U32 R136, RZ, RZ, R131 ;  /* 0x000000ffff887224 */ /* 0x000fe200078e0083 */
[----:B------:R-:W-:Y:S01]  /*60d50*/  MOV R138, R129 ;  /* 0x00000081008a7202 */ /* 0x000fe20000000f00 */
[----:B------:R-:W-:-:S05]  /*60d60*/  IMAD.MOV.U32 R137, RZ, RZ, R130 ;  /* 0x000000ffff897224 */ /* 0x000fca00078e0082 */
[C---:B------:R-:W-:Y:S01]  /*60d70*/  HMMA.1688.F32.TF32 R60, R116.reuse, R16, R60 ;  /* 0x00000010743c723c */ /* 0x040fe2000008103c */
[----:B------:R-:W-:Y:S01]  /*60d80*/  IMAD.MOV.U32 R139, RZ, RZ, R128 ;  /* 0x000000ffff8b7224 */ /* 0x000fe200078e0080 */
[----:B------:R-:W-:Y:S06]  /*60d90*/  STL.64 [R1+0x4c18], R34 ;  /* 0x004c182201007387 */ /* 0x000fec0000100a00 */
[C---:B------:R-:W-:Y:S01]  /*60da0*/  HMMA.1688.F32.TF32 R64, R116.reuse, R12, R64 ;  /* 0x0000000c7440723c */ /* 0x040fe20000081040 */
[----:B------:R-:W-:Y:S04]  /*60db0*/  STL.64 [R1+0x4c10], R32 ;  /* 0x004c102001007387 */ /* 0x000fe80000100a00 */
[----:B------:R-:W-:Y:S03]  /*60dc0*/  LDS R128, [R0+UR12+0x10180] ;  /* 0x0101800c00807984 */ /* 0x000fe60008000800 */
[C---:B------:R-:W-:Y:S01]  /*60dd0*/  HMMA.1688.F32.TF32 R68, R116.reuse, R232, R68 ;  /* 0x000000e87444723c */ /* 0x040fe20000081044 */
[----:B------:R-:W-:Y:S04]  /*60de0*/  LDS R130, [R0+UR12+0x11180] ;  /* 0x0111800c00827984 */ /* 0x000fe80008000800 */
[----:B------:R-:W-:Y:S03]  /*60df0*/  LDS R129, [R2+UR12+0x10180] ;  /* 0x0101800c02817984 */ /* 0x000fe60008000800 */
[C---:B------:R-:W-:Y:S01]  /*60e00*/  HMMA.1688.F32.TF32 R48, R116.reuse, R28, R124 ;  /* 0x0000001c7430723c */ /* 0x040fe2000008107c */
[----:B------:R-:W-:Y:S04]  /*60e10*/  LDS R124, [R3+UR12+0x10100] ;  /* 0x0101000c037c7984 */ /* 0x000fe80008000800 */
[----:B------:R-:W-:Y:S04]  /*60e20*/  LDS R126, [R3+UR12+0x11100] ;  /* 0x0111000c037e7984 */ /* 0x000fe80008000800 */
[----:B------:R-:W-:Y:S04]  /*60e30*/  LDS R125, [R252+UR12+0x10100] ;  /* 0x0101000cfc7d7984 */ /* 0x000fe80008000800 */
[----:B------:R-:W-:Y:S04]  /*60e40*/  LDS R127, [R252+UR12+0x11100] ;  /* 0x0111000cfc7f7984 */ /* 0x000fe80008000800 */
[----:B------:R-:W-:Y:S01]  /*60e50*/  LDS R131, [R2+UR12+0x11180] ;  /* 0x0111800c02837984 */ /* 0x000fe20008000800 */
[----:B----4-:R-:W-:Y:S03]  /*60e60*/  HMMA.1688.F32.TF32 R44, R116, R8, R120 ;  /* 0x00000008742c723c */ /* 0x010fe60000081078 */
[----:B------:R-:W-:Y:S04]  /*60e70*/  LDS R120, [R0+UR12+0x10100] ;  /* 0x0101000c00787984 */ /* 0x000fe80008000800 */
[----:B------:R-:W-:Y:S04]  /*60e80*/  LDS R122, [R0+UR12+0x11100] ;  /* 0x0111000c007a7984 */ /* 0x000fe80008000800 */
[----:B------:R-:W-:Y:S04]  /*60e90*/  LDS R121, [R2+UR12+0x10100] ;  /* 0x0101000c02797984 */ /* 0x000fe80008000800 */
[----:B------:R-:W1:Y:S01]  /*60ea0*/  LDS R123, [R2+UR12+0x11100] ;  /* 0x0111000c027b7984 */ /* 0x000e620008000800 */
[----:B--2---:R-:W-:Y:S08]  /*60eb0*/  HMMA.1688.F32.TF32 R36, R36, R232, R244 ;  /* 0x000000e82424723c */ /* 0x004ff000000810f4 */
[-C--:B---3--:R-:W-:Y:S11]  /*60ec0*/  HMMA.1688.F32.TF32 R40, R116, R4.reuse, R240 ;  /* 0x000000047428723c */ /* 0x088ff600000810f0 */
[----:B------:R-:W-:Y:S04]  /*60ed0*/  STL.64 [R1+0x4c28], R38 ;  /* 0x004c282601007387 */ /* 0x000fe80000100a00 */
[----:B------:R1:W-:Y:S04]  /*60ee0*/  STL.64 [R1+0x4c20], R36 ;  /* 0x004c202401007387 */ /* 0x0003e80000100a00 */
[----:B------:R-:W-:Y:S04]  /*60ef0*/  STL.64 [R1+0x4c38], R42 ;  /* 0x004c382a01007387 */ /* 0x000fe80000100a00 */
[----:B------:R-:W-:Y:S04]  /*60f00*/  STL.64 [R1+0x4c30], R40 ;  /* 0x004c302801007387 */ /* 0x000fe80000100a00 */
[----:B------:R-:W-:Y:S01]  /*60f10*/  STL [R1+0x4b40], R56 ;  /* 0x004b403801007387 */ /* 0x000fe20000100800 */
[C---:B-1----:R-:W-:Y:S03]  /*60f20*/  HMMA.1688.F32.TF32 R36, R120.reuse, R4, R136 ;  /* 0x000000047824723c */ /* 0x042fe60000081088 */
[----:B------:R-:W-:Y:S04]  /*60f30*/  STL [R1+0x4b3c], R57 ;  /* 0x004b3c3901007387 */ /* 0x000fe80000100800 */
        /* <DEDUP_REMOVED lines=8> */
[----:B------:R2:W-:Y:S04]  /*60fc0*/  STL [R1+0x4b54], R66 ;  /* 0x004b544201007387 */ /* 0x0005e80000100800 */
[----:B------:R3:W-:Y:S04]  /*60fd0*/  STL [R1+0x4b30], R67 ;  /* 0x004b304301007387 */ /* 0x0007e80000100800 */
[----:B------:R-:W-:Y:S04]  /*60fe0*/  STL [R1+0x4b6c], R68 ;  /* 0x004b6c4401007387 */ /* 0x000fe80000100800 */
[----:B------:R-:W-:Y:S01]  /*60ff0*/  STL [R1+0x4b68], R69 ;  /* 0x004b684501007387 */ /* 0x000fe20000100800 */
[----:B------:R-:W-:Y:S03]  /*61000*/  HMMA.1688.F32.TF32 R32, R120, R8, R144 ;  /* 0x000000087820723c */ /* 0x000fe60000081090 */
[----:B------:R-:W-:Y:S04]  /*61010*/  STL [R1+0x4b64], R70 ;  /* 0x004b644601007387 */ /* 0x000fe80000100800 */
[----:B------:R4:W-:Y:S04]  /*61020*/  STL [R1+0x4b60], R71 ;  /* 0x004b604701007387 */ /* 0x0009e80000100800 */
[----:B------:R-:W-:Y:S04]  /*61030*/  STL.64 [R1+0x4d0], R36 ;  /* 0x0004d02401007387 */ /* 0x000fe80000100a00 */
[----:B------:R-:W-:Y:S04]  /*61040*/  STL.64 [R1+0x4d8], R38 ;  /* 0x0004d82601007387 */ /* 0x000fe80000100a00 */
[----:B------:R-:W4:Y:S04]  /*61050*/  LDL.LU R144, [R1+0x7f0] ;  /* 0x0007f00001907983 */ /* 0x000f280000300800 */
[----:B------:R-:W4:Y:S04]  /*61060*/  LDL.LU R145, [R1+0x7f4] ;  /* 0x0007f40001917983 */ /* 0x000f280000300800 */
[----:B------:R-:W4:Y:S04]  /*61070*/  LDL.LU R146, [R1+0x7f8] ;  /* 0x0007f80001927983 */ /* 0x000f280000300800 */
[----:B------:R-:W4:Y:S01]  /*61080*/  LDL.LU R147, [R1+0x7fc] ;  /* 0x0007fc0001937983 */ /* 0x000f220000300800 */
[----:B-1----:R-:W-:-:S02]  /*61090*/  IMAD.MOV.U32 R60, RZ, RZ, R35 ;  /* 0x000000ffff3c7224 */ /* 0x002fc400078e0023 */
[----:B--2---:R-:W-:Y:S01]  /*610a0*/  IMAD.MOV.U32 R66, RZ, RZ, R34 ;  /* 0x000000ffff427224 */ /* 0x004fe200078e0022 */
[----:B------:R-:W-:Y:S01]  /*610b0*/  MOV R65, R33 ;  /* 0x0000002100417202 */ /* 0x000fe20000000f00 */
[----:B------:R-:W-:Y:S01]  /*610c0*/  IMAD.MOV.U32 R64, RZ, RZ, R32 ;  /* 0x000000ffff407224 */ /* 0x000fe200078e0020 */
[----:B------:R1:W-:Y:S01]  /*610d0*/  STL [R1+0x4b7c], R60 ;  /* 0x004b7c3c01007387 */ /* 0x0003e20000100800 */
[----:B------:R-:W-:Y:S03]  /*610e0*/  HMMA.1688.F32.TF32 R32, R120, R28, R148 ;  /* 0x0000001c7820723c */ /* 0x000fe60000081094 */
[----:B------:R2:W-:Y:S04]  /*610f0*/  STL [R1+0x4b78], R66 ;  /* 0x004b784201007387 */ /* 0x0005e80000100800 */
[----:B------:R-:W-:Y:S04]  /*61100*/  STL [R1+0x4b74], R64 ;  /* 0x004b744001007387 */ /* 0x000fe80000100800 */
[----:B------:R1:W-:Y:S04]  /*61110*/  STL [R1+0x4b70], R65 ;  /* 0x004b704101007387 */ /* 0x0003e80000100800 */
[----:B------:R-:W2:Y:S04]  /*61120*/  LDL.LU R148, [R1+0x7e0] ;  /* 0x0007e00001947983 */ /* 0x000ea80000300800 */
[----:B------:R-:W2:Y:S04]  /*61130*/  LDL.LU R149, [R1+0x7e4] ;  /* 0x0007e40001957983 */ /* 0x000ea80000300800 */
[----:B------:R-:W2:Y:S04]  /*61140*/  LDL.LU R150, [R1+0x7e8] ;  /* 0x0007e80001967983 */ /* 0x000ea80000300800 */
[----:B------:R-:W2:Y:S01]  /*61150*/  LDL.LU R151, [R1+0x7ec] ;  /* 0x0007ec0001977983 */ /* 0x000ea20000300800 */
[----:B------:R-:W-:Y:S01]  /*61160*/  MOV R57, R32 ;  /* 0x0000002000397202 */ /* 0x000fe20000000f00 */
[----:B------:R-:W-:Y:S01]  /*61170*/  IMAD.MOV.U32 R58, RZ, RZ, R33 ;  /* 0x000000ffff3a7224 */ /* 0x000fe200078e0021 */
[----:B---3--:R-:W-:Y:S01]  /*61180*/  MOV R67, R35 ;  /* 0x0000002300437202 */ /* 0x008fe20000000f00 */
[----:B------:R-:W-:-:S02]  /*61190*/  IMAD.MOV.U32 R59, RZ, RZ, R34 ;  /* 0x000000ffff3b7224 */ /* 0x000fc400078e0022 */
[----:B------:R-:W-:Y:S02]  /*611a0*/  HMMA.1688.F32.TF32 R32, R120, R24, R140 ;  /* 0x000000187820723c */ /* 0x000fe4000008108c */
[----:B------:R3:W-:Y:S04]  /*611b0*/  STL [R1+0x4b8c], R67 ;  /* 0x004b8c4301007387 */ /* 0x0007e80000100800 */
[----:B------:R-:W-:Y:S04]  /*611c0*/  STL [R1+0x4b88], R59 ;  /* 0x004b883b01007387 */ /* 0x000fe80000100800 */
[----:B------:R1:W-:Y:S04]  /*611d0*/  STL [R1+0x4b84], R58 ;  /* 0x004b843a01007387 */ /* 0x0003e80000100800 */
[----:B------:R1:W-:Y:S04]  /*611e0*/  STL [R1+0x4b80], R57 ;  /* 0x004b803901007387 */ /* 0x0003e80000100800 */
        /* <DEDUP_REMOVED lines=12> */
[----:B------:R1:W-:Y:S04]  /*612b0*/  STL [R1+0x4b9c], R56 ;  /* 0x004b9c3801007387 */ /* 0x0003e80000100800 */
[----:B------:R1:W-:Y:S04]  /*612c0*/  STL [R1+0x4b98], R63 ;  /* 0x004b983f01007387 */ /* 0x0003e80000100800 */
[----:B------:R1:W-:Y:S04]  /*612d0*/  STL [R1+0x4b94], R62 ;  /* 0x004b943e01007387 */ /* 0x0003e80000100800 */
[----:B------:R1:W-:Y:S04]  /*612e0*/  STL [R1+0x4b90], R61 ;  /* 0x004b903d01007387 */ /* 0x0003e80000100800 */
[----:B------:R-:W3:Y:S04]  /*612f0*/  LDL.LU R140, [R1+0x3e0] ;  /* 0x0003e000018c7983 */ /* 0x000ee80000300800 */
[----:B------:R-:W3:Y:S04]  /*61300*/  LDL.LU R141, [R1+0x3e4] ;  /* 0x0003e400018d7983 */ /* 0x000ee80000300800 */
[----:B------:R-:W3:Y:S04]  /*61310*/  LDL.LU R142, [R1+0x3e8] ;  /* 0x0003e800018e7983 */ /* 0x000ee80000300800 */
[----:B------:R-:W3:Y:S01]  /*61320*/  LDL.LU R143, [R1+0x3ec] ;  /* 0x0003ec00018f7983 */ /* 0x000ee20000300800 */
[----:B----4-:R-:W-:Y:S03]  /*61330*/  HMMA.1688.F32.TF32 R32, R120, R20, R144 ;  /* 0x000000147820723c */ /* 0x010fe60000081090 */
[----:B------:R-:W4:Y:S04]  /*61340*/  LDL.LU R144, [R1+0x3d0] ;  /* 0x0003d00001907983 */ /* 0x000f280000300800 */
[----:B------:R-:W4:Y:S04]  /*61350*/  LDL.LU R145, [R1+0x3d4] ;  /* 0x0003d40001917983 */ /* 0x000f280000300800 */
[----:B------:R-:W4:Y:S04]  /*61360*/  LDL.LU R146, [R1+0x3d8] ;  /* 0x0003d80001927983 */ /* 0x000f280000300800 */
[----:B------:R-:W4:Y:S04]  /*61370*/  LDL.LU R147, [R1+0x3dc] ;  /* 0x0003dc0001937983 */ /* 0x000f280000300800 */
[----:B------:R-:W-:Y:S01]  /*61380*/  IMAD.MOV.U32 R71, RZ, RZ, R35 ;  /* 0x000000ffff477224 */ /* 0x000fe200078e0023 */
[----:B------:R-:W-:Y:S01]  /*61390*/  MOV R69, R33 ;  /* 0x0000002100457202 */ /* 0x000fe20000000f00 */
[----:B------:R-:W-:-:S02]  /*613a0*/  IMAD.MOV.U32 R70, RZ, RZ, R34 ;  /* 0x000000ffff467224 */ /* 0x000fc400078e0022 */
[----:B------:R-:W-:Y:S01]  /*613b0*/  IMAD.MOV.U32 R68, RZ, RZ, R32 ;  /* 0x000000ffff447224 */ /* 0x000fe200078e0020 */
[----:B------:R-:W-:Y:S04]  /*613c0*/  STL [R1+0x4bac], R71 ;  /* 0x004bac4701007387 */ /* 0x000fe80000100800 */
[----:B------:R-:W-:Y:S04]  /*613d0*/  STL [R1+0x4ba8], R70 ;  /* 0x004ba84601007387 */ /* 0x000fe80000100800 */
[----:B------:R-:W-:Y:S01]  /*613e0*/  STL [R1+0x4ba4], R69 ;  /* 0x004ba44501007387 */ /* 0x000fe20000100800 */
[----:B--2---:R-:W-:Y:S03]  /*613f0*/  HMMA.1688.F32.TF32 R32, R120, R16, R148 ;  /* 0x000000107820723c */ /* 0x004fe60000081094 */
[----:B------:R2:W-:Y:S04]  /*61400*/  STL [R1+0x4ba0], R68 ;  /* 0x004ba04401007387 */ /* 0x0005e80000100800 */
[----:B------:R-:W2:Y:S04]  /*61410*/  LDL.LU R148, [R1+0x3c0] ;  /* 0x0003c00001947983 */ /* 0x000ea80000300800 */
[----:B------:R-:W2:Y:S04]  /*61420*/  LDL.LU R149, [R1+0x3c4] ;  /* 0x0003c40001957983 */ /* 0x000ea80000300800 */
[----:B------:R-:W2:Y:S04]  /*61430*/  LDL.LU R150, [R1+0x3c8] ;  /* 0x0003c80001967983 */ /* 0x000ea80000300800 */
[----:B------:R-:W2:Y:S01]  /*61440*/  LDL.LU R151, [R1+0x3cc] ;  /* 0x0003cc0001977983 */ /* 0x000ea20000300800 */
[----:B-1----:R-:W-:Y:S01]  /*61450*/  MOV R60, R32 ;  /* 0x00000020003c7202 */ /* 0x002fe20000000f00 */
        /* <DEDUP_REMOVED lines=8> */
[----:B------:R-:W-:Y:S01]  /*614e0*/  IMAD.MOV.U32 R57, RZ, RZ, R35 ;  /* 0x000000ffff397224 */ /* 0x000fe200078e0023 */
[----:B------:R-:W-:Y:S01]  /*614f0*/  HMMA.1688.F32.TF32 R36, R120, R12, R132 ;  /* 0x0000000c7824723c */ /* 0x000fe20000081084 */
[----:B------:R1:W-:Y:S07]  /*61500*/  STL [R1+0x4bbc], R65 ;  /* 0x004bbc4101007387 */ /* 0x0003ee0000100800 */
[----:B------:R-:W-:Y:S01]  /*61510*/  HMMA.1688.F32.TF32 R32, R124, R4, R140 ;  /* 0x000000047c20723c */ /* 0x000fe2000008108c */
[----:B------:R-:W-:Y:S04]  /*61520*/  STL [R1+0x4bb8], R64 ;  /* 0x004bb84001007387 */ /* 0x000fe80000100800 */
[----:B------:R3:W-:Y:S03]  /*61530*/  STL [R1+0x4bb4], R66 ;  /* 0x004bb44201007387 */ /* 0x0007e60000100800 */
[----:B------:R-:W-:Y:S01]  /*61540*/  HMMA.1688.F32.TF32 R52, R116, R24, R52 ;  /* 0x000000187434723c */ /* 0x000fe20000081034 */
[----:B------:R-:W-:Y:S04]  /*61550*/  LDS R120, [R3+UR12+0x10200] ;  /* 0x0102000c03787984 */ /* 0x000fe80008000800 */
[----:B------:R-:W-:Y:S04]  /*61560*/  LDS R122, [R3+UR12+0x11200] ;  /* 0x0112000c037a7984 */ /* 0x000fe80008000800 */
[----:B------:R-:W-:Y:S02]  /*61570*/  LDS R121, [R252+UR12+0x10200] ;  /* 0x0102000cfc797984 */ /* 0x000fe40008000800 */
[----:B------:R-:W-:Y:S01]  /*61580*/  IMAD.MOV.U32 R56, RZ, RZ, R32 ;  /* 0x000000ffff387224 */ /* 0x000fe200078e0020 */
[----:B------:R-:W-:Y:S01]  /*61590*/  MOV R63, R33 ;  /* 0x00000021003f7202 */ /* 0x000fe20000000f00 */
[----:B------:R-:W-:Y:S01]  /*615a0*/  IMAD.MOV.U32 R62, RZ, RZ, R34 ;  /* 0x000000ffff3e7224 */ /* 0x000fe200078e0022 */
[----:B------:R-:W-:Y:S01]  /*615b0*/  LDS R123, [R252+UR12+0x11200] ;  /* 0x0112000cfc7b7984 */ /* 0x000fe20008000800 */
[----:B------:R-:W-:-:S03]  /*615c0*/  IMAD.MOV.U32 R61, RZ, RZ, R35 ;  /* 0x000000ffff3d7224 */ /* 0x000fc600078e0023 */
[----:B------:R1:W-:Y:S04]  /*615d0*/  STL [R1+0x4bb0], R60 ;  /* 0x004bb03c01007387 */ /* 0x0003e80000100800 */
[----:B------:R-:W-:Y:S04]  /*615e0*/  STL.64 [R1+0x470], R36 ;  /* 0x0004702401007387 */ /* 0x000fe80000100a00 */
[----:B------:R-:W-:Y:S04]  /*615f0*/  STL.64 [R1+0x478], R38 ;  /* 0x0004782601007387 */ /* 0x000fe80000100a00 */
[----:B------:R1:W-:Y:S04]  /*61600*/  STL [R1+0x4bcc], R57 ;  /* 0x004bcc3901007387 */ /* 0x0003e80000100800 */
[----:B------:R1:W-:Y:S04]  /*61610*/  STL [R1+0x4bc8], R58 ;  /* 0x004bc83a01007387 */ /* 0x0003e80000100800 */
[----:B------:R1:W-:Y:S04]  /*61620*/  STL [R1+0x4bc4], R59 ;  /* 0x004bc43b01007387 */ /* 0x0003e80000100800 */
[----:B------:R1:W-:Y:S04]  /*61630*/  STL [R1+0x4bc0], R67 ;  /* 0x004bc04301007387 */ /* 0x0003e80000100800 */
[----:B------:R1:W-:Y:S04]  /*61640*/  STL [R1+0x4bdc], R61 ;  /* 0x004bdc3d01007387 */ /* 0x0003e80000100800 */
[----:B------:R1:W-:Y:S04]  /*61650*/  STL [R1+0x4bd8], R62 ;  /* 0x004bd83e01007387 */ /* 0x0003e80000100800 */
[----:B------:R-:W-:Y:S04]  /*61660*/  STL [R1+0x4bd4], R63 ;  /* 0x004bd43f01007387 */ /* 0x000fe80000100800 */
[----:B------:R1:W-:Y:S04]  /*61670*/  STL [R1+0x4bd0], R56 ;  /* 0x004bd03801007387 */ /* 0x0003e80000100800 */
[----:B------:R-:W-:Y:S04]  /*61680*/  LDS R116, [R3+UR12+0x10180] ;  /* 0x0101800c03747984 */ /* 0x000fe80008000800 */
[----:B------:R-:W-:Y:S04]  /*61690*/  LDS R118, [R3+UR12+0x11180] ;  /* 0x0111800c03767984 */ /* 0x000fe80008000800 */
[----:B------:R-:W-:Y:S04]  /*616a0*/  LDS R117, [R252+UR12+0x10180] ;  /* 0x0101800cfc757984 */ /* 0x000fe80008000800 */
[----:B------:R-:W1:Y:S01]  /*616b0*/  LDS R119, [R252+UR12+0x11180] ;  /* 0x0111800cfc777984 */ /* 0x000e620008000800 */
[----:B----4-:R-:W-:-:S15]  /*616c0*/  HMMA.1688.F32.TF32 R32, R124, R8, R144 ;  /* 0x000000087c20723c */ /* 0x010fde0000081090 */
[----:B------:R-:W-:-:S04]  /*616d0*/  NOP ;  /* 0x0000000000007918 */ /* 0x000fc80000000000 */
[----:B--2---:R-:W-:Y:S01]  /*616e0*/  MOV R68, R35 ;  /* 0x0000002300447202 */ /* 0x004fe20000000f00 */
[----:B------:R-:W-:Y:S01]  /*616f0*/  IMAD.MOV.U32 R69, RZ, RZ, R34 ;  /* 0x000000ffff457224 */ /* 0x000fe200078e0022 */
[----:B------:R-:W-:Y:S01]  /*61700*/  MOV R71, R32 ;  /* 0x0000002000477202 */ /* 0x000fe20000000f00 */
[----:B------:R-:W-:Y:S02]  /*61710*/  IMAD.MOV.U32 R70, RZ, RZ, R33 ;  /* 0x000000ffff467224 */ /* 0x000fe400078e0021 */
[----:B------:R2:W-:Y:S04]  /*61720*/  STL [R1+0x4bec], R68 ;  /* 0x004bec4401007387 */ /* 0x0005e80000100800 */
[----:B------:R-:W-:Y:S04]  /*61730*/  STL [R1+0x4be8], R69 ;  /* 0x004be84501007387 */ /* 0x000fe80000100800 */
[----:B------:R4:W-:Y:S04]  /*61740*/  STL [R1+0x4be4], R70 ;  /* 0x004be44601007387 */ /* 0x0009e80000100800 */
[----:B------:R1:W-:Y:S01]  /*61750*/  STL [R1+0x4be0], R71 ;  /* 0x004be04701007387 */ /* 0x0003e20000100800 */
[----:B------:R-:W-:Y:S03]  /*61760*/  HMMA.1688.F32.TF32 R32, R124, R28, R148 ;  /* 0x0000001c7c20723c */ /* 0x000fe60000081094 */
        /* <DEDUP_REMOVED lines=44> */
[----:B-1----:R-:W-:Y:S01]  /*61a30*/  IMAD.MOV.U32 R65, RZ, RZ, R32 ;  /* 0x000000ffff417224 */ /* 0x002fe200078e0020 */
[----:B---3--:R-:W-:Y:S01]  /*61a40*/  MOV R66, R34 ;  /* 0x0000002200427202 */ /* 0x008fe20000000f00 */
[----:B------:R-:W-:-:S02]  /*61a50*/  IMAD.MOV.U32 R64, RZ, RZ, R33 ;  /* 0x000000ffff407224 */ /* 0x000fc400078e0021 */
[----:B------:R-:W-:-:S05]  /*61a60*/  IMAD.MOV.U32 R60, RZ, RZ, R35 ;  /* 0x000000ffff3c7224 */ /* 0x000fca00078e0023 */
[----:B------:R1:W-:Y:S04]  /*61a70*/  STL [R1+0x4bfc], R60 ;  /* 0x004bfc3c01007387 */ /* 0x0003e80000100800 */
[----:B------:R3:W-:Y:S04]  /*61a80*/  STL [R1+0x4bf8], R66 ;  /* 0x004bf84201007387 */ /* 0x0007e80000100800 */
[----:B------:R1:W-:Y:S04]  /*61a90*/  STL [R1+0x4bf4], R64 ;  /* 0x004bf44001007387 */ /* 0x0003e80000100800 */
[----:B------:R1:W-:Y:S01]  /*61aa0*/  STL [R1+0x4bf0], R65 ;  /* 0x004bf04101007387 */ /* 0x0003e20000100800 */
[----:B--2---:R-:W-:-:S15]  /*61ab0*/  HMMA.1688.F32.TF32 R32, R124, R24, R208 ;  /* 0x000000187c20723c */ /* 0x004fde00000810d0 */
[----:B------:R-:W-:-:S04]  /*61ac0*/  NOP ;  /* 0x0000000000007918 */ /* 0x000fc80000000000 */
[----:B------:R-:W-:Y:S01]  /*61ad0*/  IMAD.MOV.U32 R57, RZ, RZ, R32 ;  /* 0x000000ffff397224 */ /* 0x000fe200078e0020 */
[----:B------:R-:W-:Y:S01]  /*61ae0*/  MOV R58, R33 ;  /* 0x00000021003a7202 */ /* 0x000fe20000000f00 */
[----:B------:R-:W-:Y:S02]  /*61af0*/  IMAD.MOV.U32 R59, RZ, RZ, R34 ;  /* 0x000000ffff3b7224 */ /* 0x000fe400078e0022 */
[----:B------:R-:W-:Y:S02]  /*61b00*/  IMAD.MOV.U32 R67, RZ, RZ, R35 ;  /* 0x000000ffff437224 */ /* 0x000fe400078e0023 */
[----:B----4-:R-:W-:-:S15]  /*61b10*/  HMMA.1688.F32.TF32 R32, R124, R20, R204 ;  /* 0x000000147c20723c */ /* 0x010fde00000810cc */
        /* <DEDUP_REMOVED lines=12> */
[----:B------:R2:W-:-:S15]  /*61be0*/  STL [R1+0x4c0c], R67 ;  /* 0x004c0c4301007387 */ /* 0x0005de0000100800 */
[----:B------:R-:W-:-:S03]  /*61bf0*/  NOP ;  /* 0x0000000000007918 */ /* 0x000fc60000000000 */
[----:B-1----:R-:W-:Y:S01]  /*61c00*/  IMAD.MOV.U32 R60, RZ, RZ, R32 ;  /* 0x000000ffff3c7224 */ /* 0x002fe200078e0020 */
[----:B---3--:R-:W-:Y:S01]  /*61c10*/  MOV R66, R33 ;  /* 0x0000002100427202 */ /* 0x008fe20000000f00 */
[----:B------:R-:W-:Y:S02]  /*61c20*/  IMAD.MOV.U32 R64, RZ, RZ, R34 ;  /* 0x000000ffff407224 */ /* 0x000fe400078e0022 */
[----:B------:R-:W-:Y:S02]  /*61c30*/  IMAD.MOV.U32 R65, RZ, RZ, R35 ;  /* 0x000000ffff417224 */ /* 0x000fe400078e0023 */
[----:B------:R-:W-:Y:S01]  /*61c40*/  HMMA.1688.F32.TF32 R32, R124, R232, R180 ;  /* 0x000000e87c20723c */ /* 0x000fe200000810b4 */
[----:B------:R1:W-:Y:S04]  /*61c50*/  STL [R1+0x4c08], R59 ;  /* 0x004c083b01007387 */ /* 0x0003e80000100800 */
[----:B------:R-:W-:Y:S03]  /*61c60*/  STL [R1+0x4c04], R58 ;  /* 0x004c043a01007387 */ /* 0x000fe60000100800 */
[C---:B------:R-:W-:Y:S01]  /*61c70*/  HMMA.1688.F32.TF32 R40, R128.reuse, R4, R112 ;  /* 0x000000048028723c */ /* 0x040fe20000081070 */
[----:B------:R3:W-:Y:S04]  /*61c80*/  STL [R1+0x4c00], R57 ;  /* 0x004c003901007387 */ /* 0x0007e80000100800 */
[----:B------:R-:W-:Y:S03]  /*61c90*/  LDS R124, [R0+UR12+0x10280] ;  /* 0x0102800c007c7984 */ /* 0x000fe60008000800 */
[C---:B------:R-:W-:Y:S01]  /*61ca0*/  HMMA.1688.F32.TF32 R36, R128.reuse, R8, R132 ;  /* 0x000000088024723c */ /* 0x040fe20000081084 */
[----:B------:R-:W-:Y:S02]  /*61cb0*/  LDS R126, [R0+UR12+0x11280] ;  /* 0x0112800c007e7984 */ /* 0x000fe40008000800 */
[----:B--2---:R-:W-:Y:S01]  /*61cc0*/  MOV R67, R32 ;  /* 0x0000002000437202 */ /* 0x004fe20000000f00 */
[----:B-1----:R-:W-:Y:S01]  /*61cd0*/  IMAD.MOV.U32 R59, RZ, RZ, R33 ;  /* 0x000000ffff3b7224 */ /* 0x002fe200078e0021 */
[----:B---3--:R-:W-:Y:S01]  /*61ce0*/  MOV R57, R35 ;  /* 0x0000002300397202 */ /* 0x008fe20000000f00 */
[----:B------:R-:W-:Y:S01]  /*61cf0*/  IMAD.MOV.U32 R58, RZ, RZ, R34 ;  /* 0x000000ffff3a7224 */ /* 0x000fe200078e0022 */
[----:B------:R-:W-:Y:S01]  /*61d00*/  LDS R125, [R2+UR12+0x10280] ;  /* 0x0102800c027d7984 */ /* 0x000fe20008000800 */
        /* <DEDUP_REMOVED lines=21> */
[----:B------:R-:W-:Y:S01]  /*61e60*/  IMAD.MOV.U32 R149, RZ, RZ, R74 ;  /* 0x000000ffff957224 */ /* 0x000fe200078e004a */
[----:B------:R-:W-:Y:S01]  /*61e70*/  LDS R248, [R3+UR12+0x10280] ;  /* 0x0102800c03f87984 */ /* 0x000fe20008000800 */
[----:B------:R-:W-:-:S03]  /*61e80*/  IMAD.MOV.U32 R151, RZ, RZ, R79 ;  /* 0x000000ffff977224 */ /* 0x000fc600078e004f */
[C---:B------:R-:W-:Y:S01]  /*61e90*/  HMMA.1688.F32.TF32 R80, R116.reuse, R24, R80 ;  /* 0x000000187450723c */ /* 0x040fe20000081050 */
[----:B------:R-:W-:Y:S04]  /*61ea0*/  LDS R250, [R3+UR12+0x11280] ;  /* 0x0112800c03fa7984 */ /* 0x000fe80008000800 */
[----:B------:R-:W-:Y:S03]  /*61eb0*/  LDS R249, [R252+UR12+0x10280] ;  /* 0x0102800cfcf97984 */ /* 0x000fe60008000800 */
[C---:B-1----:R-:W-:Y:S01]  /*61ec0*/  HMMA.1688.F32.TF32 R32, R116.reuse, R4, R164 ;  /* 0x000000047420723c */ /* 0x042fe200000810a4 */
        /* <DEDUP_REMOVED lines=8> */
[----:B------:R-:W2:Y:S04]  /*61f50*/  LDL.LU R75, [R1+0x4e54] ;  /* 0x004e5400014b7983 */ /* 0x000ea80000300800 */
[----:B------:R-:W3:Y:S04]  /*61f60*/  LDL.LU R79, [R1+0x4e50] ;  /* 0x004e5000014f7983 */ /* 0x000ee80000300800 */
[----:B------:R-:W4:Y:S04]  /*61f70*/  LDL.LU R144, [R1+0x7c0] ;  /* 0x0007c00001907983 */ /* 0x000f280000300800 */
[----:B------:R-:W4:Y:S04]  /*61f80*/  LDL.LU R145, [R1+0x7c4] ;  /* 0x0007c40001917983 */ /* 0x000f280000300800 */
[----:B------:R-:W4:Y:S04]  /*61f90*/  LDL.LU R146, [R1+0x7c8] ;  /* 0x0007c80001927983 */ /* 0x000f280000300800 */
[----:B------:R-:W4:Y:S01]  /*61fa0*/  LDL.LU R147, [R1+0x7cc] ;  /* 0x0007cc0001937983 */ /* 0x000f220000300800 */
[C---:B------:R-:W-:Y:S03]  /*61fb0*/  HMMA.1688.F32.TF32 R84, R116.reuse, R20, R84 ;  /* 0x000000147454723c */ /* 0x040fe60000081054 */
[----:B------:R-:W-:Y:S05]  /*61fc0*/  LDS R251, [R252+UR12+0x11280] ;  /* 0x0112800cfcfb7984 */ /* 0x000fea0008000800 */
[C---:B------:R-:W-:Y:S08]  /*61fd0*/  HMMA.1688.F32.TF32 R88, R116.reuse, R16, R88 ;  /* 0x000000107458723c */ /* 0x040ff00000081058 */
[C---:B------:R-:W-:Y:S08]  /*61fe0*/  HMMA.1688.F32.TF32 R92, R116.reuse, R12, R92 ;  /* 0x0000000c745c723c */ /* 0x040ff0000008105c */
[C---:B------:R-:W-:Y:S08]  /*61ff0*/  HMMA.1688.F32.TF32 R96, R116.reuse, R232, R96 ;  /* 0x000000e87460723c */ /* 0x040ff00000081060 */
[C---:B--2---:R-:W-:Y:S08]  /*62000*/  HMMA.1688.F32.TF32 R72, R116.reuse, R8, R72 ;  /* 0x000000087448723c */ /* 0x044ff00000081048 */
[----:B---3--:R-:W-:Y:S01]  /*62010*/  HMMA.1688.F32.TF32 R76, R116, R28, R76 ;  /* 0x0000001c744c723c */ /* 0x008fe2000008104c */
[----:B------:R-:W-:Y:S04]  /*62020*/  LDS R116, [R0+UR12+0x10200] ;  /* 0x0102000c00747984 */ /* 0x000fe80008000800 */
[----:B------:R-:W-:Y:S04]  /*62030*/  LDS R118, [R0+UR12+0x11200] ;  /* 0x0112000c00767984 */ /* 0x000fe80008000800 */
[----:B------:R-:W-:Y:S04]  /*62040*/  LDS R117, [R2+UR12+0x10200] ;  /* 0x0102000c02757984 */ /* 0x000fe80008000800 */
[----:B------:R-:W4:Y:S04]  /*62050*/  LDS R119, [R2+UR12+0x11200] ;  /* 0x0112000c02777984 */ /* 0x000f280008000800 */
[----:B------:R-:W-:Y:S04]  /*62060*/  STL [R1+0x4b0c], R72 ;  /* 0x004b0c4801007387 */ /* 0x000fe80000100800 */
[----:B------:R-:W-:Y:S04]  /*62070*/  STL [R1+0x4b08], R73 ;  /* 0x004b084901007387 */ /* 0x000fe80000100800 */
[----:B------:R-:W-:Y:S04]  /*62080*/  STL [R1+0x4b04], R74 ;  /* 0x004b044a01007387 */ /* 0x000fe80000100800 */
[----:B------:R-:W-:Y:S04]  /*62090*/  STL [R1+0x4b00], R75 ;  /* 0x004b004b01007387 */ /* 0x000fe80000100800 */
[----:B------:R-:W-:Y:S04]  /*620a0*/  STL [R1+0x4b18], R76 ;  /* 0x004b184c01007387 */ /* 0x000fe80000100800 */
[----:B------:R-:W-:Y:S04]  /*620b0*/  STL [R1+0x4b14], R77 ;  /* 0x004b144d01007387 */ /* 0x000fe80000100800 */
[----:B------:R-:W-:Y:S01]  /*620c0*/  STL [R1+0x4b10], R78 ;  /* 0x004b104e01007387 */ /* 0x000fe20000100800 */
[C---:B----4-:R-:W-:Y:S03]  /*620d0*/  HMMA.1688.F32.TF32 R36, R116.reuse, R4, R144 ;  /* 0x000000047424723c */ /* 0x050fe60000081090 */
[----:B------:R1:W-:Y:S04]  /*620e0*/  STL [R1+0x4afc], R79 ;  /* 0x004afc4f01007387 */ /* 0x0003e80000100800 */
[----:B------:R-:W-:Y:S01]  /*620f0*/  STL [R1+0x4b24], R80 ;  /* 0x004b245001007387 */ /* 0x000fe20000100800 */
[----:B------:R-:W-:Y:S03]  /*62100*/  HMMA.1688.F32.TF32 R32, R116, R8, R148 ;  /* 0x000000087420723c */ /* 0x000fe60000081094 */
[----:B------:R-:W-:Y:S04]  /*62110*/  STL [R1+0x4b20], R81 ;  /* 0x004b205101007387 */ /* 0x000fe80000100800 */
[----:B------:R-:W-:Y:S04]  /*62120*/  STL [R1+0x4b1c], R82 ;  /* 0x004b1c5201007387 */ /* 0x000fe80000100800 */
[----:B------:R2:W-:Y:S04]  /*62130*/  STL [R1+0x4af8], R83 ;  /* 0x004af85301007387 */ /* 0x0005e80000100800 */
[----:B------:R-:W-:Y:S04]  /*62140*/  STL [R1+0x4b2c], R86 ;  /* 0x004b2c5601007387 */ /* 0x000fe80000100800 */
[----:B------:R-:W-:Y:S04]  /*62150*/  STL [R1+0x4b28], R87 ;  /* 0x004b285701007387 */ /* 0x000fe80000100800 */
[----:B------:R3:W-:Y:S04]  /*62160*/  STL [R1+0x4af4], R91 ;  /* 0x004af45b01007387 */ /* 0x0007e80000100800 */
[----:B------:R4:W-:Y:S04]  /*62170*/  STL [R1+0x4af0], R99 ;  /* 0x004af06301007387 */ /* 0x0009e80000100800 */
        /* <DEDUP_REMOVED lines=10> */
[----:B-1----:R-:W-:-:S03]  /*62220*/  IMAD.MOV.U32 R79, RZ, RZ, R32 ;  /* 0x000000ffff4f7224 */ /* 0x002fc600078e0020 */
[----:B------:R-:W4:Y:S01]  /*62230*/  LDL.LU R204, [R1+0x30] ;  /* 0x0000300001cc7983 */ /* 0x000f220000300800 */
[----:B--2---:R-:W-:-:S03]  /*62240*/  MOV R83, R33 ;  /* 0x0000002100537202 */ /* 0x004fc60000000f00 */
[----:B------:R-:W2:Y:S01]  /*62250*/  LDL.LU R205, [R1+0x34] ;  /* 0x0000340001cd7983 */ /* 0x000ea20000300800 */
[----:B---3--:R-:W-:-:S03]  /*62260*/  IMAD.MOV.U32 R91, RZ, RZ, R34 ;  /* 0x000000ffff5b7224 */ /* 0x008fc600078e0022 */
[----:B------:R-:W2:Y:S01]  /*62270*/  LDL.LU R206, [R1+0x38] ;  /* 0x0000380001ce7983 */ /* 0x000ea20000300800 */
[----:B----4-:R-:W-:-:S03]  /*62280*/  IMAD.MOV.U32 R99, RZ, RZ, R35 ;  /* 0x000000ffff637224 */ /* 0x010fc600078e0023 */
        /* <DEDUP_REMOVED lines=61> */
[----:B------:R-:W4:Y:S04]  /*62660*/  LDL.LU R180, [R1] ;  /* 0x0000000001b47983 */ /* 0x000f280000300800 */
[----:B------:R-:W4:Y:S04]  /*62670*/  LDL.LU R181, [R1+0x4] ;  /* 0x0000040001b57983 */ /* 0x000f280000300800 */
[----:B------:R-:W4:Y:S04]  /*62680*/  LDL.LU R182, [R1+0x8] ;  /* 0x0000080001b67983 */ /* 0x000f280000300800 */
[----:B------:R-:W4:Y:S01]  /*62690*/  LDL.LU R183, [R1+0xc] ;  /* 0x00000c0001b77983 */ /* 0x000f220000300800 */
[C---:B--2---:R-:W-:Y:S08]  /*626a0*/  HMMA.1688.F32.TF32 R112, R116.reuse, R28, R112 ;  /* 0x0000001c7470723c */ /* 0x044ff00000081070 */
[C---:B---3--:R-:W-:Y:S11]  /*626b0*/  HMMA.1688.F32.TF32 R132, R116.reuse, R24, R132 ;  /* 0x000000187484723c */ /* 0x048ff60000081084 */
[----:B------:R-:W-:Y:S01]  /*626c0*/  IMAD.MOV.U32 R74, RZ, RZ, R114 ;  /* 0x000000ffff4a7224 */ /* 0x000fe200078e0072 */
[----:B------:R-:W-:Y:S01]  /*626d0*/  MOV R75, R115 ;  /* 0x00000073004b7202 */ /* 0x000fe20000000f00 */
[----:B------:R-:W-:Y:S01]  /*626e0*/  IMAD.MOV.U32 R73, RZ, RZ, R113 ;  /* 0x000000ffff497224 */ /* 0x000fe200078e0071 */
[----:B------:R-:W-:Y:S01]  /*626f0*/  MOV R72, R112 ;  /* 0x0000007000487202 */ /* 0x000fe20000000f00 */
[----:B------:R-:W2:Y:S04]  /*62700*/  LDL.LU.64 R114, [R1+0x4e48] ;  /* 0x004e480001727983 */ /* 0x000ea80000300a00 */
[----:B------:R-:W2:Y:S01]  /*62710*/  LDL.LU.64 R112, [R1+0x4e40] ;  /* 0x004e400001707983 */ /* 0x000ea20000300a00 */
[C---:B----4-:R-:W-:Y:S08]  /*62720*/  HMMA.1688.F32.TF32 R144, R116.reuse, R12, R144 ;  /* 0x0000000c7490723c */ /* 0x050ff00000081090 */
[----:B------:R-:W-:Y:S01]  /*62730*/  HMMA.1688.F32.TF32 R136, R116, R20, R136 ;  /* 0x000000147488723c */ /* 0x000fe20000081088 */
[----:B------:R-:W-:Y:S01]  /*62740*/  MOV R77, R134 ;  /* 0x00000086004d7202 */ /* 0x000fe20000000f00 */
[----:B------:R-:W-:-:S06]  /*62750*/  IMAD.MOV.U32 R78, RZ, RZ, R135 ;  /* 0x000000ffff4e7224 */ /* 0x000fcc00078e0087 */
[----:B------:R-:W-:Y:S01]  /*62760*/  HMMA.1688.F32.TF32 R140, R116, R16, R140 ;  /* 0x00000010748c723c */ /* 0x000fe2000008108c */
[----:B------:R-:W-:Y:S01]  /*62770*/  IMAD.MOV.U32 R82, RZ, RZ, R132 ;  /* 0x000000ffff527224 */ /* 0x000fe200078e0084 */
[----:B------:R-:W3:Y:S01]  /*62780*/  LDL.LU.64 R134, [R1+0x4e38] ;  /* 0x004e380001867983 */ /* 0x000ee20000300a00 */
[----:B------:R-:W-:-:S08]  /*62790*/  IMAD.MOV.U32 R76, RZ, RZ, R133 ;  /* 0x000000ffff4c7224 */ /* 0x000fd000078e0085 */
[----:B------:R-:W-:Y:S01]  /*627a0*/  MOV R87, R137 ;  /* 0x0000008900577202 */ /* 0x000fe20000000f00 */
[----:B------:R-:W-:Y:S01]  /*627b0*/  IMAD.MOV.U32 R80, RZ, RZ, R138 ;  /* 0x000000ffff507224 */ /* 0x000fe200078e008a */
[----:B------:R-:W3:Y:S01]  /*627c0*/  LDL.LU.64 R132, [R1+0x4e30] ;  /* 0x004e300001847983 */ /* 0x000ee20000300a00 */
[----:B------:R-:W-:Y:S02]  /*627d0*/  IMAD.MOV.U32 R81, RZ, RZ, R139 ;  /* 0x000000ffff517224 */ /* 0x000fe400078e008b */
[----:B------:R-:W-:Y:S01]  /*627e0*/  IMAD.MOV.U32 R86, RZ, RZ, R136 ;  /* 0x000000ffff567224 */ /* 0x000fe200078e0088 */
[----:B------:R-:W4:Y:S04]  /*627f0*/  LDL.LU.64 R138, [R1+0x4e28] ;  /* 0x004e2800018a7983 */ /* 0x000f280000300a00 */
[----:B------:R-:W4:Y:S04]  /*62800*/  LDL.LU.64 R136, [R1+0x4e20] ;  /* 0x004e200001887983 */ /* 0x000f280000300a00 */
[----:B------:R-:W-:Y:S04]  /*62810*/  STL.64 [R1+0x410], R140 ;  /* 0x0004108c01007387 */ /* 0x000fe80000100a00 */
[----:B------:R1:W-:Y:S01]  /*62820*/  STL.64 [R1+0x418], R142 ;  /* 0x0004188e01007387 */ /* 0x0003e20000100a00 */
[----:B------:R-:W-:Y:S03]  /*62830*/  HMMA.1688.F32.TF32 R116, R116, R232, R148 ;  /* 0x000000e87474723c */ /* 0x000fe60000081094 */
[----:B-1----:R-:W2:Y:S04]  /*62840*/  LDL.LU.64 R142, [R1+0x4e18] ;  /* 0x004e1800018e7983 */ /* 0x002ea80000300a00 */
[----:B------:R-:W2:Y:S04]  /*62850*/  LDL.LU.64 R140, [R1+0x4e10] ;  /* 0x004e1000018c7983 */ /* 0x000ea80000300a00 */
[----:B------:R-:W-:Y:S04]  /*62860*/  STL.64 [R1+0x400], R144 ;  /* 0x0004009001007387 */ /* 0x000fe80000100a00 */
[----:B------:R1:W-:Y:S04]  /*62870*/  STL.64 [R1+0x408], R146 ;  /* 0x0004089201007387 */ /* 0x0003e80000100a00 */
[----:B-1----:R-:W3:Y:S04]  /*62880*/  LDL.LU.64 R146, [R1+0x4e08] ;  /* 0x004e080001927983 */ /* 0x002ee80000300a00 */
[----:B------:R-:W3:Y:S04]  /*62890*/  LDL.LU.64 R144, [R1+0x4e00] ;  /* 0x004e000001907983 */ /* 0x000ee80000300a00 */
[----:B------:R-:W3:Y:S04]  /*628a0*/  LDL.LU.64 R150, [R1+0x4df8] ;  /* 0x004df80001967983 */ /* 0x000ee80000300a00 */
[----:B------:R-:W3:Y:S01]  /*628b0*/  LDL.LU.64 R148, [R1+0x4df0] ;  /* 0x004df00001947983 */ /* 0x000ee20000300a00 */
[C---:B------:R-:W-:Y:S03]  /*628c0*/  HMMA.1688.F32.TF32 R164, R120.reuse, R4, R164 ;  /* 0x0000000478a4723c */ /* 0x040fe600000810a4 */
[----:B------:R-:W-:Y:S04]  /*628d0*/  STL.64 [R1+0x370], R116 ;  /* 0x0003707401007387 */ /* 0x000fe80000100a00 */
[----:B------:R1:W-:Y:S01]  /*628e0*/  STL.64 [R1+0x378], R118 ;  /* 0x0003787601007387 */ /* 0x0003e20000100a00 */
[C---:B------:R-:W-:Y:S08]  /*628f0*/  HMMA.1688.F32.TF32 R128, R120.reuse, R8, R128 ;  /* 0x000000087880723c */ /* 0x040ff00000081080 */
[C---:B------:R-:W-:Y:S08]  /*62900*/  HMMA.1688.F32.TF32 R40, R120.reuse, R24, R40 ;  /* 0x000000187828723c */ /* 0x040ff00000081028 */
[C---:B-1----:R-:W-:Y:S01]  /*62910*/  HMMA.1688.F32.TF32 R116, R120.reuse, R28, R160 ;  /* 0x0000001c7874723c */ /* 0x042fe200000810a0 */
[----:B------:R-:W-:Y:S04]  /*62920*/  STL.64 [R1+0x360], R164 ;  /* 0x000360a401007387 */ /* 0x000fe80000100a00 */
[----:B------:R-:W-:Y:S04]  /*62930*/  STL.64 [R1+0x368], R166 ;  /* 0x000368a601007387 */ /* 0x000fe80000100a00 */
[----:B------:R-:W-:Y:S04]  /*62940*/  STL.64 [R1+0x350], R128 ;  /* 0x0003508001007387 */ /* 0x000fe80000100a00 */
[----:B------:R1:W-:Y:S06]  /*62950*/  STL.64 [R1+0x358], R130 ;  /* 0x0003588201007387 */ /* 0x0003ec0000100a00 */
[----:B------:R-:W-:Y:S04]  /*62960*/  STL.64 [R1+0x340], R116 ;  /* 0x0003407401007387 */ /* 0x000fe80000100a00 */
[----:B------:R1:W-:Y:S02]  /*62970*/  STL.64 [R1+0x348], R118 ;  /* 0x0003487601007387 */ /* 0x0003e40000100a00 */
[C---:B-1----:R-:W-:Y:S02]  /*62980*/  HMMA.1688.F32.TF32 R128, R120.reuse, R20, R240 ;  /* 0x000000147880723c */ /* 0x042fe400000810f0 */
[----:B------:R-:W-:Y:S04]  /*62990*/  STL.64 [R1+0x330], R40 ;  /* 0x0003302801007387 */ /* 0x000fe80000100a00 */
[----:B------:R1:W-:Y:S02]  /*629a0*/  STL.64 [R1+0x338], R42 ;  /* 0x0003382a01007387 */ /* 0x0003e40000100a00 */
[C---:B------:R-:W-:Y:S08]  /*629b0*/  HMMA.1688.F32.TF32 R116, R120.reuse, R16, R36 ;  /* 0x000000107874723c */ /* 0x040ff00000081024 */
[C---:B-1----:R-:W-:Y:S08]  /*629c0*/  HMMA.1688.F32.TF32 R40, R120.reuse, R12, R244 ;  /* 0x0000000c7828723c */ /* 0x042ff000000810f4 */
[----:B------:R-:W-:Y:S01]  /*629d0*/  HMMA.1688.F32.TF32 R36, R120, R232, R32 ;  /* 0x000000e87824723c */ /* 0x000fe20000081020 */
[----:B------:R-:W-:Y:S04]  /*629e0*/  STL.64 [R1+0x320], R128 ;  /* 0x0003208001007387 */ /* 0x000fe80000100a00 */
[----:B------:R-:W-:Y:S04]  /*629f0*/  STL.64 [R1+0x328], R130 ;  /* 0x0003288201007387 */ /* 0x000fe80000100a00 */
[----:B------:R-:W-:Y:S01]  /*62a00*/  STL.64 [R1+0x310], R116 ;  /* 0x0003107401007387 */ /* 0x000fe20000100a00 */
[C---:B------:R-:W-:Y:S03]  /*62a10*/  HMMA.1688.F32.TF32 R32, R124.reuse, R4, R208 ;  /* 0x000000047c20723c */ /* 0x040fe600000810d0 */
[----:B------:R-:W-:Y:S04]  /*62a20*/  STL.64 [R1+0x318], R118 ;  /* 0x0003187601007387 */ /* 0x000fe80000100a00 */
[----:B------:R-:W-:Y:S04]  /*62a30*/  STL.64 [R1+0x300], R40 ;  /* 0x0003002801007387 */ /* 0x000fe80000100a00 */
[----:B------:R1:W-:Y:S04]  /*62a40*/  STL.64 [R1+0x308], R42 ;  /* 0x0003082a01007387 */ /* 0x0003e80000100a00 */
[----:B------:R-:W-:Y:S04]  /*62a50*/  STL.64 [R1+0x270], R36 ;  /* 0x0002702401007387 */ /* 0x000fe80000100a00 */
[----:B------:R1:W-:Y:S02]  /*62a60*/  STL.64 [R1+0x278], R38 ;  /* 0x0002782601007387 */ /* 0x0003e40000100a00 */
[C---:B-1----:R-:W-:Y:S02]  /*62a70*/  HMMA.1688.F32.TF32 R40, R124.reuse, R8, R204 ;  /* 0x000000087c28723c */ /* 0x042fe400000810cc */
[----:B------:R-:W-:Y:S04]  /*62a80*/  LDS R116, [R0+UR12+0x10300] ;  /* 0x0103000c00747984 */ /* 0x000fe80008000800 */
[----:B------:R-:W-:Y:S02]  /*62a90*/  LDS R118, [R0+UR12+0x11300] ;  /* 0x0113000c00767984 */ /* 0x000fe40008000800 */
[C---:B------:R-:W-:Y:S02]  /*62aa0*/  HMMA.1688.F32.TF32 R36, R124.reuse, R28, R200 ;  /* 0x0000001c7c24723c */ /* 0x040fe400000810c8 */
[----:B------:R-:W-:Y:S04]  /*62ab0*/  STL.64 [R1+0x260], R32 ;  /* 0x0002602001007387 */ /* 0x000fe80000100a00 */
[----:B------:R1:W-:Y:S04]  /*62ac0*/  STL.64 [R1+0x268], R34 ;  /* 0x0002682201007387 */ /* 0x0003e80000100a00 */
[----:B------:R-:W-:Y:S04]  /*62ad0*/  LDS R117, [R2+UR12+0x10300] ;  /* 0x0103000c02757984 */ /* 0x000fe80008000800 */
[----:B------:R-:W-:Y:S01]  /*62ae0*/  STL.64 [R1+0x250], R40 ;  /* 0x0002502801007387 */ /* 0x000fe20000100a00 */
[C---:B-1----:R-:W-:Y:S03]  /*62af0*/  HMMA.1688.F32.TF32 R32, R124.reuse, R24, R196 ;  /* 0x000000187c20723c */ /* 0x042fe600000810c4 */
[----:B------:R1:W-:Y:S04]  /*62b00*/  STL.64 [R1+0x258], R42 ;  /* 0x0002582a01007387 */ /* 0x0003e80000100a00 */
[----:B------:R-:W-:Y:S04]  /*62b10*/  STL.64 [R1+0x240], R36 ;  /* 0x0002402401007387 */ /* 0x000fe80000100a00 */
[----:B------:R-:W-:Y:S01]  /*62b20*/  STL.64 [R1+0x248], R38 ;  /* 0x0002482601007387 */ /* 0x000fe20000100a00 */
[C---:B-1----:R-:W-:Y:S03]  /*62b30*/  HMMA.1688.F32.TF32 R40, R124.reuse, R20, R180 ;  /* 0x000000147c28723c */ /* 0x042fe600000810b4 */
[----:B------:R-:W1:Y:S04]  /*62b40*/  LDS R119, [R2+UR12+0x11300] ;  /* 0x0113000c02777984 */ /* 0x000e680008000800 */
[----:B------:R-:W-:Y:S04]  /*62b50*/  LDS R180, [R0+UR12+0x10380] ;  /* 0x0103800c00b47984 */ /* 0x000fe80008000800 */
[----:B------:R-:W-:Y:S04]  /*62b60*/  STL.64 [R1+0x230], R32 ;  /* 0x0002302001007387 */ /* 0x000fe80000100a00 */
[----:B------:R-:W-:Y:S04]  /*62b70*/  STL.64 [R1+0x238], R34 ;  /* 0x0002382201007387 */ /* 0x000fe80000100a00 */
[----:B------:R-:W-:Y:S04]  /*62b80*/  LDS R182, [R0+UR12+0x11380] ;  /* 0x0113800c00b67984 */ /* 0x000fe80008000800 */
[----:B------:R-:W-:Y:S04]  /*62b90*/  STL.64 [R1+0x220], R40 ;  /* 0x0002202801007387 */ /* 0x000fe80000100a00 */
[----:B------:R2:W-:Y:S04]  /*62ba0*/  STL.64 [R1+0x228], R42 ;  /* 0x0002282a01007387 */ /* 0x0005e80000100a00 */
[----:B------:R-:W-:Y:S04]  /*62bb0*/  LDS R181, [R2+UR12+0x10380] ;  /* 0x0103800c02b57984 */ /* 0x000fe80008000800 */
[----:B------:R-:W-:Y:S04]  /*62bc0*/  LDS R183, [R2+UR12+0x11380] ;  /* 0x0113800c02b77984 */ /* 0x000fe80008000800 */
[----:B------:R-:W-:Y:S04]  /*62bd0*/  LDS R208, [R3+UR12+0x10380] ;  /* 0x0103800c03d07984 */ /* 0x000fe80008000800 */
[----:B------:R-:W-:Y:S04]  /*62be0*/  LDS R210, [R3+UR12+0x11380] ;  /* 0x0113800c03d27984 */ /* 0x000fe80008000800 */
[----:B------:R-:W-:Y:S04]  /*62bf0*/  LDS R209, [R252+UR12+0x10380] ;  /* 0x0103800cfcd17984 */ /* 0x000fe80008000800 */
[----:B------:R-:W-:Y:S01]  /*62c00*/  LDS R211, [R252+UR12+0x11380] ;  /* 0x0113800cfcd37984 */ /* 0x000fe20008000800 */
[C---:B--2---:R-:W-:Y:S08]  /*62c10*/  HMMA.1688.F32.TF32 R40, R124.reuse, R232, R140 ;  /* 0x000000e87c28723c */ /* 0x044ff0000008108c */
[C---:B---3--:R-:W-:Y:S01]  /*62c20*/  HMMA.1688.F32.TF32 R36, R124.reuse, R16, R148 ;  /* 0x000000107c24723c */ /* 0x048fe20000081094 */
[----:B------:R-:W-:Y:S04]  /*62c30*/  LDS R148, [R3+UR12+0x10300] ;  /* 0x0103000c03947984 */ /* 0x000fe80008000800 */
[----:B------:R-:W-:Y:S03]  /*62c40*/  LDS R150, [R3+UR12+0x11300] ;  /* 0x0113000c03967984 */ /* 0x000fe60008000800 */
[----:B------:R-:W-:Y:S01]  /*62c50*/  HMMA.1688.F32.TF32 R32, R124, R12, R144 ;  /* 0x0000000c7c20723c */ /* 0x000fe20000081090 */
[----:B------:R-:W-:Y:S04]  /*62c60*/  LDS R149, [R252+UR12+0x10300] ;  /* 0x0103000cfc957984 */ /* 0x000fe80008000800 */
[----:B------:R-:W2:Y:S06]  /*62c70*/  LDS R151, [R252+UR12+0x11300] ;  /* 0x0113000cfc977984 */ /* 0x000eac0008000800 */
[----:B------:R-:W-:Y:S04]  /*62c80*/  STL.64 [R1+0x210], R36 ;  /* 0x0002102401007387 */ /* 0x000fe80000100a00 */
[----:B------:R4:W-:Y:S02]  /*62c90*/  STL.64 [R1+0x218], R38 ;  /* 0x0002182601007387 */ /* 0x0009e40000100a00 */
[C---:B----4-:R-:W-:Y:S02]  /*62ca0*/  HMMA.1688.F32.TF32 R36, R248.reuse, R4, R136 ;  /* 0x00000004f824723c */ /* 0x050fe40000081088 */
[----:B------:R-:W-:Y:S04]  /*62cb0*/  STL.64 [R1+0x200], R32 ;  /* 0x0002002001007387 */ /* 0x000fe80000100a00 */
[----:B------:R3:W-:Y:S04]  /*62cc0*/  STL.64 [R1+0x208], R34 ;  /* 0x0002082201007387 */ /* 0x0007e80000100a00 */
[----:B------:R-:W-:Y:S04]  /*62cd0*/  STL.64 [R1+0x190], R40 ;  /* 0x0001902801007387 */ /* 0x000fe80000100a00 */
[----:B------:R4:W-:Y:S01]  /*62ce0*/  STL.64 [R1+0x198], R42 ;  /* 0x0001982a01007387 */ /* 0x0009e20000100a00 */
[C---:B---3--:R-:W-:Y:S04]  /*62cf0*/  HMMA.1688.F32.TF32 R32, R248.reuse, R8, R132 ;  /* 0x00000008f820723c */ /* 0x048fe80000081084 */
[----:B------:R-:W-:Y:S04]  /*62d00*/  STL.64 [R1+0x180], R36 ;  /* 0x0001802401007387 */ /* 0x000fe80000100a00 */
[----:B------:R3:W-:Y:S01]  /*62d10*/  STL.64 [R1+0x188], R38 ;  /* 0x0001882601007387 */ /* 0x0007e20000100a00 */
[C---:B----4-:R-:W-:Y:S08]  /*62d20*/  HMMA.1688.F32.TF32 R40, R248.reuse, R28, R112 ;  /* 0x0000001cf828723c */ /* 0x050ff00000081070 */
[C---:B---3--:R-:W-:Y:S02]  /*62d30*/  HMMA.1688.F32.TF32 R36, R248.reuse, R24, R108 ;  /* 0x00000018f824723c */ /* 0x048fe4000008106c */
[----:B------:R-:W-:Y:S04]  /*62d40*/  STL.64 [R1+0x170], R32 ;  /* 0x0001702001007387 */ /* 0x000fe80000100a00 */
[----:B------:R3:W-:Y:S05]  /*62d50*/  STL.64 [R1+0x178], R34 ;  /* 0x0001782201007387 */ /* 0x0007ea0000100a00 */
[----:B------:R-:W-:Y:S04]  /*62d60*/  STL.64 [R1+0x40], R40 ;  /* 0x0000402801007387 */ /* 0x000fe80000100a00 */
[----:B------:R4:W-:Y:S01]  /*62d70*/  STL.64 [R1+0x48], R42 ;  /* 0x0000482a01007387 */ /* 0x0009e20000100a00 */
[C---:B---3--:R-:W-:Y:S03]  /*62d80*/  HMMA.1688.F32.TF32 R32, R248.reuse, R20, R104 ;  /* 0x00000014f820723c */ /* 0x048fe60000081068 */
[----:B------:R-:W-:Y:S04]  /*62d90*/  STL.64 [R1+0x30], R36 ;  /* 0x0000302401007387 */ /* 0x000fe80000100a00 */
[----:B------:R3:W-:Y:S01]  /*62da0*/  STL.64 [R1+0x38], R38 ;  /* 0x0000382601007387 */ /* 0x0007e20000100a00 */
[C---:B----4-:R-:W-:Y:S08]  /*62db0*/  HMMA.1688.F32.TF32 R40, R248.reuse, R16, R100 ;  /* 0x00000010f828723c */ /* 0x050ff00000081064 */
[----:B---3--:R-:W-:Y:S03]  /*62dc0*/  HMMA.1688.F32.TF32 R36, R248, R12, R172 ;  /* 0x0000000cf824723c */ /* 0x008fe600000810ac */
[----:B------:R3:W-:Y:S04]  /*62dd0*/  STL.64 [R1+0x20], R32 ;  /* 0x0000202001007387 */ /* 0x0007e80000100a00 */
[----:B------:R4:W-:Y:S04]  /*62de0*/  STL.64 [R1+0x28], R34 ;  /* 0x0000282201007387 */ /* 0x0009e80000100a00 */
[----:B------:R-:W-:Y:S01]  /*62df0*/  STL.64 [R1+0x10], R40 ;  /* 0x0000102801007387 */ /* 0x000fe20000100a00 */
[----:B---3--:R-:W-:-:S03]  /*62e00*/  MOV R32, R178 ;  /* 0x000000b200207202 */ /* 0x008fc60000000f00 */
[----:B------:R-:W-:Y:S01]  /*62e10*/  STL.64 [R1+0x18], R42 ;  /* 0x0000182a01007387 */ /* 0x000fe20000100a00 */
[----:B------:R-:W-:-:S03]  /*62e20*/  IMAD.MOV.U32 R33, RZ, RZ, R179 ;  /* 0x000000ffff217224 */ /* 0x000fc600078e00b3 */
[----:B------:R-:W3:Y:S01]  /*62e30*/  LDL.LU R178, [R1+0x4dec] ;  /* 0x004dec0001b27983 */ /* 0x000ee20000300800 */
[----:B----4-:R-:W-:-:S03]  /*62e40*/  IMAD.MOV.U32 R34, RZ, RZ, R176 ;  /* 0x000000ffff227224 */ /* 0x010fc600078e00b0 */
[----:B------:R-:W-:Y:S01]  /*62e50*/  STL.64 [R1], R36 ;  /* 0x0000002401007387 */ /* 0x000fe20000100a00 */
[----:B------:R-:W-:-:S03]  /*62e60*/  MOV R35, R177 ;  /* 0x000000b100237202 */ /* 0x000fc60000000f00 */
[----:B------:R3:W-:Y:S04]  /*62e70*/  STL.64 [R1+0x8], R38 ;  /* 0x0000082601007387 */ /* 0x0007e80000100a00 */
[----:B------:R-:W4:Y:S04]  /*62e80*/  LDL.LU R179, [R1+0x4de8] ;  /* 0x004de80001b37983 */ /* 0x000f280000300800 */
[----:B------:R-:W2:Y:S04]  /*62e90*/  LDL.LU R176, [R1+0x4de4] ;  /* 0x004de40001b07983 */ /* 0x000ea80000300800 */
[----:B------:R-:W2:Y:S04]  /*62ea0*/  LDL.LU R177, [R1+0x4de0] ;  /* 0x004de00001b17983 */ /* 0x000ea80000300800 */
[----:B------:R-:W2:Y:S04]  /*62eb0*/  LDL.LU R244, [R1+0x650] ;  /* 0x0006500001f47983 */ /* 0x000ea80000300800 */
[----:B------:R-:W2:Y:S04]  /*62ec0*/  LDL.LU R245, [R1+0x654] ;  /* 0x0006540001f57983 */ /* 0x000ea80000300800 */
[----:B------:R-:W2:Y:S04]  /*62ed0*/  LDL.LU R246, [R1+0x658] ;  /* 0x0006580001f67983 */ /* 0x000ea80000300800 */
[----:B------:R-:W2:Y:S01]  /*62ee0*/  LDL.LU R247, [R1+0x65c] ;  /* 0x00065c0001f77983 */ /* 0x000ea20000300800 */
[----:B---3--:R-:W-:Y:S01]  /*62ef0*/  IMAD.MOV.U32 R39, RZ, RZ, R178 ;  /* 0x000000ffff277224 */ /* 0x008fe200078e00b2 */
[----:B----4-:R-:W-:Y:S01]  /*62f00*/  MOV R38, R179 ;  /* 0x000000b300267202 */ /* 0x010fe20000000f00 */
[----:B--2---:R-:W-:-:S02]  /*62f10*/  IMAD.MOV.U32 R36, RZ, RZ, R176 ;  /* 0x000000ffff247224 */ /* 0x004fc400078e00b0 */
        /* <DEDUP_REMOVED lines=33> */
[----:B------:R-:W2:Y:S04]  /*63130*/  LDL.LU R177, [R1+0x4db8] ;  /* 0x004db80001b17983 */ /* 0x000ea80000300800 */
[----:B------:R-:W2:Y:S04]  /*63140*/  LDL.LU R178, [R1+0x4db4] ;  /* 0x004db40001b27983 */ /* 0x000ea80000300800 */
[----:B------:R-:W2:Y:S04]  /*63150*/  LDL.LU R179, [R1+0x4db0] ;  /* 0x004db00001b37983 */ /* 0x000ea80000300800 */
[----:B------:R-:W3:Y:S04]  /*63160*/  LDL.LU R163, [R1+0x72c] ;  /* 0x00072c0001a37983 */ /* 0x000ee80000300800 */
[----:B------:R-:W4:Y:S04]  /*63170*/  LDL.LU R200, [R1+0x710] ;  /* 0x0007100001c87983 */ /* 0x000f280000300800 */
[----:B------:R-:W4:Y:S04]  /*63180*/  LDL.LU R201, [R1+0x714] ;  /* 0x0007140001c97983 */ /* 0x000f280000300800 */
[----:B------:R-:W4:Y:S04]  /*63190*/  LDL.LU R202, [R1+0x718] ;  /* 0x0007180001ca7983 */ /* 0x000f280000300800 */
[----:B------:R-:W4:Y:S01]  /*631a0*/  LDL.LU R203, [R1+0x71c] ;  /* 0x00071c0001cb7983 */ /* 0x000f220000300800 */
[C---:B-1----:R-:W-:Y:S08]  /*631b0*/  HMMA.1688.F32.TF32 R204, R116.reuse, R4, R204 ;  /* 0x0000000474cc723c */ /* 0x042ff000000810cc */
[C---:B------:R-:W-:Y:S08]  /*631c0*/  HMMA.1688.F32.TF32 R100, R116.reuse, R8, R128 ;  /* 0x000000087464723c */ /* 0x040ff00000081080 */
[C---:B------:R-:W-:Y:S08]  /*631d0*/  HMMA.1688.F32.TF32 R196, R116.reuse, R28, R196 ;  /* 0x0000001c74c4723c */ /* 0x040ff000000810c4 */
[C---:B------:R-:W-:Y:S08]  /*631e0*/  HMMA.1688.F32.TF32 R108, R116.reuse, R16, R40 ;  /* 0x00000010746c723c */ /* 0x040ff00000081028 */
[----:B------:R-:W-:Y:S08]  /*631f0*/  HMMA.1688.F32.TF32 R112, R116, R12, R240 ;  /* 0x0000000c7470723c */ /* 0x000ff000000810f0 */
[C---:B------:R-:W-:Y:S08]  /*63200*/  HMMA.1688.F32.TF32 R120, R148.reuse, R4, R244 ;  /* 0x000000049478723c */ /* 0x040ff000000810f4 */
[----:B------:R-:W-:Y:S01]  /*63210*/  HMMA.1688.F32.TF32 R124, R148, R8, R32 ;  /* 0x00000008947c723c */ /* 0x000fe20000081020 */
[----:B------:R-:W-:Y:S01]  /*63220*/  IMAD.MOV.U32 R32, RZ, RZ, R152 ;  /* 0x000000ffff207224 */ /* 0x000fe200078e0098 */
[----:B------:R-:W-:Y:S01]  /*63230*/  MOV R33, R153 ;  /* 0x0000009900217202 */ /* 0x000fe20000000f00 */
[----:B------:R-:W-:-:S02]  /*63240*/  IMAD.MOV.U32 R34, RZ, RZ, R154 ;  /* 0x000000ffff227224 */ /* 0x000fc400078e009a */
[----:B------:R-:W-:-:S03]  /*63250*/  IMAD.MOV.U32 R35, RZ, RZ, R155 ;  /* 0x000000ffff237224 */ /* 0x000fc600078e009b */
[----:B--2---:R-:W-:Y:S08]  /*63260*/  HMMA.1688.F32.TF32 R248, R248, R232, R176 ;  /* 0x000000e8f8f8723c */ /* 0x004ff000000810b0 */
[C---:B---3--:R-:W-:Y:S08]  /*63270*/  HMMA.1688.F32.TF32 R104, R116.reuse, R24, R160 ;  /* 0x000000187468723c */ /* 0x048ff000000810a0 */
[C---:B----4-:R-:W-:Y:S03]  /*63280*/  HMMA.1688.F32.TF32 R200, R116.reuse, R20, R200 ;  /* 0x0000001474c8723c */ /* 0x050fe600000810c8 */
[----:B------:R-:W-:Y:S05]  /*63290*/  STL.64 [R1+0x49c8], R250 ;  /* 0x0049c8fa01007387 */ /* 0x000fea0000100a00 */
[----:B------:R-:W-:Y:S01]  /*632a0*/  HMMA.1688.F32.TF32 R116, R116, R232, R36 ;  /* 0x000000e87474723c */ /* 0x000fe20000081024 */
[----:B------:R1:W-:Y:S04]  /*632b0*/  STL.64 [R1+0x49c0], R248 ;  /* 0x0049c0f801007387 */ /* 0x0003e80000100a00 */
[----:B------:R-:W-:Y:S04]  /*632c0*/  STL.64 [R1+0x49d8], R206 ;  /* 0x0049d8ce01007387 */ /* 0x000fe80000100a00 */
        /* <DEDUP_REMOVED lines=61> */
[----:B------:R-:W-:Y:S04]  /*636a0*/  STL.64 [R1+0x4a68], R126 ;  /* 0x004a687e01007387 */ /* 0x000fe80000100a00 */
[----:B------:R4:W-:Y:S01]  /*636b0*/  STL.64 [R1+0x4a60], R124 ;  /* 0x004a607c01007387 */ /* 0x0009e20000100a00 */
[----:B-1----:R-:W-:Y:S01]  /*636c0*/  MOV R248, R225 ;  /* 0x000000e100f87202 */ /* 0x002fe20000000f00 */
[----:B------:R-:W-:Y:S01]  /*636d0*/  IMAD.MOV.U32 R249, RZ, RZ, R224 ;  /* 0x000000fffff97224 */ /* 0x000fe200078e00e0 */
[----:B------:R-:W-:Y:S01]  /*636e0*/  MOV R251, R230 ;  /* 0x000000e600fb7202 */ /* 0x000fe20000000f00 */
[----:B------:R-:W-:-:S02]  /*636f0*/  IMAD.MOV.U32 R250, RZ, RZ, R231 ;  /* 0x000000fffffa7224 */ /* 0x000fc400078e00e7 */
[----:B--2---:R-:W-:Y:S01]  /*63700*/  IMAD.MOV.U32 R204, RZ, RZ, R222 ;  /* 0x000000ffffcc7224 */ /* 0x004fe200078e00de */
[----:B------:R-:W-:Y:S01]  /*63710*/  MOV R206, R220 ;  /* 0x000000dc00ce7202 */ /* 0x000fe20000000f00 */
[----:B------:R-:W-:Y:S02]  /*63720*/  IMAD.MOV.U32 R205, RZ, RZ, R221 ;  /* 0x000000ffffcd7224 */ /* 0x000fe400078e00dd */
[----:B------:R-:W-:Y:S01]  /*63730*/  IMAD.MOV.U32 R207, RZ, RZ, R226 ;  /* 0x000000ffffcf7224 */ /* 0x000fe200078e00e2 */
[----:B---3--:R-:W-:Y:S01]  /*63740*/  MOV R101, R217 ;  /* 0x000000d900657202 */ /* 0x008fe20000000f00 */
[----:B------:R-:W-:Y:S02]  /*63750*/  IMAD.MOV.U32 R100, RZ, RZ, R218 ;  /* 0x000000ffff647224 */ /* 0x000fe400078e00da */
[----:B------:R-:W-:Y:S01]  /*63760*/  IMAD.MOV.U32 R102, RZ, RZ, R216 ;  /* 0x000000ffff667224 */ /* 0x000fe200078e00d8 */
[----:B----4-:R-:W-:Y:S01]  /*63770*/  MOV R196, R195 ;  /* 0x000000c300c47202 */ /* 0x010fe20000000f00 */
[----:B------:R-:W-:-:S02]  /*63780*/  IMAD.MOV.U32 R103, RZ, RZ, R223 ;  /* 0x000000ffff677224 */ /* 0x000fc400078e00df */
[----:B------:R-:W-:Y:S01]  /*63790*/  IMAD.MOV.U32 R197, RZ, RZ, R194 ;  /* 0x000000ffffc57224 */ /* 0x000fe200078e00c2 */
[----:B------:R-:W-:Y:S01]  /*637a0*/  MOV R199, R192 ;  /* 0x000000c000c77202 */ /* 0x000fe20000000f00 */
        /* <DEDUP_REMOVED lines=17> */
[C---:B------:R-:W-:Y:S08]  /*638c0*/  HMMA.1688.F32.TF32 R132, R148.reuse, R24, R140 ;  /* 0x000000189484723c */ /* 0x040ff0000008108c */
[C---:B------:R-:W-:Y:S08]  /*638d0*/  HMMA.1688.F32.TF32 R128, R148.reuse, R28, R128 ;  /* 0x0000001c9480723c */ /* 0x040ff00000081080 */
[C---:B------:R-:W-:Y:S11]  /*638e0*/  HMMA.1688.F32.TF32 R136, R148.reuse, R20, R144 ;  /* 0x000000149488723c */ /* 0x040ff60000081090 */
[----:B------:R-:W-:Y:S01]  /*638f0*/  STL.64 [R1+0x4a78], R130 ;  /* 0x004a788201007387 */ /* 0x000fe20000100a00 */
[C---:B------:R-:W-:Y:S03]  /*63900*/  HMMA.1688.F32.TF32 R140, R148.reuse, R16, R164 ;  /* 0x00000010948c723c */ /* 0x040fe600000810a4 */
[----:B------:R1:W-:Y:S05]  /*63910*/  STL.64 [R1+0x4a70], R128 ;  /* 0x004a708001007387 */ /* 0x0003ea0000100a00 */
[C---:B------:R-:W-:Y:S08]  /*63920*/  HMMA.1688.F32.TF32 R144, R148.reuse, R12, R160 ;  /* 0x0000000c9490723c */ /* 0x040ff000000810a0 */
[----:B------:R-:W-:Y:S01]  /*63930*/  HMMA.1688.F32.TF32 R148, R148, R232, R40 ;  /* 0x000000e89494723c */ /* 0x000fe20000081028 */
[----:B------:R-:W-:Y:S04]  /*63940*/  STL.64 [R1+0x4a88], R134 ;  /* 0x004a888601007387 */ /* 0x000fe80000100a00 */
[----:B------:R2:W-:Y:S04]  /*63950*/  STL.64 [R1+0x4a80], R132 ;  /* 0x004a808401007387 */ /* 0x0005e80000100a00 */
[----:B------:R3:W-:Y:S04]  /*63960*/  STL.64 [R1+0x4a98], R138 ;  /* 0x004a988a01007387 */ /* 0x0007e80000100a00 */
[----:B------:R4:W-:Y:S01]  /*63970*/  STL.64 [R1+0x4a90], R136 ;  /* 0x004a908801007387 */ /* 0x0009e20000100a00 */
[C---:B------:R-:W-:Y:S03]  /*63980*/  HMMA.1688.F32.TF32 R156, R180.reuse, R8, R156 ;  /* 0x00000008b49c723c */ /* 0x040fe6000008109c */
[----:B------:R1:W-:Y:S04]  /*63990*/  STL.64 [R1+0x4aa8], R142 ;  /* 0x004aa88e01007387 */ /* 0x0003e80000100a00 */
[----:B------:R1:W-:Y:S04]  /*639a0*/  STL.64 [R1+0x4aa0], R140 ;  /* 0x004aa08c01007387 */ /* 0x0003e80000100a00 */
[----:B------:R1:W-:Y:S04]  /*639b0*/  STL.64 [R1+0x4ab8], R146 ;  /* 0x004ab89201007387 */ /* 0x0003e80000100a00 */
[----:B------:R1:W-:Y:S01]  /*639c0*/  STL.64 [R1+0x4ab0], R144 ;  /* 0x004ab09001007387 */ /* 0x0003e20000100a00 */
[----:B------:R-:W-:Y:S03]  /*639d0*/  HMMA.1688.F32.TF32 R152, R180, R4, R152 ;  /* 0x00000004b498723c */ /* 0x000fe60000081098 */
[----:B------:R1:W-:Y:S04]  /*639e0*/  STL.64 [R1+0x4ac8], R150 ;  /* 0x004ac89601007387 */ /* 0x0003e80000100a00 */
[----:B------:R1:W-:-:S12]  /*639f0*/  STL.64 [R1+0x4ac0], R148 ;  /* 0x004ac09401007387 */ /* 0x0003d80000100a00 */
[----:B------:R1:W-:Y:S04]  /*63a00*/  STL.64 [R1+0x4ad8], R154 ;  /* 0x004ad89a01007387 */ /* 0x0003e80000100a00 */
[----:B------:R1:W-:Y:S04]  /*63a10*/  STL.64 [R1+0x4ad0], R152 ;  /* 0x004ad09801007387 */ /* 0x0003e80000100a00 */
[----:B------:R1:W-:Y:S04]  /*63a20*/  STL.64 [R1+0x4ae8], R158 ;  /* 0x004ae89e01007387 */ /* 0x0003e80000100a00 */
[----:B------:R1:W-:Y:S04]  /*63a30*/  STL.64 [R1+0x4ae0], R156 ;  /* 0x004ae09c01007387 */ /* 0x0003e80000100a00 */
        /* <DEDUP_REMOVED lines=32> */
[----:B------:R-:W-:Y:S01]  /*63c40*/  IMAD.MOV.U32 R116, RZ, RZ, R234 ;  /* 0x000000ffff747224 */ /* 0x000fe200078e00ea */
[----:B------:R-:W-:Y:S01]  /*63c50*/  MOV R117, R235 ;  /* 0x000000eb00757202 */ /* 0x000fe20000000f00 */
[----:B------:R-:W-:Y:S01]  /*63c60*/  IMAD.MOV.U32 R118, RZ, RZ, R14 ;  /* 0x000000ffff767224 */ /* 0x000fe200078e000e */
[----:B------:R-:W4:Y:S01]  /*63c70*/  LDL.LU R234, [R1+0x4d0c] ;  /* 0x004d0c0001ea7983 */ /* 0x000f220000300800 */
[----:B------:R-:W-:Y:S01]  /*63c80*/  MOV R119, R15 ;  /* 0x0000000f00777202 */ /* 0x000fe20000000f00 */
[----:B------:R-:W-:-:S02]  /*63c90*/  IMAD.MOV.U32 R120, RZ, RZ, R18 ;  /* 0x000000ffff787224 */ /* 0x000fc400078e0012 */
[----:B------:R-:W4:Y:S01]  /*63ca0*/  LDL.LU R235, [R1+0x4d08] ;  /* 0x004d080001eb7983 */ /* 0x000f220000300800 */
[----:B------:R-:W-:-:S03]  /*63cb0*/  MOV R121, R19 ;  /* 0x0000001300797202 */ /* 0x000fc60000000f00 */
[----:B------:R-:W4:Y:S01]  /*63cc0*/  LDL.LU R14, [R1+0x4d04] ;  /* 0x004d0400010e7983 */ /* 0x000f220000300800 */
[----:B------:R-:W-:-:S03]  /*63cd0*/  IMAD.MOV.U32 R122, RZ, RZ, R22 ;  /* 0x000000ffff7a7224 */ /* 0x000fc600078e0016 */
        /* <DEDUP_REMOVED lines=11> */
[----:B-1----:R-:W-:-:S03]  /*63d90*/  IMAD.MOV.U32 R128, RZ, RZ, R10 ;  /* 0x000000ffff807224 */ /* 0x002fc600078e000a */
[----:B------:R-:W4:Y:S01]  /*63da0*/  LDL.LU R27, [R1+0x4ce8] ;  /* 0x004ce800011b7983 */ /* 0x000f220000300800 */
[----:B------:R-:W-:-:S03]  /*63db0*/  MOV R129, R11 ;  /* 0x0000000b00817202 */ /* 0x000fc60000000f00 */
[----:B------:R-:W4:Y:S01]  /*63dc0*/  LDL.LU R30, [R1+0x4ce4] ;  /* 0x004ce400011e7983 */ /* 0x000f220000300800 */
[----:B------:R-:W-:-:S03]  /*63dd0*/  IMAD.MOV.U32 R130, RZ, RZ, R6 ;  /* 0x000000ffff827224 */ /* 0x000fc600078e0006 */
[----:B------:R-:W4:Y:S01]  /*63de0*/  LDL.LU R31, [R1+0x4ce0] ;  /* 0x004ce000011f7983 */ /* 0x000f220000300800 */
[----:B------:R-:W-:-:S03]  /*63df0*/  MOV R131, R212 ;  /* 0x000000d400837202 */ /* 0x000fc60000000f00 */
[----:B------:R-:W4:Y:S01]  /*63e00*/  LDL.LU R10, [R1+0x4cdc] ;  /* 0x004cdc00010a7983 */ /* 0x000f220000300800 */
[----:B--2---:R-:W-:-:S03]  /*63e10*/  IMAD.MOV.U32 R132, RZ, RZ, R213 ;  /* 0x000000ffff847224 */ /* 0x004fc600078e00d5 */
[----:B------:R-:W2:Y:S01]  /*63e20*/  LDL.LU R11, [R1+0x4cd8] ;  /* 0x004cd800010b7983 */ /* 0x000ea20000300800 */
[----:B------:R-:W-:-:S03]  /*63e30*/  MOV R133, R214 ;  /* 0x000000d600857202 */ /* 0x000fc60000000f00 */
[----:B------:R-:W2:Y:S01]  /*63e40*/  LDL.LU R6, [R1+0x4cd4] ;  /* 0x004cd40001067983 */ /* 0x000ea20000300800 */
[----:B------:R-:W-:-:S03]  /*63e50*/  IMAD.MOV.U32 R134, RZ, RZ, R228 ;  /* 0x000000ffff867224 */ /* 0x000fc600078e00e4 */
[----:B------:R-:W2:Y:S01]  /*63e60*/  LDL.LU R212, [R1+0x4cd0] ;  /* 0x004cd00001d47983 */ /* 0x000ea20000300800 */
[----:B------:R-:W-:-:S03]  /*63e70*/  MOV R135, R229 ;  /* 0x000000e500877202 */ /* 0x000fc60000000f00 */
[----:B------:R-:W2:Y:S04]  /*63e80*/  LDL.LU R213, [R1+0x4ccc] ;  /* 0x004ccc0001d57983 */ /* 0x000ea80000300800 */
[----:B------:R-:W2:Y:S04]  /*63e90*/  LDL.LU R214, [R1+0x4cc8] ;  /* 0x004cc80001d67983 */ /* 0x000ea80000300800 */
[----:B------:R-:W2:Y:S04]  /*63ea0*/  LDL.LU R228, [R1+0x4cc4] ;  /* 0x004cc40001e47983 */ /* 0x000ea80000300800 */
[----:B------:R-:W2:Y:S01]  /*63eb0*/  LDL.LU R229, [R1+0x4cc0] ;  /* 0x004cc00001e57983 */ /* 0x000ea20000300800 */
[C---:B------:R-:W-:Y:S08]  /*63ec0*/  HMMA.1688.F32.TF32 R176, R180.reuse, R12, R32 ;  /* 0x0000000cb4b0723c */ /* 0x040ff00000081020 */
[----:B------:R-:W-:Y:S01]  /*63ed0*/  HMMA.1688.F32.TF32 R164, R180, R24, R36 ;  /* 0x00000018b4a4723c */ /* 0x000fe20000081024 */
[----:B---3--:R-:W-:Y:S01]  /*63ee0*/  MOV R139, R225 ;  /* 0x000000e1008b7202 */ /* 0x008fe20000000f00 */
[----:B----4-:R-:W-:Y:S01]  /*63ef0*/  IMAD.MOV.U32 R138, RZ, RZ, R224 ;  /* 0x000000ffff8a7224 */ /* 0x010fe200078e00e0 */
[----:B------:R-:W-:Y:S01]  /*63f00*/  MOV R137, R231 ;  /* 0x000000e700897202 */ /* 0x000fe20000000f00 */
[----:B------:R-:W-:-:S02]  /*63f10*/  IMAD.MOV.U32 R136, RZ, RZ, R230 ;  /* 0x000000ffff887224 */ /* 0x000fc400078e00e6 */
[----:B------:R-:W2:Y:S04]  /*63f20*/  LDL.LU R230, [R1+0x4cbc] ;  /* 0x004cbc0001e67983 */ /* 0x000ea80000300800 */
[----:B------:R-:W2:Y:S04]  /*63f30*/  LDL.LU R231, [R1+0x4cb8] ;  /* 0x004cb80001e77983 */ /* 0x000ea80000300800 */
[----:B------:R-:W3:Y:S01]  /*63f40*/  LDL.LU R224, [R1+0x4cb4] ;  /* 0x004cb40001e07983 */ /* 0x000ee20000300800 */
[----:B------:R-:W-:Y:S01]  /*63f50*/  IMAD.MOV.U32 R142, RZ, RZ, R221 ;  /* 0x000000ffff8e7224 */ /* 0x000fe200078e00dd */
[----:B------:R-:W-:-:S02]  /*63f60*/  MOV R141, R220 ;  /* 0x000000dc008d7202 */ /* 0x000fc40000000f00 */
[----:B------:R-:W3:Y:S01]  /*63f70*/  LDL.LU R225, [R1+0x4cb0] ;  /* 0x004cb00001e17983 */ /* 0x000ee20000300800 */
[----:B------:R-:W-:-:S03]  /*63f80*/  IMAD.MOV.U32 R140, RZ, RZ, R226 ;  /* 0x000000ffff8c7224 */ /* 0x000fc600078e00e2 */
[----:B------:R-:W3:Y:S01]  /*63f90*/  LDL.LU R226, [R1+0x4cac] ;  /* 0x004cac0001e27983 */ /* 0x000ee20000300800 */
[----:B------:R-:W-:-:S03]  /*63fa0*/  MOV R143, R222 ;  /* 0x000000de008f7202 */ /* 0x000fc60000000f00 */
[----:B------:R-:W4:Y:S04]  /*63fb0*/  LDL.LU R220, [R1+0x4ca8] ;  /* 0x004ca80001dc7983 */ /* 0x000f280000300800 */
[----:B------:R-:W4:Y:S01]  /*63fc0*/  LDL.LU R221, [R1+0x4ca4] ;  /* 0x004ca40001dd7983 */ /* 0x000f220000300800 */
[----:B------:R-:W-:Y:S01]  /*63fd0*/  IMAD.MOV.U32 R146, RZ, RZ, R217 ;  /* 0x000000ffff927224 */ /* 0x000fe200078e00d9 */
[----:B------:R-:W-:Y:S02]  /*63fe0*/  MOV R145, R216 ;  /* 0x000000d800917202 */ /* 0x000fe40000000f00 */
[----:B------:R-:W4:Y:S01]  /*63ff0*/  LDL.LU R222, [R1+0x4ca0] ;  /* 0x004ca00001de7983 */ /* 0x000f220000300800 */
[----:B------:R-:W-:-:S03]  /*64000*/  IMAD.MOV.U32 R144, RZ, RZ, R223 ;  /* 0x000000ffff907224 */ /* 0x000fc600078e00df */
[----:B------:R-:W4:Y:S01]  /*64010*/  LDL.LU R223, [R1+0x4c9c] ;  /* 0x004c9c0001df7983 */ /* 0x000f220000300800 */
[----:B------:R-:W-:-:S03]  /*64020*/  MOV R147, R218 ;  /* 0x000000da00937202 */ /* 0x000fc60000000f00 */
[----:B------:R-:W3:Y:S04]  /*64030*/  LDL.LU R216, [R1+0x4c98] ;  /* 0x004c980001d87983 */ /* 0x000ee80000300800 */
[----:B------:R-:W3:Y:S01]  /*64040*/  LDL.LU R217, [R1+0x4c94] ;  /* 0x004c940001d97983 */ /* 0x000ee20000300800 */
[----:B------:R-:W-:Y:S01]  /*64050*/  IMAD.MOV.U32 R150, RZ, RZ, R194 ;  /* 0x000000ffff967224 */ /* 0x000fe200078e00c2 */
[----:B------:R-:W-:Y:S02]  /*64060*/  MOV R149, R193 ;  /* 0x000000c100957202 */ /* 0x000fe40000000f00 */
[----:B------:R-:W3:Y:S01]  /*64070*/  LDL.LU R218, [R1+0x4c90] ;  /* 0x004c900001da7983 */ /* 0x000ee20000300800 */
[----:B------:R-:W-:-:S03]  /*64080*/  IMAD.MOV.U32 R148, RZ, RZ, R192 ;  /* 0x000000ffff947224 */ /* 0x000fc600078e00c0 */
[----:B------:R-:W3:Y:S01]  /*64090*/  LDL.LU R192, [R1+0x4c8c] ;  /* 0x004c8c0001c07983 */ /* 0x000ee20000300800 */
        /* <DEDUP_REMOVED lines=18> */
[----:B------:R-:W3:Y:S04]  /*641c0*/  LDL.LU R187, [R1+0x4c64] ;  /* 0x004c640001bb7983 */ /* 0x000ee80000300800 */
[----:B------:R-:W3:Y:S04]  /*641d0*/  LDL.LU R236, [R1+0x4c60] ;  /* 0x004c600001ec7983 */ /* 0x000ee80000300800 */
[----:B------:R-:W3:Y:S01]  /*641e0*/  LDL.LU R40, [R1+0x1d0] ;  /* 0x0001d00001287983 */ /* 0x000ee20000300800 */
[----:B------:R-:W-:-:S03]  /*641f0*/  IMAD.MOV.U32 R32, RZ, RZ, R237 ;  /* 0x000000ffff207224 */ /* 0x000fc600078e00ed */
[----:B------:R-:W3:Y:S01]  /*64200*/  LDL.LU R41, [R1+0x1d4] ;  /* 0x0001d40001297983 */ /* 0x000ee20000300800 */
[----:B------:R-:W-:-:S03]  /*64210*/  MOV R33, R238 ;  /* 0x000000ee00217202 */ /* 0x000fc60000000f00 */
        /* <DEDUP_REMOVED lines=10> */
[----:B------:R-:W3:Y:S04]  /*642c0*/  LDL.LU R191, [R1+0x4c50] ;  /* 0x004c500001bf7983 */ /* 0x000ee80000300800 */
[----:B------:R-:W3:Y:S04]  /*642d0*/  LDL.LU R219, [R1+0x4c4c] ;  /* 0x004c4c0001db7983 */ /* 0x000ee80000300800 */
[----:B------:R-:W3:Y:S04]  /*642e0*/  LDL.LU R227, [R1+0x4c48] ;  /* 0x004c480001e37983 */ /* 0x000ee80000300800 */
[----:B------:R-:W3:Y:S01]  /*642f0*/  LDL.LU R215, [R1+0x4c44] ;  /* 0x004c440001d77983 */ /* 0x000ee20000300800 */
[----:B------:R-:W-:-:S03]  /*64300*/  MOV R39, R7 ;  /* 0x0000000700277202 */ /* 0x000fc60000000f00 */
[----:B------:R-:W3:Y:S01]  /*64310*/  LDL.LU R7, [R1+0x4c40] ;  /* 0x004c400001077983 */ /* 0x000ee20000300800 */
[C---:B------:R-:W-:Y:S03]  /*64320*/  HMMA.1688.F32.TF32 R172, R180.reuse, R16, R244 ;  /* 0x00000010b4ac723c */ /* 0x040fe600000810f4 */
[----:B------:R-:W-:Y:S04]  /*64330*/  LDS R244, [R3+UR12+0x12080] ;  /* 0x0120800c03f47984 */ /* 0x000fe80008000800 */
[----:B------:R-:W-:Y:S01]  /*64340*/  LDS R246, [R3+UR12+0x13080] ;  /* 0x0130800c03f67984 */ /* 0x000fe20008000800 */
[----:B------:R-:W-:Y:S03]  /*64350*/  HMMA.1688.F32.TF32 R168, R180, R20, R168 ;  /* 0x00000014b4a8723c */ /* 0x000fe600000810a8 */
[----:B------:R-:W-:Y:S04]  /*64360*/  LDS R245, [R252+UR12+0x12080] ;  /* 0x0120800cfcf57984 */ /* 0x000fe80008000800 */
[----:B------:R-:W-:Y:S01]  /*64370*/  LDS R247, [R252+UR12+0x13080] ;  /* 0x0130800cfcf77984 */ /* 0x000fe20008000800 */
[C---:B--2---:R-:W-:Y:S08]  /*64380*/  HMMA.1688.F32.TF32 R228, R208.reuse, R12, R228 ;  /* 0x0000000cd0e4723c */ /* 0x044ff000000810e4 */
[C---:B----4-:R-:W-:Y:S08]  /*64390*/  HMMA.1688.F32.TF32 R220, R208.reuse, R20, R220 ;  /* 0x00000014d0dc723c */ /* 0x050ff000000810dc */
[C---:B---3--:R-:W-:Y:S08]  /*643a0*/  HMMA.1688.F32.TF32 R192, R208.reuse, R28, R192 ;  /* 0x0000001cd0c0723c */ /* 0x048ff000000810c0 */
        /* <DEDUP_REMOVED lines=14> */
[----:B------:R-:W-:Y:S01]  /*64490*/  IMAD.MOV.U32 R9, RZ, RZ, R40 ;  /* 0x000000ffff097224 */ /* 0x000fe200078e0028 */
[----:B------:R-:W-:Y:S01]  /*644a0*/  MOV R8, R41 ;  /* 0x0000002900087202 */ /* 0x000fe20000000f00 */
[----:B------:R-:W2:Y:S04]  /*644b0*/  LDL.LU.64 R42, [R1+0x4c38] ;  /* 0x004c3800012a7983 */ /* 0x000ea80000300a00 */
[----:B------:R-:W2:Y:S01]  /*644c0*/  LDL.LU.64 R40, [R1+0x4c30] ;  /* 0x004c300001287983 */ /* 0x000ea20000300a00 */
[----:B------:R-:W-:Y:S01]  /*644d0*/  IMAD.MOV.U32 R13, RZ, RZ, R38 ;  /* 0x000000ffff0d7224 */ /* 0x000fe200078e0026 */
[----:B------:R-:W-:Y:S01]  /*644e0*/  MOV R12, R39 ;  /* 0x00000027000c7202 */ /* 0x000fe20000000f00 */
[----:B------:R-:W-:Y:S01]  /*644f0*/  IMAD.MOV.U32 R17, RZ, RZ, R36 ;  /* 0x000000ffff117224 */ /* 0x000fe200078e0024 */
[----:B------:R-:W-:Y:S01]  /*64500*/  MOV R16, R37 ;  /* 0x0000002500107202 */ /* 0x000fe20000000f00 */
[----:B------:R-:W3:Y:S03]  /*64510*/  LDL.LU.64 R38, [R1+0x4c28] ;  /* 0x004c280001267983 */ /* 0x000ee60000300a00 */
[----:B------:R-:W-:Y:S01]  /*64520*/  IMAD.MOV.U32 R21, RZ, RZ, R34 ;  /* 0x000000ffff157224 */ /* 0x000fe200078e0022 */
[----:B------:R-:W3:Y:S01]  /*64530*/  LDL.LU.64 R36, [R1+0x4c20] ;  /* 0x004c200001247983 */ /* 0x000ee20000300a00 */
[----:B------:R-:W-:Y:S01]  /*64540*/  MOV R20, R35 ;  /* 0x0000002300147202 */ /* 0x000fe20000000f00 */
[----:B------:R-:W-:Y:S01]  /*64550*/  IMAD.MOV.U32 R25, RZ, RZ, R32 ;  /* 0x000000ffff197224 */ /* 0x000fe200078e0020 */
[----:B------:R-:W-:Y:S01]  /*64560*/  MOV R24, R33 ;  /* 0x0000002100187202 */ /* 0x000fe20000000f00 */
[----:B------:R-:W4:Y:S04]  /*64570*/  LDL.LU.64 R34, [R1+0x4c18] ;  /* 0x004c180001227983 */ /* 0x000f280000300a00 */
[----:B------:R-:W4:Y:S01]  /*64580*/  LDL.LU.64 R32, [R1+0x4c10] ;  /* 0x004c100001207983 */ /* 0x000f220000300a00 */
[C---:B------:R-:W-:Y:S03]  /*64590*/  HMMA.1688.F32.TF32 R160, R180.reuse, R28, R240 ;  /* 0x0000001cb4a0723c */ /* 0x040fe600000810f0 */
[----:B------:R-:W-:Y:S04]  /*645a0*/  LDS R240, [R0+UR12+0x12080] ;  /* 0x0120800c00f07984 */ /* 0x000fe80008000800 */
[----:B------:R-:W-:Y:S01]  /*645b0*/  LDS R242, [R0+UR12+0x13080] ;  /* 0x0130800c00f27984 */ /* 0x000fe20008000800 */
[----:B------:R-:W-:Y:S03]  /*645c0*/  HMMA.1688.F32.TF32 R180, R180, R232, R236 ;  /* 0x000000e8b4b4723c */ /* 0x000fe600000810ec */
[----:B------:R-:W-:Y:S04]  /*645d0*/  LDS R236, [R3+UR12+0x12000] ;  /* 0x0120000c03ec7984 */ /* 0x000fe80008000800 */
[----:B------:R-:W-:Y:S04]  /*645e0*/  LDS R238, [R3+UR12+0x13000] ;  /* 0x0130000c03ee7984 */ /* 0x000fe80008000800 */
[----:B------:R-:W-:Y:S04]  /*645f0*/  LDS R237, [R252+UR12+0x12000] ;  /* 0x0120000cfced7984 */ /* 0x000fe80008000800 */
[----:B------:R-:W1:Y:S01]  /*64600*/  LDS R239, [R252+UR12+0x13000] ;  /* 0x0130000cfcef7984 */ /* 0x000e620008000800 */
[C---:B------:R-:W-:Y:S03]  /*64610*/  HMMA.1688.F32.TF32 R156, R208.reuse, R26, R156 ;  /* 0x0000001ad09c723c */ /* 0x040fe6000008109c */
[----:B------:R-:W-:Y:S04]  /*64620*/  LDS R241, [R2+UR12+0x12080] ;  /* 0x0120800c02f17984 */ /* 0x000fe80008000800 */
[----:B------:R-:W1:Y:S01]  /*64630*/  LDS R243, [R2+UR12+0x13080] ;  /* 0x0130800c02f37984 */ /* 0x000e620008000800 */
[C---:B------:R-:W-:Y:S11]  /*64640*/  HMMA.1688.F32.TF32 R152, R208.reuse, R22, R152 ;  /* 0x00000016d098723c */ /* 0x040ff60000081098 */
[----:B------:R-:W-:Y:S04]  /*64650*/  STL.64 [R1+0x820], R156 ;  /* 0x0008209c01007387 */ /* 0x000fe80000100a00 */
[----:B------:R1:W-:Y:S04]  /*64660*/  STL.64 [R1+0x828], R158 ;  /* 0x0008289e01007387 */ /* 0x0003e80000100a00 */
[----:B------:R-:W-:Y:S04]  /*64670*/  STL.64 [R1+0x810], R152 ;  /* 0x0008109801007387 */ /* 0x000fe80000100a00 */
[----:B------:R1:W-:Y:S02]  /*64680*/  STL.64 [R1+0x818], R154 ;  /* 0x0008189a01007387 */ /* 0x0003e40000100a00 */
[C---:B-1----:R-:W-:Y:S08]  /*64690*/  HMMA.1688.F32.TF32 R156, R208.reuse, R18, R148 ;  /* 0x00000012d09c723c */ /* 0x042ff00000081094 */
[C---:B------:R-:W-:Y:S08]  /*646a0*/  HMMA.1688.F32.TF32 R152, R208.reuse, R14, R144 ;  /* 0x0000000ed098723c */ /* 0x040ff00000081090 */
[----:B------:R-:W-:Y:S08]  /*646b0*/  HMMA.1688.F32.TF32 R148, R208, R234, R140 ;  /* 0x000000ead094723c */ /* 0x000ff0000008108c */
[C---:B------:R-:W-:Y:S08]  /*646c0*/  HMMA.1688.F32.TF32 R144, R236.reuse, R6, R136 ;  /* 0x00000006ec90723c */ /* 0x040ff00000081088 */
        /* <DEDUP_REMOVED lines=38> */
[----:B------:R1:W-:Y:S02]  /*64930*/  STL.64 [R1+0xe8], R106 ;  /* 0x0000e86a01007387 */ /* 0x0003e40000100a00 */
[C---:B-1----:R-:W-:Y:S02]  /*64940*/  HMMA.1688.F32.TF32 R108, R240.reuse, R22, R204 ;  /* 0x00000016f06c723c */ /* 0x042fe400000810cc */
[----:B------:R-:W-:Y:S04]  /*64950*/  STL.64 [R1+0xd0], R100 ;  /* 0x0000d06401007387 */ /* 0x000fe80000100a00 */
[----:B------:R4:W-:Y:S02]  /*64960*/  STL.64 [R1+0xd8], R102 ;  /* 0x0000d86601007387 */ /* 0x0009e40000100a00 */
[C---:B------:R-:W-:Y:S11]  /*64970*/  HMMA.1688.F32.TF32 R104, R240.reuse, R18, R248 ;  /* 0x00000012f068723c */ /* 0x040ff600000810f8 */
[----:B------:R-:W-:Y:S04]  /*64980*/  STL.64 [R1+0xc0], R108 ;  /* 0x0000c06c01007387 */ /* 0x000fe80000100a00 */
[----:B------:R-:W-:Y:S04]  /*64990*/  STL.64 [R1+0xc8], R110 ;  /* 0x0000c86e01007387 */ /* 0x000fe80000100a00 */
[----:B------:R-:W-:Y:S04]  /*649a0*/  STL.64 [R1+0xb0], R104 ;  /* 0x0000b06801007387 */ /* 0x000fe80000100a00 */
[----:B------:R-:W-:Y:S01]  /*649b0*/  STL.64 [R1+0xb8], R106 ;  /* 0x0000b86a01007387 */ /* 0x000fe20000100a00 */
[C---:B---3--:R-:W-:Y:S08]  /*649c0*/  HMMA.1688.F32.TF32 R36, R240.reuse, R234, R36 ;  /* 0x000000eaf024723c */ /* 0x048ff00000081024 */
[----:B----4-:R-:W-:Y:S08]  /*649d0*/  HMMA.1688.F32.TF32 R100, R240, R14, R32 ;  /* 0x0000000ef064723c */ /* 0x010ff00000081020 */
[C---:B--2---:R-:W-:Y:S08]  /*649e0*/  HMMA.1688.F32.TF32 R32, R244.reuse, R6, R40 ;  /* 0x00000006f420723c */ /* 0x044ff00000081028 */
[C---:B------:R-:W-:Y:S01]  /*649f0*/  HMMA.1688.F32.TF32 R40, R244.reuse, R10, R44 ;  /* 0x0000000af428723c */ /* 0x040fe2000008102c */
[----:B------:R-:W-:Y:S01]  /*64a00*/  IMAD.MOV.U32 R204, RZ, RZ, R67 ;  /* 0x000000ffffcc7224 */ /* 0x000fe200078e0043 */
[----:B------:R-:W-:Y:S01]  /*64a10*/  MOV R205, R59 ;  /* 0x0000003b00cd7202 */ /* 0x000fe20000000f00 */
[----:B------:R-:W-:Y:S04]  /*64a20*/  STL.64 [R1+0xa0], R100 ;  /* 0x0000a06401007387 */ /* 0x000fe80000100a00 */
[----:B------:R-:W-:Y:S04]  /*64a30*/  STL.64 [R1+0xa8], R102 ;  /* 0x0000a86601007387 */ /* 0x000fe80000100a00 */
[----:B------:R-:W-:Y:S04]  /*64a40*/  STL.64 [R1+0x90], R36 ;  /* 0x0000902401007387 */ /* 0x000fe80000100a00 */
[----:B------:R1:W-:Y:S04]  /*64a50*/  STL.64 [R1+0x98], R38 ;  /* 0x0000982601007387 */ /* 0x0003e80000100a00 */
[----:B------:R-:W-:Y:S04]  /*64a60*/  STL.64 [R1+0x80], R32 ;  /* 0x0000802001007387 */ /* 0x000fe80000100a00 */
[----:B------:R2:W-:Y:S01]  /*64a70*/  STL.64 [R1+0x88], R34 ;  /* 0x0000882201007387 */ /* 0x0005e20000100a00 */
[C---:B-1----:R-:W-:Y:S01]  /*64a80*/  HMMA.1688.F32.TF32 R36, R244.reuse, R30, R48 ;  /* 0x0000001ef424723c */ /* 0x042fe20000081030 */
[----:B------:R-:W-:Y:S01]  /*64a90*/  IMAD.MOV.U32 R206, RZ, RZ, R58 ;  /* 0x000000ffffce7224 */ /* 0x000fe200078e003a */
[----:B------:R-:W-:Y:S01]  /*64aa0*/  MOV R207, R57 ;  /* 0x0000003900cf7202 */ /* 0x000fe20000000f00 */
[----:B------:R-:W-:Y:S01]  /*64ab0*/  IMAD.MOV.U32 R196, RZ, RZ, R68 ;  /* 0x000000ffffc47224 */ /* 0x000fe200078e0044 */
[----:B------:R-:W-:Y:S01]  /*64ac0*/  MOV R197, R69 ;  /* 0x0000004500c57202 */ /* 0x000fe20000000f00 */
[----:B------:R-:W-:Y:S01]  /*64ad0*/  IMAD.MOV.U32 R198, RZ, RZ, R70 ;  /* 0x000000ffffc67224 */ /* 0x000fe200078e0046 */
[----:B------:R-:W-:Y:S01]  /*64ae0*/  MOV R199, R71 ;  /* 0x0000004700c77202 */ /* 0x000fe20000000f00 */
[----:B------:R-:W-:Y:S01]  /*64af0*/  IMAD.MOV.U32 R104, RZ, RZ, R61 ;  /* 0x000000ffff687224 */ /* 0x000fe200078e003d */
[----:B--2---:R-:W-:Y:S01]  /*64b00*/  HMMA.1688.F32.TF32 R32, R244, R26, R52 ;  /* 0x0000001af420723c */ /* 0x004fe20000081034 */
[----:B------:R-:W-:Y:S04]  /*64b10*/  STL.64 [R1+0x70], R40 ;  /* 0x0000702801007387 */ /* 0x000fe80000100a00 */
[----:B------:R-:W-:Y:S01]  /*64b20*/  STL.64 [R1+0x78], R42 ;  /* 0x0000782a01007387 */ /* 0x000fe20000100a00 */
[----:B------:R-:W-:Y:S01]  /*64b30*/  IMAD.MOV.U32 R100, RZ, RZ, R60 ;  /* 0x000000ffff647224 */ /* 0x000fe200078e003c */
[----:B------:R-:W-:Y:S01]  /*64b40*/  MOV R101, R66 ;  /* 0x0000004200657202 */ /* 0x000fe20000000f00 */
[----:B------:R-:W-:Y:S01]  /*64b50*/  IMAD.MOV.U32 R102, RZ, RZ, R64 ;  /* 0x000000ffff667224 */ /* 0x000fe200078e0040 */
[----:B------:R-:W-:Y:S01]  /*64b60*/  MOV R103, R65 ;  /* 0x0000004100677202 */ /* 0x000fe20000000f00 */
[----:B------:R-:W-:Y:S01]  /*64b70*/  IMAD.MOV.U32 R106, RZ, RZ, R63 ;  /* 0x000000ffff6a7224 */ /* 0x000fe200078e003f */
        /* <DEDUP_REMOVED lines=14> */
[----:B------:R-:W4:Y:S04]  /*64c60*/  LDL.LU R69, [R1+0x4be8] ;  /* 0x004be80001457983 */ /* 0x000f280000300800 */
[----:B------:R-:W4:Y:S01]  /*64c70*/  LDL.LU R70, [R1+0x4be4] ;  /* 0x004be40001467983 */ /* 0x000f220000300800 */
[----:B------:R-:W-:-:S03]  /*64c80*/  MOV R107, R56 ;  /* 0x00000038006b7202 */ /* 0x000fc60000000f00 */
        /* <DEDUP_REMOVED lines=21> */
[----:B--2---:R-:W-:Y:S01]  /*64de0*/  MOV R203, R67 ;  /* 0x0000004300cb7202 */ /* 0x004fe20000000f00 */
[----:B---3--:R-:W-:Y:S01]  /*64df0*/  IMAD.MOV.U32 R202, RZ, RZ, R59 ;  /* 0x000000ffffca7224 */ /* 0x008fe200078e003b */
[----:B----4-:R-:W-:Y:S01]  /*64e00*/  MOV R201, R58 ;  /* 0x0000003a00c97202 */ /* 0x010fe20000000f00 */
[----:B------:R-:W-:-:S02]  /*64e10*/  IMAD.MOV.U32 R200, RZ, RZ, R57 ;  /* 0x000000ffffc87224 */ /* 0x000fc400078e0039 */
[----:B------:R-:W2:Y:S04]  /*64e20*/  LDL.LU R57, [R1+0x4bcc] ;  /* 0x004bcc0001397983 */ /* 0x000ea80000300800 */
[----:B------:R-:W3:Y:S04]  /*64e30*/  LDL.LU R58, [R1+0x4bc8] ;  /* 0x004bc800013a7983 */ /* 0x000ee80000300800 */
[----:B------:R-:W4:Y:S01]  /*64e40*/  LDL.LU R59, [R1+0x4bc4] ;  /* 0x004bc400013b7983 */ /* 0x000f220000300800 */
[----:B------:R-:W-:Y:S01]  /*64e50*/  IMAD.MOV.U32 R110, RZ, RZ, R66 ;  /* 0x000000ffff6e7224 */ /* 0x000fe200078e0042 */
[----:B------:R-:W-:-:S02]  /*64e60*/  MOV R109, R64 ;  /* 0x00000040006d7202 */ /* 0x000fc40000000f00 */
[----:B------:R-:W4:Y:S01]  /*64e70*/  LDL.LU R67, [R1+0x4bc0] ;  /* 0x004bc00001437983 */ /* 0x000f220000300800 */
[----:B------:R-:W-:-:S03]  /*64e80*/  IMAD.MOV.U32 R108, RZ, RZ, R65 ;  /* 0x000000ffff6c7224 */ /* 0x000fc600078e0041 */
[----:B------:R-:W4:Y:S01]  /*64e90*/  LDL.LU R65, [R1+0x4bbc] ;  /* 0x004bbc0001417983 */ /* 0x000f220000300800 */
[----:B------:R-:W-:-:S03]  /*64ea0*/  MOV R111, R60 ;  /* 0x0000003c006f7202 */ /* 0x000fc60000000f00 */
[----:B------:R-:W4:Y:S04]  /*64eb0*/  LDL.LU R64, [R1+0x4bb8] ;  /* 0x004bb80001407983 */ /* 0x000f280000300800 */
[----:B------:R-:W4:Y:S04]  /*64ec0*/  LDL.LU R66, [R1+0x4bb4] ;  /* 0x004bb40001427983 */ /* 0x000f280000300800 */
[----:B------:R-:W4:Y:S01]  /*64ed0*/  LDL.LU R60, [R1+0x4bb0] ;  /* 0x004bb000013c7983 */ /* 0x000f220000300800 */
[----:B------:R-:W-:Y:S01]  /*64ee0*/  MOV R113, R70 ;  /* 0x0000004600717202 */ /* 0x000fe20000000f00 */
[----:B------:R-:W-:-:S02]  /*64ef0*/  IMAD.MOV.U32 R112, RZ, RZ, R71 ;  /* 0x000000ffff707224 */ /* 0x000fc400078e0047 */
[----:B------:R-:W4:Y:S01]  /*64f00*/  LDL.LU R71, [R1+0x4bac] ;  /* 0x004bac0001477983 */ /* 0x000f220000300800 */
[----:B------:R-:W-:Y:S01]  /*64f10*/  IMAD.MOV.U32 R114, RZ, RZ, R69 ;  /* 0x000000ffff727224 */ /* 0x000fe200078e0045 */
[----:B------:R-:W-:Y:S02]  /*64f20*/  MOV R115, R68 ;  /* 0x0000004400737202 */ /* 0x000fe40000000f00 */
[----:B------:R-:W4:Y:S04]  /*64f30*/  LDL.LU R70, [R1+0x4ba8] ;  /* 0x004ba80001467983 */ /* 0x000f280000300800 */
        /* <DEDUP_REMOVED lines=19> */
[----:B------:R-:W2:Y:S01]  /*65070*/  LDL.LU R57, [R1+0x4b80] ;  /* 0x004b800001397983 */ /* 0x000ea20000300800 */
[----:B------:R-:W-:-:S03]  /*65080*/  IMAD.MOV.U32 R128, RZ, RZ, R60 ;  /* 0x000000ffff807224 */ /* 0x000fc600078e003c */
[----:B------:R-:W2:Y:S01]  /*65090*/  LDL.LU R60, [R1+0x4b7c] ;  /* 0x004b7c00013c7983 */ /* 0x000ea20000300800 */
[----:B------:R-:W-:-:S03]  /*650a0*/  MOV R131, R65 ;  /* 0x0000004100837202 */ /* 0x000fc60000000f00 */
[----:B------:R-:W3:Y:S04]  /*650b0*/  LDL.LU R66, [R1+0x4b78] ;  /* 0x004b780001427983 */ /* 0x000ee80000300800 */
        /* <DEDUP_REMOVED lines=8> */
[----:B------:R-:W4:Y:S04]  /*65140*/  LDL.LU R70, [R1+0x4b64] ;  /* 0x004b640001467983 */ /* 0x000f280000300800 */
[----:B------:R-:W4:Y:S01]  /*65150*/  LDL.LU R71, [R1+0x4b60] ;  /* 0x004b600001477983 */ /* 0x000f220000300800 */
[----:B------:R-:W-:Y:S01]  /*65160*/  MOV R137, R62 ;  /* 0x0000003e00897202 */ /* 0x000fe20000000f00 */
[----:B------:R-:W-:Y:S01]  /*65170*/  IMAD.MOV.U32 R136, RZ, RZ, R61 ;  /* 0x000000ffff887224 */ /* 0x000fe200078e003d */
[----:B------:R-:W-:Y:S01]  /*65180*/  MOV R139, R56 ;  /* 0x00000038008b7202 */ /* 0x000fe20000000f00 */
[----:B------:R-:W-:Y:S01]  /*65190*/  IMAD.MOV.U32 R138, RZ, RZ, R63 ;  /* 0x000000ffff8a7224 */ /* 0x000fe200078e003f */
[----:B--2---:R-:W-:Y:S01]  /*651a0*/  MOV R251, R60 ;  /* 0x0000003c00fb7202 */ /* 0x004fe20000000f00 */
[----:B---3--:R-:W-:-:S02]  /*651b0*/  IMAD.MOV.U32 R250, RZ, RZ, R66 ;  /* 0x000000fffffa7224 */ /* 0x008fc400078e0042 */
[----:B----4-:R-:W-:Y:S02]  /*651c0*/  IMAD.MOV.U32 R248, RZ, RZ, R64 ;  /* 0x000000fffff87224 */ /* 0x010fe400078e0040 */
[----:B------:R-:W2:Y:S01]  /*651d0*/  LDL.LU R64, [R1+0x4b5c] ;  /* 0x004b5c0001407983 */ /* 0x000ea20000300800 */
[----:B------:R-:W-:-:S03]  /*651e0*/  MOV R249, R65 ;  /* 0x0000004100f97202 */ /* 0x000fc60000000f00 */
[----:B------:R-:W2:Y:S04]  /*651f0*/  LDL.LU R65, [R1+0x4b58] ;  /* 0x004b580001417983 */ /* 0x000ea80000300800 */
[----:B------:R-:W2:Y:S04]  /*65200*/  LDL.LU R66, [R1+0x4b54] ;  /* 0x004b540001427983 */ /* 0x000ea80000300800 */
[----:B------:R-:W3:Y:S04]  /*65210*/  LDL.LU R60, [R1+0x4b50] ;  /* 0x004b5000013c7983 */ /* 0x000ee80000300800 */
[----:B------:R-:W4:Y:S04]  /*65220*/  LDL.LU R144, [R1+0x4d0] ;  /* 0x0004d00001907983 */ /* 0x000f280000300800 */
[----:B------:R-:W4:Y:S04]  /*65230*/  LDL.LU R145, [R1+0x4d4] ;  /* 0x0004d40001917983 */ /* 0x000f280000300800 */
[----:B------:R-:W4:Y:S04]  /*65240*/  LDL.LU R146, [R1+0x4d8] ;  /* 0x0004d80001927983 */ /* 0x000f280000300800 */
[----:B------:R-:W4:Y:S01]  /*65250*/  LDL.LU R147, [R1+0x4dc] ;  /* 0x0004dc0001937983 */ /* 0x000f220000300800 */
[----:B------:R-:W-:-:S03]  /*65260*/  IMAD.MOV.U32 R140, RZ, RZ, R57 ;  /* 0x000000ffff8c7224 */ /* 0x000fc600078e0039 */
[----:B------:R-:W3:Y:S01]  /*65270*/  LDL.LU R61, [R1+0x4b4c] ;  /* 0x004b4c00013d7983 */ /* 0x000ee20000300800 */
[----:B------:R-:W-:-:S03]  /*65280*/  MOV R141, R58 ;  /* 0x0000003a008d7202 */ /* 0x000fc60000000f00 */
[----:B------:R-:W3:Y:S01]  /*65290*/  LDL.LU R62, [R1+0x4b48] ;  /* 0x004b4800013e7983 */ /* 0x000ee20000300800 */
[----:B------:R-:W-:-:S03]  /*652a0*/  IMAD.MOV.U32 R142, RZ, RZ, R59 ;  /* 0x000000ffff8e7224 */ /* 0x000fc600078e003b */
[----:B------:R-:W3:Y:S01]  /*652b0*/  LDL.LU R63, [R1+0x4b44] ;  /* 0x004b4400013f7983 */ /* 0x000ee20000300800 */
[----:B------:R-:W-:-:S03]  /*652c0*/  MOV R143, R67 ;  /* 0x00000043008f7202 */ /* 0x000fc60000000f00 */
        /* <DEDUP_REMOVED lines=9> */
[C---:B-1----:R-:W-:Y:S03]  /*65360*/  HMMA.1688.F32.TF32 R48, R36.reuse, R10, R248 ;  /* 0x0000000a2430723c */ /* 0x042fe600000810f8 */
[----:B------:R-:W2:Y:S05]  /*65370*/  LDL.LU R248, [R1+0x2e0] ;  /* 0x0002e00001f87983 */ /* 0x000eaa0000300800 */
[C---:B------:R-:W-:Y:S08]  /*65380*/  HMMA.1688.F32.TF32 R140, R36.reuse, R30, R140 ;  /* 0x0000001e248c723c */ /* 0x040ff0000008108c */
[C---:B------:R-:W-:Y:S08]  /*65390*/  HMMA.1688.F32.TF32 R128, R36.reuse, R18, R128 ;  /* 0x000000122480723c */ /* 0x040ff00000081080 */
[----:B----4-:R-:W-:-:S15]  /*653a0*/  HMMA.1688.F32.TF32 R52, R36, R6, R144 ;  /* 0x000000062434723c */ /* 0x010fde0000081090 */
[----:B------:R-:W-:-:S04]  /*653b0*/  NOP ;  /* 0x0000000000007918 */ /* 0x000fc80000000000 */
        /* <DEDUP_REMOVED lines=8> */
[C---:B----4-:R-:W-:Y:S01]  /*65440*/  HMMA.1688.F32.TF32 R48, R36.reuse, R22, R132 ;  /* 0x000000162430723c */ /* 0x050fe20000081084 */
[----:B------:R-:W-:Y:S04]  /*65450*/  STL.64 [R1+0x4c0], R140 ;  /* 0x0004c08c01007387 */ /* 0x000fe80000100a00 */
[----:B------:R-:W-:Y:S06]  /*65460*/  STL.64 [R1+0x4c8], R142 ;  /* 0x0004c88e01007387 */ /* 0x000fec0000100a00 */
[----:B------:R-:W-:Y:S04]  /*65470*/  STL.64 [R1+0x4b0], R52 ;  /* 0x0004b03401007387 */ /* 0x000fe80000100a00 */
[----:B------:R2:W-:Y:S04]  /*65480*/  STL.64 [R1+0x4b8], R54 ;  /* 0x0004b83601007387 */ /* 0x0005e80000100a00 */
[----:B------:R-:W-:Y:S04]  /*65490*/  STL.64 [R1+0x4a0], R48 ;  /* 0x0004a03001007387 */ /* 0x000fe80000100a00 */
[----:B------:R1:W-:Y:S01]  /*654a0*/  STL.64 [R1+0x4a8], R50 ;  /* 0x0004a83201007387 */ /* 0x0003e20000100a00 */
[C---:B--2---:R-:W-:Y:S08]  /*654b0*/  HMMA.1688.F32.TF32 R52, R36.reuse, R14, R124 ;  /* 0x0000000e2434723c */ /* 0x044ff0000008107c */
[----:B-1----:R-:W-:Y:S08]  /*654c0*/  HMMA.1688.F32.TF32 R48, R36, R234, R120 ;  /* 0x000000ea2430723c */ /* 0x002ff00000081078 */
[C---:B------:R-:W-:Y:S01]  /*654d0*/  HMMA.1688.F32.TF32 R36, R40.reuse, R6, R116 ;  /* 0x000000062824723c */ /* 0x040fe20000081074 */
        /* <DEDUP_REMOVED lines=14> */
[----:B------:R-:W-:Y:S04]  /*655c0*/  STL.64 [R1+0x6e8], R50 ;  /* 0x0006e83201007387 */ /* 0x000fe80000100a00 */
[----:B------:R-:W-:Y:S04]  /*655d0*/  STL.64 [R1+0x6d0], R36 ;  /* 0x0006d02401007387 */ /* 0x000fe80000100a00 */
[----:B------:R2:W-:Y:S01]  /*655e0*/  STL.64 [R1+0x6d8], R38 ;  /* 0x0006d82601007387 */ /* 0x0005e20000100a00 */
[C---:B-1----:R-:W-:Y:S08]  /*655f0*/  HMMA.1688.F32.TF32 R52, R40.reuse, R22, R104 ;  /* 0x000000162834723c */ /* 0x042ff00000081068 */
[C---:B--2---:R-:W-:Y:S08]  /*65600*/  HMMA.1688.F32.TF32 R36, R40.reuse, R14, R100 ;  /* 0x0000000e2824723c */ /* 0x044ff00000081064 */
[----:B------:R-:W-:Y:S08]  /*65610*/  HMMA.1688.F32.TF32 R48, R40, R18, R196 ;  /* 0x000000122830723c */ /* 0x000ff000000810c4 */
[C---:B------:R-:W-:Y:S08]  /*65620*/  HMMA.1688.F32.TF32 R56, R244.reuse, R22, R56 ;  /* 0x00000016f438723c */ /* 0x040ff00000081038 */
[C---:B---3--:R-:W-:Y:S08]  /*65630*/  HMMA.1688.F32.TF32 R60, R244.reuse, R18, R60 ;  /* 0x00000012f43c723c */ /* 0x048ff0000008103c */
[C---:B------:R-:W-:Y:S08]  /*65640*/  HMMA.1688.F32.TF32 R64, R244.reuse, R14, R64 ;  /* 0x0000000ef440723c */ /* 0x040ff00000081040 */
[----:B------:R-:W-:Y:S01]  /*65650*/  HMMA.1688.F32.TF32 R68, R244, R234, R68 ;  /* 0x000000eaf444723c */ /* 0x000fe20000081044 */
[----:B------:R-:W-:Y:S01]  /*65660*/  IMAD.MOV.U32 R247, RZ, RZ, R36 ;  /* 0x000000fffff77224 */ /* 0x000fe200078e0024 */
[----:B------:R-:W-:Y:S01]  /*65670*/  MOV R246, R37 ;  /* 0x0000002500f67202 */ /* 0x000fe20000000f00 */
[----:B------:R-:W-:Y:S01]  /*65680*/  IMAD.MOV.U32 R245, RZ, RZ, R38 ;  /* 0x000000fffff57224 */ /* 0x000fe200078e0026 */
[----:B------:R-:W-:-:S04]  /*65690*/  MOV R244, R39 ;  /* 0x0000002700f47202 */ /* 0x000fc80000000f00 */
[----:B------:R-:W-:Y:S01]  /*656a0*/  HMMA.1688.F32.TF32 R36, R40, R234, R204 ;  /* 0x000000ea2824723c */ /* 0x000fe200000810cc */
        /* <DEDUP_REMOVED lines=47> */
[----:B------:R-:W-:Y:S04]  /*659a0*/  STL [R1+0x4998], R247 ;  /* 0x004998f701007387 */ /* 0x000fe80000100800 */
[----:B------:R-:W-:Y:S04]  /*659b0*/  STL [R1+0x4994], R246 ;  /* 0x004994f601007387 */ /* 0x000fe80000100800 */
[----:B------:R-:W-:Y:S04]  /*659c0*/  STL [R1+0x4990], R244 ;  /* 0x004990f401007387 */ /* 0x000fe80000100800 */
[----:B------:R1:W-:Y:S01]  /*659d0*/  STL [R1+0x498c], R245 ;  /* 0x00498cf501007387 */ /* 0x0003e20000100800 */
[C---:B--2---:R-:W-:Y:S08]  /*659e0*/  HMMA.1688.F32.TF32 R36, R44.reuse, R30, R108 ;  /* 0x0000001e2c24723c */ /* 0x044ff0000008106c */
[----:B---3--:R-:W-:Y:S11]  /*659f0*/  HMMA.1688.F32.TF32 R40, R44, R10, R112 ;  /* 0x0000000a2c28723c */ /* 0x008ff60000081070 */
[----:B-1----:R-:W-:Y:S01]  /*65a00*/  MOV R245, R39 ;  /* 0x0000002700f57202 */ /* 0x002fe20000000f00 */
[----:B------:R-:W-:Y:S01]  /*65a10*/  IMAD.MOV.U32 R247, RZ, RZ, R36 ;  /* 0x000000fffff77224 */ /* 0x000fe200078e0024 */
[----:B------:R-:W-:Y:S01]  /*65a20*/  MOV R246, R37 ;  /* 0x0000002500f67202 */ /* 0x000fe20000000f00 */
[----:B------:R-:W-:-:S05]  /*65a30*/  IMAD.MOV.U32 R244, RZ, RZ, R38 ;  /* 0x000000fffff47224 */ /* 0x000fca00078e0026 */
[----:B------:R-:W-:Y:S04]  /*65a40*/  STL.64 [R1+0x3c0], R40 ;  /* 0x0003c02801007387 */ /* 0x000fe80000100a00 */
[----:B------:R4:W-:Y:S02]  /*65a50*/  STL.64 [R1+0x3c8], R42 ;  /* 0x0003c82a01007387 */ /* 0x0009e40000100a00 */
[C---:B----4-:R-:W-:Y:S02]  /*65a60*/  HMMA.1688.F32.TF32 R40, R44.reuse, R26, R200 ;  /* 0x0000001a2c28723c */ /* 0x050fe400000810c8 */
[----:B------:R-:W-:Y:S06]  /*65a70*/  STL [R1+0x49a8], R245 ;  /* 0x0049a8f501007387 */ /* 0x000fec0000100800 */
[C---:B------:R-:W-:Y:S01]  /*65a80*/  HMMA.1688.F32.TF32 R36, R44.reuse, R22, R104 ;  /* 0x000000162c24723c */ /* 0x040fe20000081068 */
[----:B------:R-:W-:Y:S04]  /*65a90*/  STL [R1+0x49a4], R244 ;  /* 0x0049a4f401007387 */ /* 0x000fe80000100800 */
[----:B------:R-:W-:Y:S04]  /*65aa0*/  STL [R1+0x49a0], R247 ;  /* 0x0049a0f701007387 */ /* 0x000fe80000100800 */
[----:B------:R1:W-:Y:S04]  /*65ab0*/  STL [R1+0x499c], R246 ;  /* 0x00499cf601007387 */ /* 0x0003e80000100800 */
[----:B------:R-:W-:Y:S04]  /*65ac0*/  STL.64 [R1+0x3a0], R40 ;  /* 0x0003a02801007387 */ /* 0x000fe80000100a00 */
[----:B------:R2:W-:Y:S02]  /*65ad0*/  STL.64 [R1+0x3a8], R42 ;  /* 0x0003a82a01007387 */ /* 0x0005e40000100a00 */
[----:B-1----:R-:W-:Y:S01]  /*65ae0*/  MOV R246, R39 ;  /* 0x0000002700f67202 */ /* 0x002fe20000000f00 */
[----:B--2---:R-:W-:Y:S01]  /*65af0*/  HMMA.1688.F32.TF32 R40, R44, R18, R196 ;  /* 0x000000122c28723c */ /* 0x004fe200000810c4 */
[----:B------:R-:W-:Y:S01]  /*65b00*/  IMAD.MOV.U32 R247, RZ, RZ, R38 ;  /* 0x000000fffff77224 */ /* 0x000fe200078e0026 */
[----:B------:R-:W-:Y:S01]  /*65b10*/  MOV R244, R37 ;  /* 0x0000002500f47202 */ /* 0x000fe20000000f00 */
[----:B------:R-:W-:Y:S01]  /*65b20*/  IMAD.MOV.U32 R245, RZ, RZ, R36 ;  /* 0x000000fffff57224 */ /* 0x000fe200078e0024 */
[----:B------:R-:W-:Y:S04]  /*65b30*/  STL [R1+0x49b8], R246 ;  /* 0x0049b8f601007387 */ /* 0x000fe80000100800 */
[----:B------:R-:W-:Y:S01]  /*65b40*/  STL [R1+0x49b4], R247 ;  /* 0x0049b4f701007387 */ /* 0x000fe20000100800 */
[----:B------:R-:W-:Y:S03]  /*65b50*/  HMMA.1688.F32.TF32 R48, R32, R6, R248 ;  /* 0x000000062030723c */ /* 0x000fe600000810f8 */
[----:B------:R-:W-:Y:S01]  /*65b60*/  STL [R1+0x49b0], R245 ;  /* 0x0049b0f501007387 */ /* 0x000fe20000100800 */
[----:B------:R-:W-:-:S03]  /*65b70*/  IMAD.MOV.U32 R248, RZ, RZ, R86 ;  /* 0x000000fffff87224 */ /* 0x000fc600078e0056 */
[----:B------:R-:W-:Y:S01]  /*65b80*/  STL [R1+0x49ac], R244 ;  /* 0x0049acf401007387 */ /* 0x000fe20000100800 */
[----:B------:R-:W-:-:S03]  /*65b90*/  MOV R249, R87 ;  /* 0x0000005700f97202 */ /* 0x000fc60000000f00 */
[----:B------:R-:W-:Y:S01]  /*65ba0*/  STL.64 [R1+0x380], R40 ;  /* 0x0003802801007387 */ /* 0x000fe20000100a00 */
[----:B------:R-:W-:-:S03]  /*65bb0*/  IMAD.MOV.U32 R250, RZ, RZ, R80 ;  /* 0x000000fffffa7224 */ /* 0x000fc600078e0050 */
[----:B------:R-:W-:Y:S01]  /*65bc0*/  STL.64 [R1+0x388], R42 ;  /* 0x0003882a01007387 */ /* 0x000fe20000100a00 */
[----:B------:R-:W-:Y:S01]  /*65bd0*/  HMMA.1688.F32.TF32 R52, R44, R234, R204 ;  /* 0x000000ea2c34723c */ /* 0x000fe200000810cc */
[----:B------:R-:W-:Y:S02]  /*65be0*/  MOV R251, R81 ;  /* 0x0000005100fb7202 */ /* 0x000fe40000000f00 */
[----:B------:R-:W2:Y:S01]  /*65bf0*/  LDL.LU R86, [R1+0x4b2c] ;  /* 0x004b2c0001567983 */ /* 0x000ea20000300800 */
[----:B------:R-:W-:-:S03]  /*65c00*/  IMAD.MOV.U32 R204, RZ, RZ, R82 ;  /* 0x000000ffffcc7224 */ /* 0x000fc600078e0052 */
[----:B------:R-:W2:Y:S01]  /*65c10*/  LDL.LU R87, [R1+0x4b28] ;  /* 0x004b280001577983 */ /* 0x000ea20000300800 */
[----:B------:R-:W-:-:S03]  /*65c20*/  MOV R205, R76 ;  /* 0x0000004c00cd7202 */ /* 0x000fc60000000f00 */
[----:B------:R-:W3:Y:S01]  /*65c30*/  LDL.LU R80, [R1+0x4b24] ;  /* 0x004b240001507983 */ /* 0x000ee20000300800 */
[----:B------:R-:W-:-:S03]  /*65c40*/  IMAD.MOV.U32 R206, RZ, RZ, R77 ;  /* 0x000000ffffce7224 */ /* 0x000fc600078e004d */
[----:B------:R-:W3:Y:S01]  /*65c50*/  LDL.LU R81, [R1+0x4b20] ;  /* 0x004b200001517983 */ /* 0x000ee20000300800 */
[----:B------:R-:W-:Y:S01]  /*65c60*/  HMMA.1688.F32.TF32 R36, R44, R14, R100 ;  /* 0x0000000e2c24723c */ /* 0x000fe20000081064 */
[----:B------:R-:W-:Y:S02]  /*65c70*/  MOV R207, R78 ;  /* 0x0000004e00cf7202 */ /* 0x000fe40000000f00 */
[----:B------:R-:W3:Y:S01]  /*65c80*/  LDL.LU R82, [R1+0x4b1c] ;  /* 0x004b1c0001527983 */ /* 0x000ee20000300800 */
[----:B------:R-:W-:-:S03]  /*65c90*/  IMAD.MOV.U32 R100, RZ, RZ, R72 ;  /* 0x000000ffff647224 */ /* 0x000fc600078e0048 */
[----:B------:R-:W4:Y:S01]  /*65ca0*/  LDL.LU R76, [R1+0x4b18] ;  /* 0x004b1800014c7983 */ /* 0x000f220000300800 */
[----:B------:R-:W-:-:S03]  /*65cb0*/  MOV R101, R73 ;  /* 0x0000004900657202 */ /* 0x000fc60000000f00 */
[----:B------:R-:W4:Y:S01]  /*65cc0*/  LDL.LU R77, [R1+0x4b14] ;  /* 0x004b1400014d7983 */ /* 0x000f220000300800 */
[----:B------:R-:W-:-:S03]  /*65cd0*/  IMAD.MOV.U32 R102, RZ, RZ, R74 ;  /* 0x000000ffff667224 */ /* 0x000fc600078e004a */
[----:B------:R-:W4:Y:S01]  /*65ce0*/  LDL.LU R78, [R1+0x4b10] ;  /* 0x004b1000014e7983 */ /* 0x000f220000300800 */
[----:B------:R-:W-:-:S03]  /*65cf0*/  MOV R103, R75 ;  /* 0x0000004b00677202 */ /* 0x000fc60000000f00 */
[----:B------:R-:W3:Y:S04]  /*65d00*/  LDL.LU R72, [R1+0x4b0c] ;  /* 0x004b0c0001487983 */ /* 0x000ee80000300800 */
[----:B------:R-:W3:Y:S04]  /*65d10*/  LDL.LU R73, [R1+0x4b08] ;  /* 0x004b080001497983 */ /* 0x000ee80000300800 */
[----:B------:R-:W3:Y:S04]  /*65d20*/  LDL.LU R74, [R1+0x4b04] ;  /* 0x004b0400014a7983 */ /* 0x000ee80000300800 */
        /* <DEDUP_REMOVED lines=12> */
[----:B------:R-:W4:Y:S01]  /*65df0*/  LDL.LU R99, [R1+0x4af0] ;  /* 0x004af00001637983 */ /* 0x000f220000300800 */
[C---:B------:R-:W-:Y:S03]  /*65e00*/  HMMA.1688.F32.TF32 R92, R32.reuse, R14, R92 ;  /* 0x0000000e205c723c */ /* 0x040fe6000008105c */
[----:B------:R-:W-:Y:S04]  /*65e10*/  STL [R1+0x4978], R51 ;  /* 0x0049783301007387 */ /* 0x000fe80000100800 */
        /* <DEDUP_REMOVED lines=8> */
[C---:B--2---:R-:W-:Y:S08]  /*65ea0*/  HMMA.1688.F32.TF32 R84, R32.reuse, R22, R84 ;  /* 0x000000162054723c */ /* 0x044ff00000081054 */
[C---:B---3--:R-:W-:Y:S08]  /*65eb0*/  HMMA.1688.F32.TF32 R72, R32.reuse, R10, R72 ;  /* 0x0000000a2048723c */ /* 0x048ff00000081048 */
[C---:B----4-:R-:W-:Y:S08]  /*65ec0*/  HMMA.1688.F32.TF32 R76, R32.reuse, R30, R76 ;  /* 0x0000001e204c723c */ /* 0x050ff0000008104c */
[C---:B------:R-:W-:Y:S08]  /*65ed0*/  HMMA.1688.F32.TF32 R80, R32.reuse, R26, R80 ;  /* 0x0000001a2050723c */ /* 0x040ff00000081050 */
[C---:B------:R-:W-:Y:S08]  /*65ee0*/  HMMA.1688.F32.TF32 R88, R32.reuse, R18, R88 ;  /* 0x000000122058723c */ /* 0x040ff00000081058 */
[----:B------:R-:W-:Y:S01]  /*65ef0*/  HMMA.1688.F32.TF32 R96, R32, R234, R96 ;  /* 0x000000ea2060723c */ /* 0x000fe20000081060 */
[----:B------:R-:W-:Y:S04]  /*65f00*/  LDS R32, [R0+UR12+0x12200] ;  /* 0x0122000c00207984 */ /* 0x000fe80008000800 */
[----:B------:R-:W-:Y:S04]  /*65f10*/  LDS R34, [R0+UR12+0x13200] ;  /* 0x0132000c00227984 */ /* 0x000fe80008000800 */
[----:B------:R-:W-:Y:S04]  /*65f20*/  LDS R33, [R2+UR12+0x12200] ;  /* 0x0122000c02217984 */ /* 0x000fe80008000800 */
[----:B------:R-:W1:Y:S04]  /*65f30*/  LDS R35, [R2+UR12+0x13200] ;  /* 0x0132000c02237984 */ /* 0x000e680008000800 */
[----:B------:R-:W-:Y:S04]  /*65f40*/  STL [R1+0x4974], R74 ;  /* 0x0049744a01007387 */ /* 0x000fe80000100800 */
[----:B------:R-:W-:Y:S04]  /*65f50*/  STL [R1+0x4970], R75 ;  /* 0x0049704b01007387 */ /* 0x000fe80000100800 */
[----:B------:R-:W-:Y:S04]  /*65f60*/  STL [R1+0x496c], R79 ;  /* 0x00496c4f01007387 */ /* 0x000fe80000100800 */
[----:B------:R-:W2:Y:S01]  /*65f70*/  LDL.LU R208, [R1] ;  /* 0x0000000001d07983 */ /* 0x000ea20000300800 */
[----:B-1----:R-:W-:-:S15]  /*65f80*/  HMMA.1688.F32.TF32 R104, R32, R6, R104 ;  /* 0x000000062068723c */ /* 0x002fde0000081068 */
[----:B------:R-:W-:-:S04]  /*65f90*/  NOP ;  /* 0x0000000000007918 */ /* 0x000fc80000000000 */
[----:B------:R-:W-:Y:S04]  /*65fa0*/  STL.64 [R1+0x7f0], R104 ;  /* 0x0007f06801007387 */ /* 0x000fe80000100a00 */
[----:B------:R1:W-:Y:S01]  /*65fb0*/  STL.64 [R1+0x7f8], R106 ;  /* 0x0007f86a01007387 */ /* 0x0003e20000100a00 */
[C---:B------:R-:W-:Y:S03]  /*65fc0*/  HMMA.1688.F32.TF32 R100, R32.reuse, R30, R100 ;  /* 0x0000001e2064723c */ /* 0x040fe60000081064 */
[----:B------:R-:W2:Y:S04]  /*65fd0*/  LDL.LU R209, [R1+0x4] ;  /* 0x0000040001d17983 */ /* 0x000ea80000300800 */
[----:B------:R-:W2:Y:S01]  /*65fe0*/  LDL.LU R210, [R1+0x8] ;  /* 0x0000080001d27983 */ /* 0x000ea20000300800 */
[C---:B-1----:R-:W-:Y:S03]  /*65ff0*/  HMMA.1688.F32.TF32 R104, R32.reuse, R10, R196 ;  /* 0x0000000a2068723c */ /* 0x042fe600000810c4 */
[----:B------:R-:W2:Y:S04]  /*66000*/  LDL.LU R211, [R1+0xc] ;  /* 0x00000c0001d37983 */ /* 0x000ea80000300800 */
[----:B------:R-:W3:Y:S01]  /*66010*/  LDL.LU R236, [R1+0x10] ;  /* 0x0000100001ec7983 */ /* 0x000ee20000300800 */
[C---:B------:R-:W-:Y:S03]  /*66020*/  HMMA.1688.F32.TF32 R108, R32.reuse, R26, R204 ;  /* 0x0000001a206c723c */ /* 0x040fe600000810cc */
[----:B------:R-:W3:Y:S04]  /*66030*/  LDL.LU R237, [R1+0x14] ;  /* 0x0000140001ed7983 */ /* 0x000ee80000300800 */
[----:B------:R-:W3:Y:S04]  /*66040*/  LDL.LU R238, [R1+0x18] ;  /* 0x0000180001ee7983 */ /* 0x000ee80000300800 */
[----:B------:R-:W3:Y:S01]  /*66050*/  LDL.LU R239, [R1+0x1c] ;  /* 0x00001c0001ef7983 */ /* 0x000ee20000300800 */
[----:B------:R-:W-:Y:S01]  /*66060*/  IMAD.MOV.U32 R51, RZ, RZ, R104 ;  /* 0x000000ffff337224 */ /* 0x000fe200078e0068 */
[----:B------:R-:W-:Y:S01]  /*66070*/  MOV R74, R105 ;  /* 0x00000069004a7202 */ /* 0x000fe20000000f00 */
[----:B------:R-:W-:Y:S01]  /*66080*/  IMAD.MOV.U32 R75, RZ, RZ, R106 ;  /* 0x000000ffff4b7224 */ /* 0x000fe200078e006a */
[----:B------:R-:W-:Y:S01]  /*66090*/  MOV R79, R107 ;  /* 0x0000006b004f7202 */ /* 0x000fe20000000f00 */
[----:B------:R-:W4:Y:S01]  /*660a0*/  LDL.LU R240, [R1+0x20] ;  /* 0x0000200001f07983 */ /* 0x000f220000300800 */
[C---:B------:R-:W-:Y:S03]  /*660b0*/  HMMA.1688.F32.TF32 R104, R32.reuse, R22, R248 ;  /* 0x000000162068723c */ /* 0x040fe600000810f8 */
[----:B------:R-:W4:Y:S04]  /*660c0*/  LDL.LU R241, [R1+0x24] ;  /* 0x0000240001f17983 */ /* 0x000f280000300800 */
[----:B------:R-:W4:Y:S04]  /*660d0*/  LDL.LU R242, [R1+0x28] ;  /* 0x0000280001f27983 */ /* 0x000f280000300800 */
[----:B------:R-:W4:Y:S04]  /*660e0*/  LDL.LU R243, [R1+0x2c] ;  /* 0x00002c0001f37983 */ /* 0x000f280000300800 */
[----:B------:R1:W-:Y:S04]  /*660f0*/  STL.64 [R1+0x7d0], R100 ;  /* 0x0007d06401007387 */ /* 0x0003e80000100a00 */
[----:B------:R1:W-:Y:S04]  /*66100*/  STL.64 [R1+0x7d8], R102 ;  /* 0x0007d86601007387 */ /* 0x0003e80000100a00 */
[----:B-1----:R-:W2:Y:S04]  /*66110*/  LDL.LU R100, [R1+0x200] ;  /* 0x0002000001647983 */ /* 0x002ea80000300800 */
[----:B------:R-:W-:Y:S04]  /*66120*/  STL.64 [R1+0x7c0], R108 ;  /* 0x0007c06c01007387 */ /* 0x000fe80000100a00 */
[----:B------:R-:W-:Y:S04]  /*66130*/  STL.64 [R1+0x7c8], R110 ;  /* 0x0007c86e01007387 */ /* 0x000fe80000100a00 */
[----:B------:R1:W-:Y:S04]  /*66140*/  STL.64 [R1+0x7b0], R104 ;  /* 0x0007b06801007387 */ /* 0x0003e80000100a00 */
        /* <DEDUP_REMOVED lines=79> */
[----:B------:R-:W-:Y:S01]  /*66640*/  MOV R244, R39 ;  /* 0x0000002700f47202 */ /* 0x000fe20000000f00 */
[----:B------:R-:W-:Y:S04]  /*66650*/  LDS R36, [R3+UR12+0x12200] ;  /* 0x0122000c03247984 */ /* 0x000fe80008000800 */
[----:B------:R-:W-:Y:S04]  /*66660*/  LDS R38, [R3+UR12+0x13200] ;  /* 0x0132000c03267984 */ /* 0x000fe80008000800 */
[----:B------:R-:W-:Y:S04]  /*66670*/  LDS R37, [R252+UR12+0x12200] ;  /* 0x0122000cfc257984 */ /* 0x000fe80008000800 */
[----:B------:R-:W4:Y:S01]  /*66680*/  LDS R39, [R252+UR12+0x13200] ;  /* 0x0132000cfc277984 */ /* 0x000f220008000800 */
[----:B--2---:R-:W-:-:S15]  /*66690*/  HMMA.1688.F32.TF32 R248, R32, R18, R248 ;  /* 0x0000001220f8723c */ /* 0x004fde00000810f8 */
[----:B------:R-:W-:-:S04]  /*666a0*/  NOP ;  /* 0x0000000000007918 */ /* 0x000fc80000000000 */
[----:B------:R1:W-:Y:S04]  /*666b0*/  STL.64 [R1+0x7a0], R248 ;  /* 0x0007a0f801007387 */ /* 0x0003e80000100a00 */
[----:B------:R2:W-:Y:S04]  /*666c0*/  STL.64 [R1+0x7a8], R250 ;  /* 0x0007a8fa01007387 */ /* 0x0005e80000100a00 */
[----:B-1----:R-:W4:Y:S04]  /*666d0*/  LDL.LU R248, [R1+0x180] ;  /* 0x0001800001f87983 */ /* 0x002f280000300800 */
[----:B------:R-:W4:Y:S04]  /*666e0*/  LDL.LU R249, [R1+0x184] ;  /* 0x0001840001f97983 */ /* 0x000f280000300800 */
[----:B--2---:R-:W2:Y:S04]  /*666f0*/  LDL.LU R250, [R1+0x188] ;  /* 0x0001880001fa7983 */ /* 0x004ea80000300800 */
[----:B------:R-:W2:Y:S01]  /*66700*/  LDL.LU R251, [R1+0x18c] ;  /* 0x00018c0001fb7983 */ /* 0x000ea20000300800 */
[C---:B---3--:R-:W-:Y:S08]  /*66710*/  HMMA.1688.F32.TF32 R156, R32.reuse, R14, R156 ;  /* 0x0000000e209c723c */ /* 0x048ff0000008109c */
[----:B------:R-:W-:Y:S08]  /*66720*/  HMMA.1688.F32.TF32 R32, R32, R234, R152 ;  /* 0x000000ea2020723c */ /* 0x000ff00000081098 */
[C---:B----4-:R-:W-:Y:S03]  /*66730*/  HMMA.1688.F32.TF32 R148, R36.reuse, R6, R148 ;  /* 0x000000062494723c */ /* 0x050fe60000081094 */
[----:B------:R-:W-:Y:S05]  /*66740*/  STL.64 [R1+0x790], R156 ;  /* 0x0007909c01007387 */ /* 0x000fea0000100a00 */
[C---:B------:R-:W-:Y:S01]  /*66750*/  HMMA.1688.F32.TF32 R144, R36.reuse, R10, R144 ;  /* 0x0000000a2490723c */ /* 0x040fe20000081090 */
[----:B------:R1:W-:Y:S07]  /*66760*/  STL.64 [R1+0x798], R158 ;  /* 0x0007989e01007387 */ /* 0x0003ee0000100a00 */
[C---:B------:R-:W-:Y:S01]  /*66770*/  HMMA.1688.F32.TF32 R140, R36.reuse, R30, R140 ;  /* 0x0000001e248c723c */ /* 0x040fe2000008108c */
[----:B-1----:R-:W3:Y:S04]  /*66780*/  LDL.LU.64 R158, [R1+0x4ae8] ;  /* 0x004ae800019e7983 */ /* 0x002ee80000300a00 */
[----:B------:R-:W3:Y:S03]  /*66790*/  LDL.LU.64 R156, [R1+0x4ae0] ;  /* 0x004ae000019c7983 */ /* 0x000ee60000300a00 */
[C---:B------:R-:W-:Y:S01]  /*667a0*/  HMMA.1688.F32.TF32 R136, R36.reuse, R26, R136 ;  /* 0x0000001a2488723c */ /* 0x040fe20000081088 */
[----:B------:R-:W4:Y:S04]  /*667b0*/  LDL.LU.64 R154, [R1+0x4ad8] ;  /* 0x004ad800019a7983 */ /* 0x000f280000300a00 */
[----:B------:R-:W4:Y:S03]  /*667c0*/  LDL.LU.64 R152, [R1+0x4ad0] ;  /* 0x004ad00001987983 */ /* 0x000f260000300a00 */
[C---:B------:R-:W-:Y:S01]  /*667d0*/  HMMA.1688.F32.TF32 R132, R36.reuse, R22, R132 ;  /* 0x000000162484723c */ /* 0x040fe20000081084 */
[----:B------:R1:W-:Y:S04]  /*667e0*/  STL.64 [R1+0x6a0], R32 ;  /* 0x0006a02001007387 */ /* 0x0003e80000100a00 */
[----:B------:R1:W-:Y:S03]  /*667f0*/  STL.64 [R1+0x6a8], R34 ;  /* 0x0006a82201007387 */ /* 0x0003e60000100a00 */
[C---:B------:R-:W-:Y:S01]  /*66800*/  HMMA.1688.F32.TF32 R128, R36.reuse, R18, R128 ;  /* 0x000000122480723c */ /* 0x040fe20000081080 */
[----:B-1----:R-:W2:Y:S04]  /*66810*/  LDL.LU R32, [R1+0x30] ;  /* 0x0000300001207983 */ /* 0x002ea80000300800 */
[----:B------:R-:W2:Y:S04]  /*66820*/  LDL.LU R33, [R1+0x34] ;  /* 0x0000340001217983 */ /* 0x000ea80000300800 */
[----:B------:R-:W2:Y:S04]  /*66830*/  LDL.LU R34, [R1+0x38] ;  /* 0x0000380001227983 */ /* 0x000ea80000300800 */
[----:B------:R-:W2:Y:S04]  /*66840*/  LDL.LU R35, [R1+0x3c] ;  /* 0x00003c0001237983 */ /* 0x000ea80000300800 */
        /* <DEDUP_REMOVED lines=23> */
[----:B-1----:R-:W3:Y:S04]  /*669c0*/  LDL.LU.64 R134, [R1+0x4a88] ;  /* 0x004a880001867983 */ /* 0x002ee80000300a00 */
[----:B------:R-:W3:Y:S04]  /*669d0*/  LDL.LU.64 R132, [R1+0x4a80] ;  /* 0x004a800001847983 */ /* 0x000ee80000300a00 */
        /* <DEDUP_REMOVED lines=10> */
[----:B------:R-:W3:Y:S04]  /*66a80*/  LDL.LU.64 R122, [R1+0x4a58] ;  /* 0x004a5800017a7983 */ /* 0x000ee80000300a00 */
[----:B------:R-:W3:Y:S04]  /*66a90*/  LDL.LU.64 R120, [R1+0x4a50] ;  /* 0x004a500001787983 */ /* 0x000ee80000300a00 */
[----:B------:R1:W-:Y:S04]  /*66aa0*/  STL.64 [R1+0x590], R36 ;  /* 0x0005902401007387 */ /* 0x0003e80000100a00 */
[----:B------:R1:W-:Y:S01]  /*66ab0*/  STL.64 [R1+0x598], R38 ;  /* 0x0005982601007387 */ /* 0x0003e20000100a00 */
[C---:B------:R-:W-:Y:S03]  /*66ac0*/  HMMA.1688.F32.TF32 R196, R40.reuse, R18, R196 ;  /* 0x0000001228c4723c */ /* 0x040fe600000810c4 */
[----:B-1----:R-:W3:Y:S04]  /*66ad0*/  LDL.LU R36, [R1+0x40] ;  /* 0x0000400001247983 */ /* 0x002ee80000300800 */
[----:B------:R-:W3:Y:S04]  /*66ae0*/  LDL.LU R37, [R1+0x44] ;  /* 0x0000440001257983 */ /* 0x000ee80000300800 */
[----:B------:R-:W3:Y:S04]  /*66af0*/  LDL.LU R38, [R1+0x48] ;  /* 0x0000480001267983 */ /* 0x000ee80000300800 */
[----:B------:R-:W3:Y:S04]  /*66b00*/  LDL.LU R39, [R1+0x4c] ;  /* 0x00004c0001277983 */ /* 0x000ee80000300800 */
[----:B------:R-:W-:Y:S04]  /*66b10*/  STL.64 [R1+0x580], R116 ;  /* 0x0005807401007387 */ /* 0x000fe80000100a00 */
[----:B------:R1:W-:Y:S01]  /*66b20*/  STL.64 [R1+0x588], R118 ;  /* 0x0005887601007387 */ /* 0x0003e20000100a00 */
[C---:B------:R-:W-:Y:S03]  /*66b30*/  HMMA.1688.F32.TF32 R100, R40.reuse, R14, R100 ;  /* 0x0000000e2864723c */ /* 0x040fe60000081064 */
[----:B-1----:R-:W4:Y:S04]  /*66b40*/  LDL.LU.64 R118, [R1+0x4a48] ;  /* 0x004a480001767983 */ /* 0x002f280000300a00 */
[----:B------:R-:W4:Y:S04]  /*66b50*/  LDL.LU.64 R116, [R1+0x4a40] ;  /* 0x004a400001747983 */ /* 0x000f280000300a00 */
[----:B------:R-:W-:Y:S04]  /*66b60*/  STL.64 [R1+0x570], R112 ;  /* 0x0005707001007387 */ /* 0x000fe80000100a00 */
[----:B------:R1:W-:Y:S01]  /*66b70*/  STL.64 [R1+0x578], R114 ;  /* 0x0005787201007387 */ /* 0x0003e20000100a00 */
[----:B------:R-:W-:Y:S03]  /*66b80*/  HMMA.1688.F32.TF32 R40, R40, R234, R204 ;  /* 0x000000ea2828723c */ /* 0x000fe600000810cc */
        /* <DEDUP_REMOVED lines=28> */
[----:B--2---:R-:W4:Y:S04]  /*66d50*/  LDL.LU R42, [R1+0x178] ;  /* 0x00017800012a7983 */ /* 0x004f280000300800 */
[----:B------:R-:W4:Y:S01]  /*66d60*/  LDL.LU R43, [R1+0x17c] ;  /* 0x00017c00012b7983 */ /* 0x000f220000300800 */
[----:B------:R-:W-:-:S15]  /*66d70*/  HMMA.1688.F32.TF32 R248, R44, R6, R248 ;  /* 0x000000062cf8723c */ /* 0x000fde00000810f8 */
[----:B------:R-:W-:-:S04]  /*66d80*/  NOP ;  /* 0x0000000000007918 */ /* 0x000fc80000000000 */
[----:B------:R-:W-:Y:S04]  /*66d90*/  STL.64 [R1+0x2d0], R248 ;  /* 0x0002d0f801007387 */ /* 0x000fe80000100a00 */
[----:B------:R1:W-:Y:S04]  /*66da0*/  STL.64 [R1+0x2d8], R250 ;  /* 0x0002d8fa01007387 */ /* 0x0003e80000100a00 */
[----:B-1----:R-:W2:Y:S04]  /*66db0*/  LDL.LU.64 R250, [R1+0x49c8] ;  /* 0x0049c80001fa7983 */ /* 0x002ea80000300a00 */
[----:B------:R-:W2:Y:S01]  /*66dc0*/  LDL.LU.64 R248, [R1+0x49c0] ;  /* 0x0049c00001f87983 */ /* 0x000ea20000300a00 */
[C---:B---3--:R-:W-:Y:S08]  /*66dd0*/  HMMA.1688.F32.TF32 R36, R44.reuse, R30, R36 ;  /* 0x0000001e2c24723c */ /* 0x048ff00000081024 */
[----:B----4-:R-:W-:-:S15]  /*66de0*/  HMMA.1688.F32.TF32 R40, R44, R10, R40 ;  /* 0x0000000a2c28723c */ /* 0x010fde0000081028 */
[----:B------:R-:W-:-:S04]  /*66df0*/  NOP ;  /* 0x0000000000007918 */ /* 0x000fc80000000000 */
[----:B------:R-:W-:Y:S04]  /*66e00*/  STL.64 [R1+0x2c0], R40 ;  /* 0x0002c02801007387 */ /* 0x000fe80000100a00 */
[----:B------:R1:W-:Y:S04]  /*66e10*/  STL.64 [R1+0x2c8], R42 ;  /* 0x0002c82a01007387 */ /* 0x0003e80000100a00 */
[----:B------:R-:W-:Y:S04]  /*66e20*/  STL.64 [R1+0x2b0], R36 ;  /* 0x0002b02401007387 */ /* 0x000fe80000100a00 */
[----:B------:R3:W-:Y:S01]  /*66e30*/  STL.64 [R1+0x2b8], R38 ;  /* 0x0002b82601007387 */ /* 0x0007e20000100a00 */
[C---:B-1----:R-:W-:Y:S08]  /*66e40*/  HMMA.1688.F32.TF32 R40, R44.reuse, R26, R32 ;  /* 0x0000001a2c28723c */ /* 0x042ff00000081020 */
[C---:B---3--:R-:W-:Y:S11]  /*66e50*/  HMMA.1688.F32.TF32 R36, R44.reuse, R22, R240 ;  /* 0x000000162c24723c */ /* 0x048ff600000810f0 */
[----:B------:R-:W-:Y:S04]  /*66e60*/  STL.64 [R1+0x2a0], R40 ;  /* 0x0002a02801007387 */ /* 0x000fe80000100a00 */
[----:B------:R-:W-:Y:S04]  /*66e70*/  STL.64 [R1+0x2a8], R42 ;  /* 0x0002a82a01007387 */ /* 0x000fe80000100a00 */
[----:B------:R-:W-:Y:S04]  /*66e80*/  STL.64 [R1+0x290], R36 ;  /* 0x0002902401007387 */ /* 0x000fe80000100a00 */
[----:B------:R-:W-:Y:S04]  /*66e90*/  STL.64 [R1+0x298], R38 ;  /* 0x0002982601007387 */ /* 0x000fe80000100a00 */
        /* <DEDUP_REMOVED lines=9> */
[----:B------:R-:W3:Y:S01]  /*66f30*/  LDS R43, [R252+UR12+0x13300] ;  /* 0x0133000cfc2b7984 */ /* 0x000ee20008000800 */
[----:B--2---:R-:W-:Y:S03]  /*66f40*/  HMMA.1688.F32.TF32 R208, R44, R234, R248 ;  /* 0x000000ea2cd0723c */ /* 0x004fe600000810f8 */
[----:B------:R-:W-:Y:S04]  /*66f50*/  STL.64 [R1+0x280], R32 ;  /* 0x0002802001007387 */ /* 0x000fe80000100a00 */
[----:B------:R-:W-:Y:S04]  /*66f60*/  STL.64 [R1+0x288], R34 ;  /* 0x0002882201007387 */ /* 0x000fe80000100a00 */
[----:B------:R-:W-:Y:S04]  /*66f70*/  LDS R44, [R0+UR12+0x12380] ;  /* 0x0123800c002c7984 */ /* 0x000fe80008000800 */
[----:B------:R-:W-:Y:S04]  /*66f80*/  LDS R46, [R0+UR12+0x13380] ;  /* 0x0133800c002e7984 */ /* 0x000fe80008000800 */
[----:B------:R-:W-:Y:S04]  /*66f90*/  STL [R1+0x4964], R208 ;  /* 0x004964d001007387 */ /* 0x000fe80000100800 */
[----:B------:R-:W-:Y:S04]  /*66fa0*/  STL [R1+0x4960], R209 ;  /* 0x004960d101007387 */ /* 0x000fe80000100800 */
[----:B------:R-:W-:Y:S04]  /*66fb0*/  STL [R1+0x495c], R210 ;  /* 0x00495cd201007387 */ /* 0x000fe80000100800 */
[----:B------:R1:W-:Y:S04]  /*66fc0*/  STL [R1+0x4958], R211 ;  /* 0x004958d301007387 */ /* 0x0003e80000100800 */
[----:B------:R-:W-:Y:S04]  /*66fd0*/  LDS R45, [R2+UR12+0x12380] ;  /* 0x0123800c022d7984 */ /* 0x000fe80008000800 */
[----:B------:R-:W2:Y:S01]  /*66fe0*/  LDS R47, [R2+UR12+0x13380] ;  /* 0x0133800c022f7984 */ /* 0x000ea20008000800 */
[C---:B-1----:R-:W-:Y:S03]  /*66ff0*/  HMMA.1688.F32.TF32 R208, R36.reuse, R6, R204 ;  /* 0x0000000624d0723c */ /* 0x042fe600000810cc */
[----:B------:R-:W-:Y:S04]  /*67000*/  LDS R32, [R3+UR12+0x12380] ;  /* 0x0123800c03207984 */ /* 0x000fe80008000800 */
[----:B------:R-:W-:Y:S01]  /*67010*/  LDS R34, [R3+UR12+0x13380] ;  /* 0x0133800c03227984 */ /* 0x000fe20008000800 */
[C---:B------:R-:W-:Y:S03]  /*67020*/  HMMA.1688.F32.TF32 R204, R36.reuse, R10, R100 ;  /* 0x0000000a24cc723c */ /* 0x040fe60000081064 */
[----:B------:R-:W-:Y:S04]  /*67030*/  LDS R33, [R252+UR12+0x12380] ;  /* 0x0123800cfc217984 */ /* 0x000fe80008000800 */
[----:B------:R-:W1:Y:S01]  /*67040*/  LDS R35, [R252+UR12+0x13380] ;  /* 0x0133800cfc237984 */ /* 0x000e620008000800 */
        /* <DEDUP_REMOVED lines=9> */
[----:B----4-:R-:W-:Y:S02]  /*670e0*/  HMMA.1688.F32.TF32 R100, R36, R18, R108 ;  /* 0x000000122464723c */ /* 0x010fe4000008106c */
[----:B------:R-:W-:Y:S04]  /*670f0*/  STL.64 [R1+0x750], R196 ;  /* 0x000750c401007387 */ /* 0x000fe80000100a00 */
[----:B------:R-:W-:-:S13]  /*67100*/  STL.64 [R1+0x758], R198 ;  /* 0x000758c601007387 */ /* 0x000fda0000100a00 */
[----:B------:R-:W-:Y:S01]  /*67110*/  STL.64 [R1+0x730], R100 ;  /* 0x0007306401007387 */ /* 0x000fe20000100a00 */
[----:B------:R-:W-:-:S03]  /*67120*/  IMAD.MOV.U32 R208, RZ, RZ, R103 ;  /* 0x000000ffffd07224 */ /* 0x000fc600078e0067 */
[----:B------:R-:W-:Y:S04]  /*67130*/  STL.64 [R1+0x740], R104 ;  /* 0x0007406801007387 */ /* 0x000fe80000100a00 */
[----:B------:R4:W-:Y:S04]  /*67140*/  STL.64 [R1+0x748], R106 ;  /* 0x0007486a01007387 */ /* 0x0009e80000100a00 */
[----:B------:R1:W-:Y:S01]  /*67150*/  STL [R1+0x738], R102 ;  /* 0x0007386601007387 */ /* 0x0003e20000100800 */
[C---:B----4-:R-:W-:Y:S08]  /*67160*/  HMMA.1688.F32.TF32 R104, R36.reuse, R14, R112 ;  /* 0x0000000e2468723c */ /* 0x050ff00000081070 */
[----:B-1----:R-:W-:Y:S01]  /*67170*/  HMMA.1688.F32.TF32 R100, R36, R234, R116 ;  /* 0x000000ea2464723c */ /* 0x002fe20000081074 */
[----:B------:R1:W-:Y:S07]  /*67180*/  STL [R1+0x4968], R208 ;  /* 0x004968d001007387 */ /* 0x0003ee0000100800 */
[----:B---3--:R-:W-:Y:S11]  /*67190*/  HMMA.1688.F32.TF32 R36, R40, R6, R120 ;  /* 0x000000062824723c */ /* 0x008ff60000081078 */
[----:B------:R-:W-:Y:S01]  /*671a0*/  STL.64 [R1+0x620], R100 ;  /* 0x0006206401007387 */ /* 0x000fe20000100a00 */
[----:B-1----:R-:W-:-:S03]  /*671b0*/  MOV R208, R103 ;  /* 0x0000006700d07202 */ /* 0x002fc60000000f00 */
[----:B------:R-:W-:Y:S04]  /*671c0*/  STL.64 [R1+0x720], R104 ;  /* 0x0007206801007387 */ /* 0x000fe80000100a00 */
[----:B------:R-:W-:Y:S04]  /*671d0*/  STL.64 [R1+0x728], R106 ;  /* 0x0007286a01007387 */ /* 0x000fe80000100a00 */
[----:B------:R1:W-:Y:S01]  /*671e0*/  STL [R1+0x628], R102 ;  /* 0x0006286601007387 */ /* 0x0003e20000100800 */
[----:B------:R-:W-:Y:S01]  /*671f0*/  IMAD.MOV.U32 R209, RZ, RZ, R36 ;  /* 0x000000ffffd17224 */ /* 0x000fe200078e0024 */
[----:B-1----:R-:W-:Y:S01]  /*67200*/  HMMA.1688.F32.TF32 R100, R40, R10, R124 ;  /* 0x0000000a2864723c */ /* 0x002fe2000008107c */
[----:B------:R-:W-:Y:S01]  /*67210*/  MOV R210, R37 ;  /* 0x0000002500d27202 */ /* 0x000fe20000000f00 */
[----:B------:R1:W-:Y:S01]  /*67220*/  STL [R1+0x61c], R39 ;  /* 0x00061c2701007387 */ /* 0x0003e20000100800 */
[----:B------:R-:W-:-:S05]  /*67230*/  IMAD.MOV.U32 R211, RZ, RZ, R38 ;  /* 0x000000ffffd37224 */ /* 0x000fca00078e0026 */
[C---:B------:R-:W-:Y:S08]  /*67240*/  HMMA.1688.F32.TF32 R104, R40.reuse, R30, R128 ;  /* 0x0000001e2868723c */ /* 0x040ff00000081080 */
[C---:B-1----:R-:W-:Y:S03]  /*67250*/  HMMA.1688.F32.TF32 R36, R40.reuse, R26, R132 ;  /* 0x0000001a2824723c */ /* 0x042fe60000081084 */
[----:B------:R-:W-:Y:S04]  /*67260*/  STL.64 [R1+0x600], R100 ;  /* 0x0006006401007387 */ /* 0x000fe80000100a00 */
[----:B------:R1:W-:Y:S04]  /*67270*/  STL.64 [R1+0x608], R102 ;  /* 0x0006086601007387 */ /* 0x0003e80000100a00 */
[----:B------:R-:W-:Y:S01]  /*67280*/  STL.64 [R1+0x5f0], R104 ;  /* 0x0005f06801007387 */ /* 0x000fe20000100a00 */
[C---:B-1----:R-:W-:Y:S03]  /*67290*/  HMMA.1688.F32.TF32 R100, R40.reuse, R22, R136 ;  /* 0x000000162864723c */ /* 0x042fe60000081088 */
[----:B------:R1:W-:Y:S04]  /*672a0*/  STL.64 [R1+0x5f8], R106 ;  /* 0x0005f86a01007387 */ /* 0x0003e80000100a00 */
[----:B------:R-:W-:Y:S04]  /*672b0*/  STL.64 [R1+0x5e0], R36 ;  /* 0x0005e02401007387 */ /* 0x000fe80000100a00 */
[----:B------:R3:W-:Y:S01]  /*672c0*/  STL.64 [R1+0x5e8], R38 ;  /* 0x0005e82601007387 */ /* 0x0007e20000100a00 */
[C---:B-1----:R-:W-:Y:S08]  /*672d0*/  HMMA.1688.F32.TF32 R104, R40.reuse, R18, R140 ;  /* 0x000000122868723c */ /* 0x042ff0000008108c */
[----:B---3--:R-:W-:Y:S01]  /*672e0*/  HMMA.1688.F32.TF32 R36, R40, R14, R144 ;  /* 0x0000000e2824723c */ /* 0x008fe20000081090 */
[----:B------:R-:W-:Y:S04]  /*672f0*/  STL.64 [R1+0x5d0], R100 ;  /* 0x0005d06401007387 */ /* 0x000fe80000100a00 */
[----:B------:R1:W-:Y:S03]  /*67300*/  STL.64 [R1+0x5d8], R102 ;  /* 0x0005d86601007387 */ /* 0x0003e60000100a00 */
[----:B--2---:R-:W-:Y:S03]  /*67310*/  HMMA.1688.F32.TF32 R196, R44, R30, R160 ;  /* 0x0000001e2cc4723c */ /* 0x004fe600000810a0 */
[----:B------:R-:W-:Y:S05]  /*67320*/  STL.64 [R1+0x5c0], R104 ;  /* 0x0005c06801007387 */ /* 0x000fea0000100a00 */
[----:B-1----:R-:W-:Y:S01]  /*67330*/  HMMA.1688.F32.TF32 R100, R40, R234, R148 ;  /* 0x000000ea2864723c */ /* 0x002fe20000081094 */
[----:B------:R-:W-:Y:S07]  /*67340*/  STL.64 [R1+0x5c8], R106 ;  /* 0x0005c86a01007387 */ /* 0x000fee0000100a00 */
[C---:B------:R-:W-:Y:S01]  /*67350*/  HMMA.1688.F32.TF32 R40, R44.reuse, R6, R152 ;  /* 0x000000062c28723c */ /* 0x040fe20000081098 */
[----:B------:R-:W-:Y:S04]  /*67360*/  STL.64 [R1+0x5b0], R36 ;  /* 0x0005b02401007387 */ /* 0x000fe80000100a00 */
[----:B------:R1:W-:Y:S03]  /*67370*/  STL.64 [R1+0x5b8], R38 ;  /* 0x0005b82601007387 */ /* 0x0003e60000100a00 */
[C---:B------:R-:W-:Y:S08]  /*67380*/  HMMA.1688.F32.TF32 R200, R44.reuse, R26, R164 ;  /* 0x0000001a2cc8723c */ /* 0x040ff000000810a4 */
[C---:B-1----:R-:W-:Y:S01]  /*67390*/  HMMA.1688.F32.TF32 R36, R44.reuse, R10, R156 ;  /* 0x0000000a2c24723c */ /* 0x042fe2000008109c */
[----:B------:R-:W-:Y:S04]  /*673a0*/  STL.64 [R1+0x550], R100 ;  /* 0x0005506401007387 */ /* 0x000fe80000100a00 */
[----:B------:R-:W-:Y:S03]  /*673b0*/  STL.64 [R1+0x558], R102 ;  /* 0x0005586601007387 */ /* 0x000fe60000100a00 */
[C---:B------:R-:W-:Y:S01]  /*673c0*/  HMMA.1688.F32.TF32 R204, R44.reuse, R22, R168 ;  /* 0x000000162ccc723c */ /* 0x040fe200000810a8 */
[----:B------:R-:W-:Y:S04]  /*673d0*/  STL.64 [R1+0x540], R40 ;  /* 0x0005402801007387 */ /* 0x000fe80000100a00 */
[----:B------:R1:W-:Y:S04]  /*673e0*/  STL.64 [R1+0x548], R42 ;  /* 0x0005482a01007387 */ /* 0x0003e80000100a00 */
[----:B------:R-:W-:Y:S01]  /*673f0*/  STL [R1+0x4934], R196 ;  /* 0x004934c401007387 */ /* 0x000fe20000100800 */
[C---:B-1----:R-:W-:Y:S03]  /*67400*/  HMMA.1688.F32.TF32 R40, R44.reuse, R18, R172 ;  /* 0x000000122c28723c */ /* 0x042fe600000810ac */
[----:B------:R-:W-:Y:S04]  /*67410*/  STL.64 [R1+0x530], R36 ;  /* 0x0005302401007387 */ /* 0x000fe80000100a00 */
[----:B------:R1:W-:Y:S04]  /*67420*/  STL.64 [R1+0x538], R38 ;  /* 0x0005382601007387 */ /* 0x0003e80000100a00 */
[----:B------:R-:W-:Y:S04]  /*67430*/  STL [R1+0x4930], R197 ;  /* 0x004930c501007387 */ /* 0x000fe80000100800 */
[----:B------:R-:W-:Y:S04]  /*67440*/  STL [R1+0x492c], R198 ;  /* 0x00492cc601007387 */ /* 0x000fe80000100800 */
[----:B------:R-:W-:Y:S04]  /*67450*/  STL [R1+0x4928], R199 ;  /* 0x004928c701007387 */ /* 0x000fe80000100800 */
        /* <DEDUP_REMOVED lines=8> */
[----:B------:R-:W-:Y:S04]  /*674e0*/  STL.64 [R1+0x520], R40 ;  /* 0x0005202801007387 */ /* 0x000fe80000100a00 */
[----:B------:R-:W-:Y:S04]  /*674f0*/  STL.64 [R1+0x528], R42 ;  /* 0x0005282a01007387 */ /* 0x000fe80000100a00 */
[----:B------:R-:W4:Y:S01]  /*67500*/  LDL R251, [R1+0xa40] ;  /* 0x000a400001fb7983 */ /* 0x000f220000100800 */
[----:B-1----:R-:W-:Y:S01]  /*67510*/  HMMA.1688.F32.TF32 R36, R44, R14, R176 ;  /* 0x0000000e2c24723c */ /* 0x002fe200000810b0 */
[----:B------:R-:W-:Y:S01]  /*67520*/  MOV R118, R5 ;  /* 0x0000000500767202 */ /* 0x000fe20000000f00 */
[----:B------:R-:W-:Y:S01]  /*67530*/  IMAD.MOV.U32 R119, RZ, RZ, R4 ;  /* 0x000000ffff777224 */ /* 0x000fe200078e0004 */
[----:B------:R-:W-:Y:S01]  /*67540*/  MOV R116, R9 ;  /* 0x0000000900747202 */ /* 0x000fe20000000f00 */
[----:B------:R-:W-:Y:S01]  /*67550*/  IMAD.MOV.U32 R117, RZ, RZ, R8 ;  /* 0x000000ffff757224 */ /* 0x000fe200078e0008 */
[----:B------:R-:W-:Y:S01]  /*67560*/  MOV R108, R25 ;  /* 0x00000019006c7202 */ /* 0x000fe20000000f00 */
[----:B------:R-:W-:Y:S01]  /*67570*/  IMAD.MOV.U32 R109, RZ, RZ, R24 ;  /* 0x000000ffff6d7224 */ /* 0x000fe200078e0018 */
[----:B------:R-:W-:Y:S01]  /*67580*/  MOV R110, R21 ;  /* 0x00000015006e7202 */ /* 0x000fe20000000f00 */
[C---:B------:R-:W-:Y:S01]  /*67590*/  HMMA.1688.F32.TF32 R28, R32.reuse, R30, R192 ;  /* 0x0000001e201c723c */ /* 0x040fe200000810c0 */
[----:B------:R-:W-:Y:S01]  /*675a0*/  IMAD.MOV.U32 R111, RZ, RZ, R20 ;  /* 0x000000ffff6f7224 */ /* 0x000fe200078e0014 */
[----:B------:R-:W-:Y:S01]  /*675b0*/  MOV R112, R17 ;  /* 0x0000001100707202 */ /* 0x000fe20000000f00 */
[----:B------:R-:W-:Y:S01]  /*675c0*/  IMAD.MOV.U32 R113, RZ, RZ, R16 ;  /* 0x000000ffff717224 */ /* 0x000fe200078e0010 */
[----:B------:R-:W-:Y:S01]  /*675d0*/  MOV R114, R13 ;  /* 0x0000000d00727202 */ /* 0x000fe20000000f00 */
[----:B------:R-:W-:Y:S01]  /*675e0*/  IMAD.MOV.U32 R115, RZ, RZ, R12 ;  /* 0x000000ffff737224 */ /* 0x000fe200078e000c */
[----:B------:R-:W-:Y:S02]  /*675f0*/  LDS R40, [R3+UR12+0x14000] ;  /* 0x0140000c03287984 */ /* 0x000fe40008000800 */
[----:B------:R-:W-:Y:S02]  /*67600*/  HMMA.1688.F32.TF32 R240, R32, R18, R224 ;  /* 0x0000001220f0723c */ /* 0x000fe400000810e0 */
[----:B------:R-:W-:Y:S01]  /*67610*/  LDS R42, [R3+UR12+0x15000] ;  /* 0x0150000c032a7984 */ /* 0x000fe20008000800 */
[----:B--2---:R-:W-:Y:S01]  /*67620*/  MOV R204, R36 ;  /* 0x0000002400cc7202 */ /* 0x004fe20000000f00 */
[----:B---3--:R-:W-:Y:S01]  /*67630*/  IMAD.MOV.U32 R205, RZ, RZ, R37 ;  /* 0x000000ffffcd7224 */ /* 0x008fe200078e0025 */
[----:B----4-:R-:W-:Y:S01]  /*67640*/  MOV R206, R38 ;  /* 0x0000002600ce7202 */ /* 0x010fe20000000f00 */
[----:B------:R-:W-:Y:S01]  /*67650*/  IMAD.MOV.U32 R207, RZ, RZ, R39 ;  /* 0x000000ffffcf7224 */ /* 0x000fe200078e0027 */
[----:B------:R-:W-:Y:S01]  /*67660*/  LDS R41, [R252+UR12+0x14000] ;  /* 0x0140000cfc297984 */ /* 0x000fe20008000800 */
[----:B------:R-:W-:Y:S03]  /*67670*/  HMMA.1688.F32.TF32 R36, R44, R234, R180 ;  /* 0x000000ea2c24723c */ /* 0x000fe600000810b4 */
[----:B------:R-:W-:Y:S01]  /*67680*/  MOV R200, R28 ;  /* 0x0000001c00c87202 */ /* 0x000fe20000000f00 */
[----:B------:R-:W-:Y:S01]  /*67690*/  IMAD.MOV.U32 R201, RZ, RZ, R29 ;  /* 0x000000ffffc97224 */ /* 0x000fe200078e001d */
[----:B------:R-:W-:Y:S01]  /*676a0*/  MOV R202, R30 ;  /* 0x0000001e00ca7202 */ /* 0x000fe20000000f00 */
[----:B------:R-:W-:Y:S01]  /*676b0*/  IMAD.MOV.U32 R203, RZ, RZ, R31 ;  /* 0x000000ffffcb7224 */ /* 0x000fe200078e001f */
[----:B------:R-:W-:Y:S01]  /*676c0*/  LDS R44, [R0+UR12+0x14000] ;  /* 0x0140000c002c7984 */ /* 0x000fe20008000800 */
[C---:B------:R-:W-:Y:S03]  /*676d0*/  HMMA.1688.F32.TF32 R28, R32.reuse, R26, R216 ;  /* 0x0000001a201c723c */ /* 0x040fe600000810d8 */
[----:B------:R-:W-:Y:S04]  /*676e0*/  LDS R46, [R0+UR12+0x15000] ;  /* 0x0150000c002e7984 */ /* 0x000fe80008000800 */
[----:B------:R-:W-:Y:S04]  /*676f0*/  LDS R45, [R2+UR12+0x14000] ;  /* 0x0140000c022d7984 */ /* 0x000fe80008000800 */
[----:B------:R-:W-:Y:S01]  /*67700*/  MOV R167, R36 ;  /* 0x0000002400a77202 */ /* 0x000fe20000000f00 */
[----:B------:R-:W-:Y:S01]  /*67710*/  IMAD.MOV.U32 R166, RZ, RZ, R37 ;  /* 0x000000ffffa67224 */ /* 0x000fe200078e0025 */
[----:B------:R-:W-:Y:S01]  /*67720*/  MOV R165, R38 ;  /* 0x0000002600a57202 */ /* 0x000fe20000000f00 */
[----:B------:R-:W-:Y:S01]  /*67730*/  IMAD.MOV.U32 R164, RZ, RZ, R39 ;  /* 0x000000ffffa47224 */ /* 0x000fe200078e0027 */
[C---:B------:R-:W-:Y:S01]  /*67740*/  HMMA.1688.F32.TF32 R228, R32.reuse, R14, R228 ;  /* 0x0000000e20e4723c */ /* 0x040fe200000810e4 */
[----:B------:R-:W-:Y:S03]  /*67750*/  LDS R47, [R2+UR12+0x15000] ;  /* 0x0150000c022f7984 */ /* 0x000fe60008000800 */
[----:B------:R-:W-:Y:S01]  /*67760*/  MOV R179, R28 ;  /* 0x0000001c00b37202 */ /* 0x000fe20000000f00 */
[----:B------:R-:W-:Y:S01]  /*67770*/  IMAD.MOV.U32 R178, RZ, RZ, R29 ;  /* 0x000000ffffb27224 */ /* 0x000fe200078e001d */
[----:B------:R-:W-:Y:S01]  /*67780*/  MOV R177, R30 ;  /* 0x0000001e00b17202 */ /* 0x000fe20000000f00 */
[----:B------:R-:W-:Y:S01]  /*67790*/  LDS R43, [R252+UR12+0x15000] ;  /* 0x0150000cfc2b7984 */ /* 0x000fe20008000800 */
[----:B------:R-:W-:Y:S01]  /*677a0*/  HMMA.1688.F32.TF32 R36, R32, R6, R184 ;  /* 0x000000062024723c */ /* 0x000fe200000810b8 */
[----:B------:R-:W-:-:S07]  /*677b0*/  IMAD.MOV.U32 R176, RZ, RZ, R31 ;  /* 0x000000ffffb07224 */ /* 0x000fce00078e001f */
[----:B------:R-:W-:Y:S11]  /*677c0*/  HMMA.1688.F32.TF32 R28, R32, R22, R220 ;  /* 0x00000016201c723c */ /* 0x000ff600000810dc */
[----:B------:R-:W-:Y:S01]  /*677d0*/  MOV R171, R36 ;  /* 0x0000002400ab7202 */ /* 0x000fe20000000f00 */
[----:B------:R-:W-:Y:S01]  /*677e0*/  IMAD.MOV.U32 R170, RZ, RZ, R37 ;  /* 0x000000ffffaa7224 */ /* 0x000fe200078e0025 */
[----:B------:R-:W-:Y:S01]  /*677f0*/  MOV R169, R38 ;  /* 0x0000002600a97202 */ /* 0x000fe20000000f00 */
[----:B------:R-:W-:-:S02]  /*67800*/  IMAD.MOV.U32 R168, RZ, RZ, R39 ;  /* 0x000000ffffa87224 */ /* 0x000fc400078e0027 */
[C---:B------:R-:W-:Y:S03]  /*67810*/  HMMA.1688.F32.TF32 R36, R32.reuse, R10, R188 ;  /* 0x0000000a2024723c */ /* 0x040fe600000810bc */
[----:B------:R-:W-:Y:S01]  /*67820*/  MOV R196, R28 ;  /* 0x0000001c00c47202 */ /* 0x000fe20000000f00 */
[----:B------:R-:W-:Y:S01]  /*67830*/  IMAD.MOV.U32 R197, RZ, RZ, R29 ;  /* 0x000000ffffc57224 */ /* 0x000fe200078e001d */
[----:B------:R-:W-:Y:S01]  /*67840*/  MOV R198, R30 ;  /* 0x0000001e00c67202 */ /* 0x000fe20000000f00 */
[----:B------:R-:W-:Y:S02]  /*67850*/  IMAD.MOV.U32 R199, RZ, RZ, R31 ;  /* 0x000000ffffc77224 */ /* 0x000fe400078e001f */
[----:B------:R-:W-:Y:S01]  /*67860*/  HMMA.1688.F32.TF32 R232, R32, R234, R212 ;  /* 0x000000ea20e8723c */ /* 0x000fe200000810d4 */
[----:B------:R-:W-:Y:S04]  /*67870*/  LDS R32, [R3+UR12+0x14080] ;  /* 0x0140800c03207984 */ /* 0x000fe80008000800 */
[----:B------:R-:W-:Y:S04]  /*67880*/  LDS R34, [R3+UR12+0x15080] ;  /* 0x0150800c03227984 */ /* 0x000fe80008000800 */
[----:B------:R-:W-:Y:S04]  /*67890*/  LDS R33, [R252+UR12+0x14080] ;  /* 0x0140800cfc217984 */ /* 0x000fe80008000800 */
[----:B------:R-:W1:Y:S04]  /*678a0*/  LDSM.16.M88.4 R4, [R251+UR13+0x40100] ;  /* 0x0401000dfb04783b */ /* 0x000e680008000200 */
[----:B------:R-:W2:Y:S04]  /*678b0*/  LDSM.16.M88.4 R8, [R251+UR13+0x41100] ;  /* 0x0411000dfb08783b */ /* 0x000ea80008000200 */
[----:B------:R-:W3:Y:S04]  /*678c0*/  LDSM.16.M88.4 R28, [R251+UR13+0x42100] ;  /* 0x0421000dfb1c783b */ /* 0x000ee80008000200 */
[----:B------:R-:W4:Y:S04]  /*678d0*/  LDSM.16.M88.4 R24, [R251+UR13+0x43100] ;  /* 0x0431000dfb18783b */ /* 0x000f280008000200 */
[----:B------:R-:W3:Y:S04]  /*678e0*/  LDSM.16.M88.4 R20, [R251+UR13+0x44100] ;  /* 0x0441000dfb14783b */ /* 0x000ee80008000200 */
[----:B------:R-:W3:Y:S04]  /*678f0*/  LDSM.16.M88.4 R16, [R251+UR13+0x45100] ;  /* 0x0451000dfb10783b */ /* 0x000ee80008000200 */
[----:B------:R-:W4:Y:S04]  /*67900*/  LDSM.16.M88.4 R12, [R251+UR13+0x46100] ;  /* 0x0461000dfb0c783b */ /* 0x000f280008000200 */
[----:B------:R-:W-:Y:S04]  /*67910*/  STL [R1+0x48d8], R232 ;  /* 0x0048d8e801007387 */ /* 0x000fe80000100800 */
[----:B------:R-:W-:Y:S04]  /*67920*/  STL [R1+0x48d4], R233 ;  /* 0x0048d4e901007387 */ /* 0x000fe80000100800 */
[----:B------:R-:W-:Y:S04]  /*67930*/  STL [R1+0x48d0], R234 ;  /* 0x0048d0ea01007387 */ /* 0x000fe80000100800 */
[----:B------:R-:W-:Y:S04]  /*67940*/  STL [R1+0x48cc], R235 ;  /* 0x0048cceb01007387 */ /* 0x000fe80000100800 */
[----:B-1----:R-:W-:Y:S04]  /*67950*/  STL [R1+0x48bc], R6 ;  /* 0x0048bc0601007387 */ /* 0x002fe80000100800 */
[----:B------:R-:W-:Y:S04]  /*67960*/  STL [R1+0x48b8], R7 ;  /* 0x0048b80701007387 */ /* 0x000fe80000100800 */
[----:B--2---:R-:W-:Y:S04]  /*67970*/  STL [R1+0x48c4], R10 ;  /* 0x0048c40a01007387 */ /* 0x004fe80000100800 */
[----:B------:R-:W-:Y:S04]  /*67980*/  STL [R1+0x48c0], R11 ;  /* 0x0048c00b01007387 */ /* 0x000fe80000100800 */
[----:B---3--:R-:W-:Y:S04]  /*67990*/  STL [R1+0x48dc], R30 ;  /* 0x0048dc1e01007387 */ /* 0x008fe80000100800 */
[----:B------:R1:W-:Y:S04]  /*679a0*/  STL [R1+0x48c8], R31 ;  /* 0x0048c81f01007387 */ /* 0x0003e80000100800 */
[----:B----4-:R-:W-:Y:S04]  /*679b0*/  STL [R1+0x48e4], R26 ;  /* 0x0048e41a01007387 */ /* 0x010fe80000100800 */
        /* <DEDUP_REMOVED lines=15> */
[----:B------:R-:W4:Y:S01]  /*67ab0*/  LDSM.16.M88.4 R248, [R251+UR13+0x47100] ;  /* 0x0471000dfbf8783b */ /* 0x000f220008000200 */
[C---:B------:R-:W-:Y:S01]  /*67ac0*/  HMMA.1688.F32.TF32 R112, R44.reuse, R8, R112 ;  /* 0x000000082c70723c */ /* 0x040fe20000081070 */
[----:B------:R-:W-:Y:S01]  /*67ad0*/  MOV R175, R36 ;  /* 0x0000002400af7202 */ /* 0x000fe20000000f00 */
[----:B------:R-:W-:Y:S01]  /*67ae0*/  IMAD.MOV.U32 R174, RZ, RZ, R37 ;  /* 0x000000ffffae7224 */ /* 0x000fe200078e0025 */
[----:B------:R-:W-:Y:S01]  /*67af0*/  MOV R173, R38 ;  /* 0x0000002600ad7202 */ /* 0x000fe20000000f00 */
[----:B------:R-:W-:Y:S01]  /*67b00*/  IMAD.MOV.U32 R172, RZ, RZ, R39 ;  /* 0x000000ffffac7224 */ /* 0x000fe200078e0027 */
[----:B------:R-:W-:Y:S03]  /*67b10*/  LDS R36, [R0+UR12+0x14080] ;  /* 0x0140800c00247984 */ /* 0x000fe60008000800 */
[C---:B------:R-:W-:Y:S01]  /*67b20*/  HMMA.1688.F32.TF32 R116, R44.reuse, R4, R116 ;  /* 0x000000042c74723c */ /* 0x040fe20000081074 */
[----:B------:R-:W-:Y:S04]  /*67b30*/  LDS R38, [R0+UR12+0x15080] ;  /* 0x0150800c00267984 */ /* 0x000fe80008000800 */
[----:B------:R-:W-:Y:S03]  /*67b40*/  LDS R37, [R2+UR12+0x14080] ;  /* 0x0140800c02257984 */ /* 0x000fe60008000800 */
[----:B------:R-:W-:Y:S01]  /*67b50*/  HMMA.1688.F32.TF32 R108, R44, R28, R108 ;  /* 0x0000001c2c6c723c */ /* 0x000fe2000008106c */
[----:B------:R-:W2:Y:S02]  /*67b60*/  LDS R39, [R2+UR12+0x15080] ;  /* 0x0150800c02277984 */ /* 0x000ea40008000800 */
[----:B-1----:R-:W-:Y:S01]  /*67b70*/  IMAD.MOV.U32 R31, RZ, RZ, R115 ;  /* 0x000000ffff1f7224 */ /* 0x002fe200078e0073 */
[----:B------:R-:W-:Y:S01]  /*67b80*/  MOV R235, R114 ;  /* 0x0000007200eb7202 */ /* 0x000fe20000000f00 */
[----:B------:R-:W-:Y:S01]  /*67b90*/  IMAD.MOV.U32 R234, RZ, RZ, R113 ;  /* 0x000000ffffea7224 */ /* 0x000fe200078e0071 */
[----:B------:R-:W-:Y:S01]  /*67ba0*/  MOV R233, R112 ;  /* 0x0000007000e97202 */ /* 0x000fe20000000f00 */
[----:B------:R-:W1:-:S12]  /*67bb0*/  LDS R35, [R252+UR12+0x15080] ;  /* 0x0150800cfc237984 */ /* 0x000e580008000800 */
[----:B------:R-:W-:Y:S01]  /*67bc0*/  IMAD.MOV.U32 R232, RZ, RZ, R111 ;  /* 0x000000ffffe87224 */ /* 0x000fe200078e006f */
[----:B----4-:R-:W-:Y:S01]  /*67bd0*/  STL [R1+0x4904], R250 ;  /* 0x004904fa01007387 */ /* 0x010fe20000100800 */
[----:B------:R-:W-:-:S03]  /*67be0*/  MOV R30, R110 ;  /* 0x0000006e001e7202 */ /* 0x000fc60000000f00 */
[----:B------:R-:W-:Y:S01]  /*67bf0*/  STL [R1+0x4900], R251 ;  /* 0x004900fb01007387 */ /* 0x000fe20000100800 */
[----:B------:R-:W-:-:S03]  /*67c00*/  IMAD.MOV.U32 R27, RZ, RZ, R109 ;  /* 0x000000ffff1b7224 */ /* 0x000fc600078e006d */
[----:B------:R4:W-:Y:S01]  /*67c10*/  STL.64 [R1+0x240], R116 ;  /* 0x0002407401007387 */ /* 0x0009e20000100a00 */
[----:B------:R-:W-:-:S03]  /*67c20*/  MOV R26, R108 ;  /* 0x0000006c001a7202 */ /* 0x000fc60000000f00 */
[----:B------:R1:W-:Y:S04]  /*67c30*/  STL.64 [R1+0x248], R118 ;  /* 0x0002487601007387 */ /* 0x0003e80000100a00 */
[----:B------:R-:W-:Y:S04]  /*67c40*/  STL [R1+0x4914], R31 ;  /* 0x0049141f01007387 */ /* 0x000fe80000100800 */
[----:B------:R-:W-:Y:S04]  /*67c50*/  STL [R1+0x4910], R235 ;  /* 0x004910eb01007387 */ /* 0x000fe80000100800 */
[----:B------:R-:W-:Y:S04]  /*67c60*/  STL [R1+0x490c], R234 ;  /* 0x00490cea01007387 */ /* 0x000fe80000100800 */
[----:B------:R-:W-:Y:S04]  /*67c70*/  STL [R1+0x4908], R233 ;  /* 0x004908e901007387 */ /* 0x000fe80000100800 */
[----:B------:R1:W-:Y:S04]  /*67c80*/  STL [R1+0x4924], R232 ;  /* 0x004924e801007387 */ /* 0x0003e80000100800 */
[----:B------:R1:W-:Y:S04]  /*67c90*/  STL [R1+0x4920], R30 ;  /* 0x0049201e01007387 */ /* 0x0003e80000100800 */
[----:B------:R1:W-:Y:S04]  /*67ca0*/  STL [R1+0x491c], R27 ;  /* 0x00491c1b01007387 */ /* 0x0003e80000100800 */
[----:B------:R1:W-:Y:S01]  /*67cb0*/  STL [R1+0x4918], R26 ;  /* 0x0049181a01007387 */ /* 0x0003e20000100800 */
[C---:B--2---:R-:W-:Y:S08]  /*67cc0*/  HMMA.1688.F32.TF32 R104, R44.reuse, R24, R104 ;  /* 0x000000182c68723c */ /* 0x044ff00000081068 */
[----:B---3--:R-:W-:Y:S11]  /*67cd0*/  HMMA.1688.F32.TF32 R100, R44, R20, R100 ;  /* 0x000000142c64723c */ /* 0x008ff60000081064 */
[----:B------:R-:W-:Y:S01]  /*67ce0*/  MOV R10, R104 ;  /* 0x00000068000a7202 */ /* 0x000fe20000000f00 */
[----:B------:R-:W-:Y:S01]  /*67cf0*/  IMAD.MOV.U32 R11, RZ, RZ, R105 ;  /* 0x000000ffff0b7224 */ /* 0x000fe200078e0069 */
[----:B------:R-:W-:Y:S01]  /*67d00*/  MOV R6, R106 ;  /* 0x0000006a00067202 */ /* 0x000fe20000000f00 */
[----:B------:R-:W-:-:S05]  /*67d10*/  IMAD.MOV.U32 R7, RZ, RZ, R107 ;  /* 0x000000ffff077224 */ /* 0x000fca00078e006b */
[----:B------:R-:W-:Y:S01]  /*67d20*/  MOV R18, R100 ;  /* 0x0000006400127202 */ /* 0x000fe20000000f00 */
[----:B------:R-:W-:Y:S01]  /*67d30*/  IMAD.MOV.U32 R19, RZ, RZ, R101 ;  /* 0x000000ffff137224 */ /* 0x000fe200078e0065 */
[----:B------:R-:W2:Y:S01]  /*67d40*/  LDL.LU R100, [R1+0x50] ;  /* 0x0000500001647983 */ /* 0x000ea20000300800 */
[----:B------:R-:W-:Y:S01]  /*67d50*/  MOV R22, R102 ;  /* 0x0000006600167202 */ /* 0x000fe20000000f00 */
[----:B------:R-:W-:Y:S02]  /*67d60*/  IMAD.MOV.U32 R23, RZ, RZ, R103 ;  /* 0x000000ffff177224 */ /* 0x000fe400078e0067 */
[----:B------:R-:W2:Y:S04]  /*67d70*/  LDL.LU R101, [R1+0x54] ;  /* 0x0000540001657983 */ /* 0x000ea80000300800 */
        /* <DEDUP_REMOVED lines=86> */
[----:B----4-:R-:W4:Y:S04]  /*682e0*/  LDL.LU R116, [R1+0x90] ;  /* 0x0000900001747983 */ /* 0x010f280000300800 */
[----:B------:R-:W4:Y:S04]  /*682f0*/  LDL.LU R117, [R1+0x94] ;  /* 0x0000940001757983 */ /* 0x000f280000300800 */
[----:B-1----:R-:W4:Y:S04]  /*68300*/  LDL.LU R118, [R1+0x98] ;  /* 0x0000980001767983 */ /* 0x002f280000300800 */
[----:B------:R-:W4:Y:S01]  /*68310*/  LDL.LU R119, [R1+0x9c] ;  /* 0x00009c0001777983 */ /* 0x000f220000300800 */
[C---:B--2---:R-:W-:Y:S08]  /*68320*/  HMMA.1688.F32.TF32 R124, R36.reuse, R16, R124 ;  /* 0x00000010247c723c */ /* 0x044ff0000008107c */
[----:B---3--:R-:W-:Y:S08]  /*68330*/  HMMA.1688.F32.TF32 R136, R36, R28, R136 ;  /* 0x0000001c2488723c */ /* 0x008ff00000081088 */
[----:B------:R-:W-:-:S15]  /*68340*/  HMMA.1688.F32.TF32 R212, R44, R16, R224 ;  /* 0x000000102cd4723c */ /* 0x000fde00000810e0 */
[----:B------:R-:W-:-:S04]  /*68350*/  NOP ;  /* 0x0000000000007918 */ /* 0x000fc80000000000 */
[----:B------:R-:W-:Y:S01]  /*68360*/  MOV R250, R212 ;  /* 0x000000d400fa7202 */ /* 0x000fe20000000f00 */
[----:B------:R-:W-:Y:S01]  /*68370*/  IMAD.MOV.U32 R251, RZ, RZ, R213 ;  /* 0x000000fffffb7224 */ /* 0x000fe200078e00d5 */
[----:B------:R-:W-:Y:S01]  /*68380*/  MOV R14, R214 ;  /* 0x000000d6000e7202 */ /* 0x000fe20000000f00 */
[----:B------:R-:W-:Y:S02]  /*68390*/  IMAD.MOV.U32 R15, RZ, RZ, R215 ;  /* 0x000000ffff0f7224 */ /* 0x000fe400078e00d7 */
[C---:B------:R-:W-:Y:S08]  /*683a0*/  HMMA.1688.F32.TF32 R212, R44.reuse, R12, R220 ;  /* 0x0000000c2cd4723c */ /* 0x040ff000000810dc */
[----:B------:R-:W-:Y:S08]  /*683b0*/  HMMA.1688.F32.TF32 R44, R44, R248, R216 ;  /* 0x000000f82c2c723c */ /* 0x000ff000000810d8 */
[C---:B------:R-:W-:Y:S08]  /*683c0*/  HMMA.1688.F32.TF32 R188, R40.reuse, R8, R188 ;  /* 0x0000000828bc723c */ /* 0x040ff000000810bc */
[----:B------:R-:W-:Y:S03]  /*683d0*/  HMMA.1688.F32.TF32 R192, R40, R4, R192 ;  /* 0x0000000428c0723c */ /* 0x000fe600000810c0 */
[----:B------:R-:W-:Y:S01]  /*683e0*/  MOV R232, R44 ;  /* 0x0000002c00e87202 */ /* 0x000fe20000000f00 */
[----:B------:R-:W-:Y:S01]  /*683f0*/  IMAD.MOV.U32 R30, RZ, RZ, R45 ;  /* 0x000000ffff1e7224 */ /* 0x000fe200078e002d */
[----:B------:R-:W-:Y:S01]  /*68400*/  MOV R27, R46 ;  /* 0x0000002e001b7202 */ /* 0x000fe20000000f00 */
[----:B------:R-:W-:-:S02]  /*68410*/  IMAD.MOV.U32 R26, RZ, RZ, R47 ;  /* 0x000000ffff1a7224 */ /* 0x000fc400078e002f */
[C---:B------:R-:W-:Y:S08]  /*68420*/  HMMA.1688.F32.TF32 R44, R40.reuse, R28, R184 ;  /* 0x0000001c282c723c */ /* 0x040ff000000810b8 */
[C---:B------:R-:W-:Y:S03]  /*68430*/  HMMA.1688.F32.TF32 R180, R40.reuse, R24, R180 ;  /* 0x0000001828b4723c */ /* 0x040fe600000810b4 */
[----:B------:R-:W-:Y:S04]  /*68440*/  STL.64 [R1+0x1c0], R192 ;  /* 0x0001c0c001007387 */ /* 0x000fe80000100a00 */
[----:B------:R-:W-:Y:S01]  /*68450*/  STL.64 [R1+0x1c8], R194 ;  /* 0x0001c8c201007387 */ /* 0x000fe20000100a00 */
[C---:B------:R-:W-:Y:S03]  /*68460*/  HMMA.1688.F32.TF32 R160, R40.reuse, R20, R160 ;  /* 0x0000001428a0723c */ /* 0x040fe600000810a0 */
[----:B------:R-:W-:Y:S04]  /*68470*/  STL.64 [R1+0x1b0], R188 ;  /* 0x0001b0bc01007387 */ /* 0x000fe80000100a00 */
[----:B------:R-:W-:Y:S04]  /*68480*/  STL.64 [R1+0x1b8], R190 ;  /* 0x0001b8be01007387 */ /* 0x000fe80000100a00 */
        /* <DEDUP_REMOVED lines=8> */
[----:B------:R-:W-:Y:S03]  /*68510*/  HMMA.1688.F32.TF32 R148, R40, R248, R148 ;  /* 0x000000f82894723c */ /* 0x000fe60000081094 */
[----:B------:R-:W-:Y:S04]  /*68520*/  STL.64 [R1+0x170], R44 ;  /* 0x0001702c01007387 */ /* 0x000fe80000100a00 */
[----:B------:R1:W-:Y:S01]  /*68530*/  STL.64 [R1+0x178], R46 ;  /* 0x0001782e01007387 */ /* 0x0003e20000100a00 */
[C---:B------:R-:W-:Y:S08]  /*68540*/  HMMA.1688.F32.TF32 R40, R36.reuse, R8, R140 ;  /* 0x000000082428723c */ /* 0x040ff0000008108c */
[C---:B-1----:R-:W-:Y:S01]  /*68550*/  HMMA.1688.F32.TF32 R44, R36.reuse, R4, R144 ;  /* 0x00000004242c723c */ /* 0x042fe20000081090 */
[----:B------:R-:W-:Y:S04]  /*68560*/  STL.64 [R1+0x160], R152 ;  /* 0x0001609801007387 */ /* 0x000fe80000100a00 */
[----:B------:R-:W-:Y:S04]  /*68570*/  STL.64 [R1+0x168], R154 ;  /* 0x0001689a01007387 */ /* 0x000fe80000100a00 */
[----:B------:R-:W-:Y:S04]  /*68580*/  STL.64 [R1+0x150], R148 ;  /* 0x0001509401007387 */ /* 0x000fe80000100a00 */
[----:B------:R-:W-:Y:S06]  /*68590*/  STL.64 [R1+0x158], R150 ;  /* 0x0001589601007387 */ /* 0x000fec0000100a00 */
[----:B------:R-:W-:Y:S04]  /*685a0*/  STL.64 [R1+0x140], R44 ;  /* 0x0001402c01007387 */ /* 0x000fe80000100a00 */
[----:B------:R1:W-:Y:S04]  /*685b0*/  STL.64 [R1+0x148], R46 ;  /* 0x0001482e01007387 */ /* 0x0003e80000100a00 */
[----:B------:R-:W-:Y:S04]  /*685c0*/  STL.64 [R1+0x130], R40 ;  /* 0x0001302801007387 */ /* 0x000fe80000100a00 */
[----:B------:R2:W-:Y:S01]  /*685d0*/  STL.64 [R1+0x138], R42 ;  /* 0x0001382a01007387 */ /* 0x0005e20000100a00 */
[C---:B-1----:R-:W-:Y:S08]  /*685e0*/  HMMA.1688.F32.TF32 R44, R36.reuse, R24, R132 ;  /* 0x00000018242c723c */ /* 0x042ff00000081084 */
[C---:B--2---:R-:W-:Y:S01]  /*685f0*/  HMMA.1688.F32.TF32 R40, R36.reuse, R20, R128 ;  /* 0x000000142428723c */ /* 0x044fe20000081080 */
[----:B------:R-:W-:Y:S04]  /*68600*/  STL.64 [R1+0x120], R136 ;  /* 0x0001208801007387 */ /* 0x000fe80000100a00 */
[----:B------:R-:W-:Y:S06]  /*68610*/  STL.64 [R1+0x128], R138 ;  /* 0x0001288a01007387 */ /* 0x000fec0000100a00 */
[----:B------:R-:W-:Y:S04]  /*68620*/  STL.64 [R1+0x110], R44 ;  /* 0x0001102c01007387 */ /* 0x000fe80000100a00 */
[----:B------:R1:W-:Y:S04]  /*68630*/  STL.64 [R1+0x118], R46 ;  /* 0x0001182e01007387 */ /* 0x0003e80000100a00 */
[----:B------:R-:W-:Y:S04]  /*68640*/  STL.64 [R1+0x100], R40 ;  /* 0x0001002801007387 */ /* 0x000fe80000100a00 */
[----:B------:R4:W-:Y:S01]  /*68650*/  STL.64 [R1+0x108], R42 ;  /* 0x0001082a01007387 */ /* 0x0009e20000100a00 */
[C---:B-1----:R-:W-:Y:S08]  /*68660*/  HMMA.1688.F32.TF32 R44, R36.reuse, R12, R120 ;  /* 0x0000000c242c723c */ /* 0x042ff00000081078 */
[----:B----4-:R-:W-:Y:S08]  /*68670*/  HMMA.1688.F32.TF32 R40, R36, R248, R116 ;  /* 0x000000f82428723c */ /* 0x010ff00000081074 */
        /* <DEDUP_REMOVED lines=20> */
[C---:B-1----:R-:W-:Y:S08]  /*687c0*/  HMMA.1688.F32.TF32 R36, R32.reuse, R12, R64 ;  /* 0x0000000c2024723c */ /* 0x042ff00000081040 */
[----:B------:R-:W-:Y:S01]  /*687d0*/  HMMA.1688.F32.TF32 R32, R32, R248, R68 ;  /* 0x000000f82020723c */ /* 0x000fe20000081044 */
[----:B------:R-:W-:Y:S04]  /*687e0*/  STL.64 [R1+0x80], R44 ;  /* 0x0000802c01007387 */ /* 0x000fe80000100a00 */
[----:B------:R-:W-:Y:S01]  /*687f0*/  STL.64 [R1+0x88], R46 ;  /* 0x0000882e01007387 */ /* 0x000fe20000100a00 */
[----:B------:R-:W-:-:S03]  /*68800*/  MOV R108, R246 ;  /* 0x000000f6006c7202 */ /* 0x000fc60000000f00 */
[----:B------:R-:W-:Y:S04]  /*68810*/  STL.64 [R1+0x70], R40 ;  /* 0x0000702801007387 */ /* 0x000fe80000100a00 */
[----:B------:R-:W-:Y:S04]  /*68820*/  STL.64 [R1+0x78], R42 ;  /* 0x0000782a01007387 */ /* 0x000fe80000100a00 */
[----:B------:R-:W-:Y:S01]  /*68830*/  STL.64 [R1+0x60], R36 ;  /* 0x0000602401007387 */ /* 0x000fe20000100a00 */
[----:B------:R-:W-:-:S03]  /*68840*/  IMAD.MOV.U32 R109, RZ, RZ, R247 ;  /* 0x000000ffff6d7224 */ /* 0x000fc600078e00f7 */
[----:B------:R-:W-:Y:S01]  /*68850*/  STL.64 [R1+0x68], R38 ;  /* 0x0000682601007387 */ /* 0x000fe20000100a00 */
[----:B------:R-:W-:-:S03]  /*68860*/  MOV R110, R245 ;  /* 0x000000f5006e7202 */ /* 0x000fc60000000f00 */
[----:B------:R-:W2:Y:S01]  /*68870*/  LDL.LU R246, [R1+0x49b8] ;  /* 0x0049b80001f67983 */ /* 0x000ea20000300800 */
[----:B------:R-:W-:-:S03]  /*68880*/  IMAD.MOV.U32 R111, RZ, RZ, R244 ;  /* 0x000000ffff6f7224 */ /* 0x000fc600078e00f4 */
        /* <DEDUP_REMOVED lines=114> */
[----:B------:R-:W-:Y:S01]  /*68fb0*/  LDS R244, [R3+UR12+0x14180] ;  /* 0x0141800c03f47984 */ /* 0x000fe20008000800 */
[----:B---3--:R-:W-:-:S03]  /*68fc0*/  MOV R134, R245 ;  /* 0x000000f500867202 */ /* 0x008fc60000000f00 */
[----:B------:R-:W-:Y:S01]  /*68fd0*/  LDS R245, [R252+UR12+0x14180] ;  /* 0x0141800cfcf57984 */ /* 0x000fe20008000800 */
[----:B----4-:R-:W-:-:S03]  /*68fe0*/  IMAD.MOV.U32 R133, RZ, RZ, R246 ;  /* 0x000000ffff857224 */ /* 0x010fc600078e00f6 */
[----:B------:R-:W-:Y:S01]  /*68ff0*/  LDS R246, [R3+UR12+0x15180] ;  /* 0x0151800c03f67984 */ /* 0x000fe20008000800 */
[----:B------:R-:W-:-:S03]  /*69000*/  MOV R132, R247 ;  /* 0x000000f700847202 */ /* 0x000fc60000000f00 */
[----:B------:R-:W2:Y:S01]  /*69010*/  LDS R247, [R252+UR12+0x15180] ;  /* 0x0151800cfcf77984 */ /* 0x000ea20008000800 */
[C---:B-1----:R-:W-:Y:S08]  /*69020*/  HMMA.1688.F32.TF32 R56, R32.reuse, R8, R220 ;  /* 0x000000082038723c */ /* 0x042ff000000810dc */
[C---:B------:R-:W-:Y:S08]  /*69030*/  HMMA.1688.F32.TF32 R44, R32.reuse, R4, R224 ;  /* 0x00000004202c723c */ /* 0x040ff000000810e0 */
[----:B------:R-:W-:Y:S01]  /*69040*/  HMMA.1688.F32.TF32 R60, R32, R28, R216 ;  /* 0x0000001c203c723c */ /* 0x000fe200000810d8 */
[----:B------:R-:W-:Y:S01]  /*69050*/  MOV R31, R212 ;  /* 0x000000d4001f7202 */ /* 0x000fe20000000f00 */
[----:B------:R-:W-:-:S09]  /*69060*/  IMAD.MOV.U32 R235, RZ, RZ, R213 ;  /* 0x000000ffffeb7224 */ /* 0x000fd200078e00d5 */
[----:B------:R-:W-:Y:S04]  /*69070*/  STL.64 [R1+0x4e0], R44 ;  /* 0x0004e02c01007387 */ /* 0x000fe80000100a00 */
[----:B------:R1:W-:Y:S04]  /*69080*/  STL.64 [R1+0x4e8], R46 ;  /* 0x0004e82e01007387 */ /* 0x0003e80000100a00 */
[----:B------:R-:W-:Y:S04]  /*69090*/  STL.64 [R1+0x4d0], R56 ;  /* 0x0004d03801007387 */ /* 0x000fe80000100a00 */
[----:B------:R3:W-:Y:S01]  /*690a0*/  STL.64 [R1+0x4d8], R58 ;  /* 0x0004d83a01007387 */ /* 0x0007e20000100a00 */
[C---:B-1----:R-:W-:Y:S01]  /*690b0*/  HMMA.1688.F32.TF32 R44, R32.reuse, R24, R192 ;  /* 0x00000018202c723c */ /* 0x042fe200000810c0 */
[----:B------:R-:W-:Y:S01]  /*690c0*/  MOV R234, R214 ;  /* 0x000000d600ea7202 */ /* 0x000fe20000000f00 */
[----:B------:R-:W-:Y:S01]  /*690d0*/  IMAD.MOV.U32 R233, RZ, RZ, R215 ;  /* 0x000000ffffe97224 */ /* 0x000fe200078e00d7 */
[----:B------:R-:W-:Y:S04]  /*690e0*/  LDS R216, [R0+UR12+0x14380] ;  /* 0x0143800c00d87984 */ /* 0x000fe80008000800 */
[----:B------:R-:W-:Y:S01]  /*690f0*/  LDS R218, [R0+UR12+0x15380] ;  /* 0x0153800c00da7984 */ /* 0x000fe20008000800 */
        /* <DEDUP_REMOVED lines=36> */
[C---:B-1----:R-:W-:Y:S03]  /*69340*/  HMMA.1688.F32.TF32 R32, R36.reuse, R12, R132 ;  /* 0x0000000c2420723c */ /* 0x042fe60000081084 */
        /* <DEDUP_REMOVED lines=22> */
[----:B-1----:R-:W-:Y:S03]  /*694b0*/  HMMA.1688.F32.TF32 R32, R40, R20, R100 ;  /* 0x000000142820723c */ /* 0x002fe60000081064 */
[----:B------:R-:W-:Y:S04]  /*694c0*/  LDS R122, [R0+UR12+0x15280] ;  /* 0x0152800c007a7984 */ /* 0x000fe80008000800 */
[----:B------:R-:W-:Y:S04]  /*694d0*/  STL.64 [R1+0x3b0], R44 ;  /* 0x0003b02c01007387 */ /* 0x000fe80000100a00 */
[----:B------:R-:W-:Y:S04]  /*694e0*/  STL.64 [R1+0x3b8], R46 ;  /* 0x0003b82e01007387 */ /* 0x000fe80000100a00 */
[----:B------:R-:W3:Y:S04]  /*694f0*/  LDL.LU R104, [R1+0x7f0] ;  /* 0x0007f00001687983 */ /* 0x000ee80000300800 */
[----:B------:R-:W-:Y:S04]  /*69500*/  STL.64 [R1+0x3a0], R36 ;  /* 0x0003a02401007387 */ /* 0x000fe80000100a00 */
[----:B------:R-:W-:Y:S04]  /*69510*/  STL.64 [R1+0x3a8], R38 ;  /* 0x0003a82601007387 */ /* 0x000fe80000100a00 */
[----:B------:R-:W-:Y:S01]  /*69520*/  STL.64 [R1+0x390], R32 ;  /* 0x0003902001007387 */ /* 0x000fe20000100a00 */
[----:B------:R-:W-:-:S03]  /*69530*/  MOV R100, R51 ;  /* 0x0000003300647202 */ /* 0x000fc60000000f00 */
[----:B------:R1:W-:Y:S04]  /*69540*/  STL.64 [R1+0x398], R34 ;  /* 0x0003982201007387 */ /* 0x0003e80000100a00 */
[----:B------:R-:W3:Y:S04]  /*69550*/  LDL.LU R105, [R1+0x7f4] ;  /* 0x0007f40001697983 */ /* 0x000ee80000300800 */
[----:B------:R-:W3:Y:S01]  /*69560*/  LDL.LU R106, [R1+0x7f8] ;  /* 0x0007f800016a7983 */ /* 0x000ee20000300800 */
[----:B------:R-:W-:-:S03]  /*69570*/  IMAD.MOV.U32 R101, RZ, RZ, R74 ;  /* 0x000000ffff657224 */ /* 0x000fc600078e004a */
[----:B------:R-:W3:Y:S01]  /*69580*/  LDL.LU R107, [R1+0x7fc] ;  /* 0x0007fc00016b7983 */ /* 0x000ee20000300800 */
[----:B------:R-:W-:-:S03]  /*69590*/  MOV R102, R75 ;  /* 0x0000004b00667202 */ /* 0x000fc60000000f00 */
[----:B------:R-:W2:Y:S01]  /*695a0*/  LDL.LU R51, [R1+0x4978] ;  /* 0x0049780001337983 */ /* 0x000ea20000300800 */
[----:B------:R-:W-:-:S03]  /*695b0*/  IMAD.MOV.U32 R103, RZ, RZ, R79 ;  /* 0x000000ffff677224 */ /* 0x000fc600078e004f */
[----:B------:R-:W4:Y:S04]  /*695c0*/  LDL.LU R74, [R1+0x4974] ;  /* 0x00497400014a7983 */ /* 0x000f280000300800 */
[----:B------:R-:W4:Y:S04]  /*695d0*/  LDL.LU R75, [R1+0x4970] ;  /* 0x00497000014b7983 */ /* 0x000f280000300800 */
[----:B------:R-:W3:Y:S01]  /*695e0*/  LDL.LU R79, [R1+0x496c] ;  /* 0x00496c00014f7983 */ /* 0x000ee20000300800 */
[C---:B-1----:R-:W-:Y:S03]  /*695f0*/  HMMA.1688.F32.TF32 R32, R40.reuse, R16, R112 ;  /* 0x000000102820723c */ /* 0x042fe60000081070 */
[----:B------:R-:W-:Y:S04]  /*69600*/  LDS R121, [R2+UR12+0x14280] ;  /* 0x0142800c02797984 */ /* 0x000fe80008000800 */
[----:B------:R-:W-:Y:S01]  /*69610*/  LDS R123, [R2+UR12+0x15280] ;  /* 0x0152800c027b7984 */ /* 0x000fe20008000800 */
[C---:B------:R-:W-:Y:S08]  /*69620*/  HMMA.1688.F32.TF32 R44, R40.reuse, R12, R108 ;  /* 0x0000000c282c723c */ /* 0x040ff0000008106c */
[----:B------:R-:W-:Y:S03]  /*69630*/  HMMA.1688.F32.TF32 R36, R40, R248, R52 ;  /* 0x000000f82824723c */ /* 0x000fe60000081034 */
[----:B------:R-:W-:Y:S04]  /*69640*/  STL.64 [R1+0x380], R32 ;  /* 0x0003802001007387 */ /* 0x000fe80000100a00 */
[----:B------:R2:W-:Y:S04]  /*69650*/  STL.64 [R1+0x388], R34 ;  /* 0x0003882201007387 */ /* 0x0005e80000100a00 */
[----:B------:R-:W-:Y:S04]  /*69660*/  STL.64 [R1+0x370], R44 ;  /* 0x0003702c01007387 */ /* 0x000fe80000100a00 */
[----:B------:R-:W-:Y:S04]  /*69670*/  STL.64 [R1+0x378], R46 ;  /* 0x0003782e01007387 */ /* 0x000fe80000100a00 */
[----:B------:R-:W-:Y:S04]  /*69680*/  STL.64 [R1+0x360], R36 ;  /* 0x0003602401007387 */ /* 0x000fe80000100a00 */
[----:B------:R3:W-:Y:S01]  /*69690*/  STL.64 [R1+0x368], R38 ;  /* 0x0003682601007387 */ /* 0x0007e20000100a00 */
[C---:B--2---:R-:W-:Y:S08]  /*696a0*/  HMMA.1688.F32.TF32 R32, R244.reuse, R4, R48 ;  /* 0x00000004f420723c */ /* 0x044ff00000081030 */
[C---:B----4-:R-:W-:Y:S08]  /*696b0*/  HMMA.1688.F32.TF32 R40, R244.reuse, R8, R72 ;  /* 0x00000008f428723c */ /* 0x050ff00000081048 */
        /* <DEDUP_REMOVED lines=9> */
[C---:B-1----:R-:W-:Y:S01]  /*69750*/  HMMA.1688.F32.TF32 R36, R244.reuse, R16, R88 ;  /* 0x00000010f424723c */ /* 0x042fe20000081058 */
[----:B------:R-:W-:Y:S04]  /*69760*/  LDS R88, [R3+UR12+0x14200] ;  /* 0x0142000c03587984 */ /* 0x000fe80008000800 */
[----:B------:R-:W-:Y:S04]  /*69770*/  STL.64 [R1+0x50], R32 ;  /* 0x0000502001007387 */ /* 0x000fe80000100a00 */
[----:B------:R1:W-:Y:S04]  /*69780*/  STL.64 [R1+0x58], R34 ;  /* 0x0000582201007387 */ /* 0x0003e80000100a00 */
[----:B------:R-:W-:Y:S04]  /*69790*/  STL.64 [R1+0x20], R40 ;  /* 0x0000202801007387 */ /* 0x000fe80000100a00 */
[----:B------:R-:W-:Y:S01]  /*697a0*/  STL.64 [R1+0x28], R42 ;  /* 0x0000282a01007387 */ /* 0x000fe20000100a00 */
[C---:B-1----:R-:W-:Y:S03]  /*697b0*/  HMMA.1688.F32.TF32 R32, R244.reuse, R12, R92 ;  /* 0x0000000cf420723c */ /* 0x042fe6000008105c */
[----:B------:R-:W-:Y:S04]  /*697c0*/  STL.64 [R1+0x10], R36 ;  /* 0x0000102401007387 */ /* 0x000fe80000100a00 */
[----:B------:R-:W-:Y:S01]  /*697d0*/  LDS R90, [R3+UR12+0x15200] ;  /* 0x0152000c035a7984 */ /* 0x000fe20008000800 */
[----:B------:R-:W-:Y:S03]  /*697e0*/  HMMA.1688.F32.TF32 R244, R244, R248, R96 ;  /* 0x000000f8f4f4723c */ /* 0x000fe60000081060 */
[----:B------:R1:W-:Y:S04]  /*697f0*/  STL.64 [R1+0x18], R38 ;  /* 0x0000182601007387 */ /* 0x0003e80000100a00 */
[----:B------:R-:W-:Y:S04]  /*69800*/  LDS R89, [R252+UR12+0x14200] ;  /* 0x0142000cfc597984 */ /* 0x000fe80008000800 */
[----:B------:R-:W2:Y:S01]  /*69810*/  LDS R91, [R252+UR12+0x15200] ;  /* 0x0152000cfc5b7984 */ /* 0x000ea20008000800 */
[C---:B-1----:R-:W-:Y:S07]  /*69820*/  HMMA.1688.F32.TF32 R36, R56.reuse, R4, R104 ;  /* 0x000000043824723c */ /* 0x042fee0000081068 */
[----:B------:R-:W-:Y:S04]  /*69830*/  STL.64 [R1+0x4780], R246 ;  /* 0x004780f601007387 */ /* 0x000fe80000100a00 */
[----:B------:R-:W-:Y:S04]  /*69840*/  STL.64 [R1], R32 ;  /* 0x0000002001007387 */ /* 0x000fe80000100a00 */
[----:B------:R1:W-:Y:S04]  /*69850*/  STL.64 [R1+0x8], R34 ;  /* 0x0000082201007387 */ /* 0x0003e80000100a00 */
[----:B------:R-:W-:Y:S04]  /*69860*/  STL.64 [R1+0x4778], R244 ;  /* 0x004778f401007387 */ /* 0x000fe80000100a00 */
[----:B------:R-:W2:Y:S04]  /*69870*/  LDL.LU R104, [R1+0x660] ;  /* 0x0006600001687983 */ /* 0x000ea80000300800 */
[----:B------:R-:W-:Y:S04]  /*69880*/  STL.64 [R1+0x40], R36 ;  /* 0x0000402401007387 */ /* 0x000fe80000100a00 */
        /* <DEDUP_REMOVED lines=45> */
[----:B------:R-:W-:Y:S04]  /*69b60*/  STL.64 [R1+0x4790], R34 ;  /* 0x0047902201007387 */ /* 0x000fe80000100a00 */
[----:B------:R1:W-:Y:S01]  /*69b70*/  STL.64 [R1+0x4788], R32 ;  /* 0x0047882001007387 */ /* 0x0003e20000100a00 */
[-C--:B--2---:R-:W-:Y:S08]  /*69b80*/  HMMA.1688.F32.TF32 R72, R88, R24.reuse, R104 ;  /* 0x000000185848723c */ /* 0x084ff00000081068 */
[C---:B---3--:R-:W-:Y:S08]  /*69b90*/  HMMA.1688.F32.TF32 R40, R56.reuse, R24, R140 ;  /* 0x000000183828723c */ /* 0x048ff0000008108c */
[C---:B----4-:R-:W-:Y:S08]  /*69ba0*/  HMMA.1688.F32.TF32 R36, R56.reuse, R28, R144 ;  /* 0x0000001c3824723c */ /* 0x050ff00000081090 */
[C---:B------:R-:W-:Y:S11]  /*69bb0*/  HMMA.1688.F32.TF32 R44, R56.reuse, R20, R136 ;  /* 0x00000014382c723c */ /* 0x040ff60000081088 */
[----:B------:R-:W-:Y:S01]  /*69bc0*/  STL.64 [R1+0x47a0], R38 ;  /* 0x0047a02601007387 */ /* 0x000fe20000100a00 */
[C---:B------:R-:W-:Y:S03]  /*69bd0*/  HMMA.1688.F32.TF32 R48, R56.reuse, R16, R132 ;  /* 0x000000103830723c */ /* 0x040fe60000081084 */
[----:B------:R-:W-:Y:S05]  /*69be0*/  STL.64 [R1+0x4798], R36 ;  /* 0x0047982401007387 */ /* 0x000fea0000100a00 */
[C---:B------:R-:W-:Y:S08]  /*69bf0*/  HMMA.1688.F32.TF32 R52, R56.reuse, R12, R128 ;  /* 0x0000000c3834723c */ /* 0x040ff00000081080 */
[----:B------:R-:W-:Y:S08]  /*69c00*/  HMMA.1688.F32.TF32 R56, R56, R248, R124 ;  /* 0x000000f83838723c */ /* 0x000ff0000008107c */
        /* <DEDUP_REMOVED lines=91> */
[----:B------:R-:W-:Y:S04]  /*6a1c0*/  STL.64 [R1+0x4840], R78 ;  /* 0x0048404e01007387 */ /* 0x000fe80000100a00 */
[----:B------:R-:W-:Y:S04]  /*6a1d0*/  STL.64 [R1+0x4838], R76 ;  /* 0x0048384c01007387 */ /* 0x000fe80000100a00 */
[----:B------:R-:W-:Y:S04]  /*6a1e0*/  LDS R236, [R3+UR12+0x14380] ;  /* 0x0143800c03ec7984 */ /* 0x000fe80008000800 */
[----:B------:R-:W-:Y:S04]  /*6a1f0*/  LDS R238, [R3+UR12+0x15380] ;  /* 0x0153800c03ee7984 */ /* 0x000fe80008000800 */
[----:B------:R-:W-:Y:S04]  /*6a200*/  LDS R237, [R252+UR12+0x14380] ;  /* 0x0143800cfced7984 */ /* 0x000fe80008000800 */
[----:B------:R-:W-:Y:S01]  /*6a210*/  LDS R239, [R252+UR12+0x15380] ;  /* 0x0153800cfcef7984 */ /* 0x000fe20008000800 */
[----:B--2---:R-:W-:Y:S08]  /*6a220*/  HMMA.1688.F32.TF32 R100, R120, R28, R100 ;  /* 0x0000001c7864723c */ /* 0x004ff00000081064 */
[----:B---3--:R-:W-:Y:S01]  /*6a230*/  HMMA.1688.F32.TF32 R84, R88, R12, R184 ;  /* 0x0000000c5854723c */ /* 0x008fe200000810b8 */
[----:B------:R-:W-:Y:S04]  /*6a240*/  LDS R184, [R3+UR12+0x14300] ;  /* 0x0143000c03b87984 */ /* 0x000fe80008000800 */
[----:B------:R-:W-:Y:S03]  /*6a250*/  LDS R186, [R3+UR12+0x15300] ;  /* 0x0153000c03ba7984 */ /* 0x000fe60008000800 */
[-C--:B------:R-:W-:Y:S01]  /*6a260*/  HMMA.1688.F32.TF32 R112, R120, R16.reuse, R112 ;  /* 0x000000107870723c */ /* 0x080fe20000081070 */
[----:B------:R-:W-:Y:S04]  /*6a270*/  LDS R185, [R252+UR12+0x14300] ;  /* 0x0143000cfcb97984 */ /* 0x000fe80008000800 */
[----:B------:R-:W-:Y:S03]  /*6a280*/  LDS R187, [R252+UR12+0x15300] ;  /* 0x0153000cfcbb7984 */ /* 0x000fe60008000800 */
[C---:B----4-:R-:W-:Y:S08]  /*6a290*/  HMMA.1688.F32.TF32 R80, R88.reuse, R16, R188 ;  /* 0x000000105850723c */ /* 0x050ff000000810bc */
[----:B------:R-:W-:Y:S11]  /*6a2a0*/  HMMA.1688.F32.TF32 R88, R88, R248, R180 ;  /* 0x000000f85858723c */ /* 0x000ff600000810b4 */
[----:B------:R-:W-:Y:S01]  /*6a2b0*/  STL.64 [R1+0x4850], R82 ;  /* 0x0048505201007387 */ /* 0x000fe20000100a00 */
[C---:B------:R-:W-:Y:S03]  /*6a2c0*/  HMMA.1688.F32.TF32 R92, R120.reuse, R4, R160 ;  /* 0x00000004785c723c */ /* 0x040fe600000810a0 */
[----:B------:R-:W-:Y:S05]  /*6a2d0*/  STL.64 [R1+0x4848], R80 ;  /* 0x0048485001007387 */ /* 0x000fea0000100a00 */
        /* <DEDUP_REMOVED lines=14> */
[----:B------:R-:W2:Y:S01]  /*6a3c0*/  LDL.LU R180, [R1+0x620] ;  /* 0x0006200001b47983 */ /* 0x000ea20000300800 */
[----:B------:R-:W-:-:S03]  /*6a3d0*/  MOV R183, R208 ;  /* 0x000000d000b77202 */ /* 0x000fc60000000f00 */
[----:B------:R1:W-:Y:S04]  /*6a3e0*/  STL.64 [R1+0x320], R32 ;  /* 0x0003202001007387 */ /* 0x0003e80000100a00 */
[----:B------:R3:W-:Y:S04]  /*6a3f0*/  STL.64 [R1+0x328], R34 ;  /* 0x0003282201007387 */ /* 0x0007e80000100a00 */
[----:B------:R-:W2:Y:S04]  /*6a400*/  LDL.LU R181, [R1+0x624] ;  /* 0x0006240001b57983 */ /* 0x000ea80000300800 */
[----:B------:R-:W2:Y:S04]  /*6a410*/  LDL.LU R182, [R1+0x628] ;  /* 0x0006280001b67983 */ /* 0x000ea80000300800 */
        /* <DEDUP_REMOVED lines=25> */
[----:B------:R-:W3:Y:S04]  /*6a5b0*/  LDL.LU R192, [R1+0x730] ;  /* 0x0007300001c07983 */ /* 0x000ee80000300800 */
[----:B------:R-:W3:Y:S04]  /*6a5c0*/  LDL.LU R193, [R1+0x734] ;  /* 0x0007340001c17983 */ /* 0x000ee80000300800 */
[----:B------:R-:W3:Y:S01]  /*6a5d0*/  LDL.LU R194, [R1+0x738] ;  /* 0x0007380001c27983 */ /* 0x000ee20000300800 */
[----:B------:R-:W-:Y:S01]  /*6a5e0*/  MOV R156, R209 ;  /* 0x000000d1009c7202 */ /* 0x000fe20000000f00 */
[----:B------:R-:W-:Y:S01]  /*6a5f0*/  IMAD.MOV.U32 R157, RZ, RZ, R210 ;  /* 0x000000ffff9d7224 */ /* 0x000fe200078e00d2 */
[----:B------:R-:W-:Y:S01]  /*6a600*/  MOV R158, R211 ;  /* 0x000000d3009e7202 */ /* 0x000fe20000000f00 */
[----:B----4-:R-:W-:-:S02]  /*6a610*/  IMAD.MOV.U32 R195, RZ, RZ, R208 ;  /* 0x000000ffffc37224 */ /* 0x010fc400078e00d0 */
        /* <DEDUP_REMOVED lines=8> */
[C---:B------:R-:W-:Y:S03]  /*6a6a0*/  HMMA.1688.F32.TF32 R116, R120.reuse, R12, R116 ;  /* 0x0000000c7874723c */ /* 0x040fe60000081074 */
[----:B------:R-:W4:Y:S04]  /*6a6b0*/  LDL.LU R162, [R1+0x608] ;  /* 0x0006080001a27983 */ /* 0x000f280000300800 */
[----:B------:R-:W4:Y:S01]  /*6a6c0*/  LDL.LU R163, [R1+0x60c] ;  /* 0x00060c0001a37983 */ /* 0x000f220000300800 */
[----:B------:R-:W-:Y:S03]  /*6a6d0*/  HMMA.1688.F32.TF32 R120, R120, R248, R152 ;  /* 0x000000f87878723c */ /* 0x000fe60000081098 */
[----:B------:R-:W-:Y:S04]  /*6a6e0*/  LDS R152, [R0+UR12+0x14300] ;  /* 0x0143000c00987984 */ /* 0x000fe80008000800 */
[----:B------:R-:W-:Y:S04]  /*6a6f0*/  LDS R154, [R0+UR12+0x15300] ;  /* 0x0153000c009a7984 */ /* 0x000fe80008000800 */
[----:B------:R-:W-:Y:S04]  /*6a700*/  LDS R153, [R2+UR12+0x14300] ;  /* 0x0143000c02997984 */ /* 0x000fe80008000800 */
[----:B------:R-:W2:Y:S02]  /*6a710*/  LDS R155, [R2+UR12+0x15300] ;  /* 0x0153000c029b7984 */ /* 0x000ea40008000800 */
[C---:B--2---:R-:W-:Y:S08]  /*6a720*/  HMMA.1688.F32.TF32 R32, R152.reuse, R4, R32 ;  /* 0x000000049820723c */ /* 0x044ff00000081020 */
[C---:B---3--:R-:W-:Y:S08]  /*6a730*/  HMMA.1688.F32.TF32 R40, R152.reuse, R8, R244 ;  /* 0x000000089828723c */ /* 0x048ff000000810f4 */
[C---:B------:R-:W-:Y:S03]  /*6a740*/  HMMA.1688.F32.TF32 R36, R152.reuse, R28, R212 ;  /* 0x0000001c9824723c */ /* 0x040fe600000810d4 */
        /* <DEDUP_REMOVED lines=9> */
[----:B------:R1:W-:Y:S01]  /*6a7e0*/  STL.64 [R1+0x2e8], R34 ;  /* 0x0002e82201007387 */ /* 0x0003e20000100a00 */
[C---:B--2---:R-:W-:Y:S08]  /*6a7f0*/  HMMA.1688.F32.TF32 R36, R152.reuse, R16, R192 ;  /* 0x000000109824723c */ /* 0x044ff000000810c0 */
[C---:B-1----:R-:W-:Y:S08]  /*6a800*/  HMMA.1688.F32.TF32 R32, R152.reuse, R12, R188 ;  /* 0x0000000c9820723c */ /* 0x042ff000000810bc */
[----:B------:R-:W-:Y:S01]  /*6a810*/  HMMA.1688.F32.TF32 R152, R152, R248, R180 ;  /* 0x000000f89898723c */ /* 0x000fe200000810b4 */
[----:B------:R-:W-:Y:S04]  /*6a820*/  STL.64 [R1+0x2d0], R40 ;  /* 0x0002d02801007387 */ /* 0x000fe80000100a00 */
[----:B------:R-:W-:Y:S04]  /*6a830*/  STL.64 [R1+0x2d8], R42 ;  /* 0x0002d82a01007387 */ /* 0x000fe80000100a00 */
[----:B------:R-:W-:Y:S04]  /*6a840*/  STL.64 [R1+0x2c0], R36 ;  /* 0x0002c02401007387 */ /* 0x000fe80000100a00 */
[----:B------:R-:W-:Y:S06]  /*6a850*/  STL.64 [R1+0x2c8], R38 ;  /* 0x0002c82601007387 */ /* 0x000fec0000100a00 */
[----:B------:R-:W-:Y:S04]  /*6a860*/  STL [R1+0x4738], R152 ;  /* 0x0047389801007387 */ /* 0x000fe80000100800 */
[----:B------:R-:W-:Y:S04]  /*6a870*/  STL.64 [R1+0x2b0], R32 ;  /* 0x0002b02001007387 */ /* 0x000fe80000100a00 */
[----:B------:R1:W-:Y:S04]  /*6a880*/  STL.64 [R1+0x2b8], R34 ;  /* 0x0002b82201007387 */ /* 0x0003e80000100a00 */
[----:B------:R-:W-:Y:S04]  /*6a890*/  STL [R1+0x4734], R153 ;  /* 0x0047349901007387 */ /* 0x000fe80000100800 */
[----:B------:R-:W-:Y:S04]  /*6a8a0*/  STL [R1+0x4730], R154 ;  /* 0x0047309a01007387 */ /* 0x000fe80000100800 */
[----:B------:R-:W-:Y:S01]  /*6a8b0*/  STL [R1+0x472c], R155 ;  /* 0x00472c9b01007387 */ /* 0x000fe20000100800 */
[----:B-1----:R-:W-:Y:S01]  /*6a8c0*/  MOV R35, R176 ;  /* 0x000000b000237202 */ /* 0x002fe20000000f00 */
        /* <DEDUP_REMOVED lines=11> */
[----:B----4-:R-:W-:-:S15]  /*6a980*/  HMMA.1688.F32.TF32 R156, R184, R4, R156 ;  /* 0x00000004b89c723c */ /* 0x010fde000008109c */
[----:B------:R-:W-:-:S04]  /*6a990*/  NOP ;  /* 0x0000000000007918 */ /* 0x000fc80000000000 */
[----:B------:R-:W-:Y:S04]  /*6a9a0*/  STL [R1+0x4748], R156 ;  /* 0x0047489c01007387 */ /* 0x000fe80000100800 */
[----:B------:R-:W-:Y:S04]  /*6a9b0*/  STL [R1+0x4744], R157 ;  /* 0x0047449d01007387 */ /* 0x000fe80000100800 */
[----:B------:R1:W-:Y:S04]  /*6a9c0*/  STL [R1+0x4740], R158 ;  /* 0x0047409e01007387 */ /* 0x0003e80000100800 */
[----:B------:R2:W-:Y:S04]  /*6a9d0*/  STL [R1+0x473c], R159 ;  /* 0x00473c9f01007387 */ /* 0x0005e80000100800 */
        /* <DEDUP_REMOVED lines=24> */
[----:B------:R-:W-:Y:S01]  /*6ab60*/  HMMA.1688.F32.TF32 R32, R236, R24, R32 ;  /* 0x00000018ec20723c */ /* 0x000fe20000081020 */
[----:B------:R-:W-:Y:S01]  /*6ab70*/  MOV R227, R172 ;  /* 0x000000ac00e37202 */ /* 0x000fe20000000f00 */
[----:B------:R-:W-:Y:S01]  /*6ab80*/  IMAD.MOV.U32 R226, RZ, RZ, R173 ;  /* 0x000000ffffe27224 */ /* 0x000fe200078e00ad */
[----:B------:R-:W4:Y:S01]  /*6ab90*/  LDL.LU R172, [R1+0x5d0] ;  /* 0x0005d00001ac7983 */ /* 0x000f220000300800 */
[----:B------:R-:W-:Y:S01]  /*6aba0*/  MOV R225, R174 ;  /* 0x000000ae00e17202 */ /* 0x000fe20000000f00 */
[----:B------:R-:W-:Y:S01]  /*6abb0*/  IMAD.MOV.U32 R224, RZ, RZ, R175 ;  /* 0x000000ffffe07224 */ /* 0x000fe200078e00af */
[----:B------:R-:W-:Y:S01]  /*6abc0*/  MOV R245, R197 ;  /* 0x000000c500f57202 */ /* 0x000fe20000000f00 */
[----:B------:R-:W4:Y:S01]  /*6abd0*/  LDL.LU R173, [R1+0x5d4] ;  /* 0x0005d40001ad7983 */ /* 0x000f220000300800 */
[----:B------:R-:W-:Y:S01]  /*6abe0*/  IMAD.MOV.U32 R244, RZ, RZ, R196 ;  /* 0x000000fffff47224 */ /* 0x000fe200078e00c4 */
[----:B------:R-:W-:Y:S01]  /*6abf0*/  MOV R247, R199 ;  /* 0x000000c700f77202 */ /* 0x000fe20000000f00 */
[----:B------:R-:W-:Y:S01]  /*6ac00*/  IMAD.MOV.U32 R246, RZ, RZ, R198 ;  /* 0x000000fffff67224 */ /* 0x000fe200078e00c6 */
[----:B------:R-:W4:Y:S01]  /*6ac10*/  LDL.LU R174, [R1+0x5d8] ;  /* 0x0005d80001ae7983 */ /* 0x000f220000300800 */
[----:B------:R-:W-:Y:S03]  /*6ac20*/  HMMA.1688.F32.TF32 R160, R184, R8, R160 ;  /* 0x00000008b8a0723c */ /* 0x000fe600000810a0 */
[----:B------:R-:W4:Y:S04]  /*6ac30*/  LDL.LU R175, [R1+0x5dc] ;  /* 0x0005dc0001af7983 */ /* 0x000f280000300800 */
[----:B------:R-:W4:Y:S01]  /*6ac40*/  LDL.LU R180, [R1+0x5b0] ;  /* 0x0005b00001b47983 */ /* 0x000f220000300800 */
[----:B-1----:R-:W-:-:S03]  /*6ac50*/  IMAD.MOV.U32 R158, RZ, RZ, R32 ;  /* 0x000000ffff9e7224 */ /* 0x002fc600078e0020 */
[----:B------:R-:W4:Y:S01]  /*6ac60*/  LDL.LU R181, [R1+0x5b4] ;  /* 0x0005b40001b57983 */ /* 0x000f220000300800 */
[----:B--2---:R-:W-:Y:S01]  /*6ac70*/  MOV R159, R33 ;  /* 0x00000021009f7202 */ /* 0x004fe20000000f00 */
[----:B------:R-:W-:Y:S02]  /*6ac80*/  IMAD.MOV.U32 R152, RZ, RZ, R34 ;  /* 0x000000ffff987224 */ /* 0x000fe400078e0022 */
[----:B------:R-:W2:Y:S01]  /*6ac90*/  LDL.LU R182, [R1+0x5b8] ;  /* 0x0005b80001b67983 */ /* 0x000ea20000300800 */
[----:B------:R-:W-:-:S03]  /*6aca0*/  MOV R153, R35 ;  /* 0x0000002300997202 */ /* 0x000fc60000000f00 */
[----:B------:R-:W2:Y:S01]  /*6acb0*/  LDL.LU R183, [R1+0x5bc] ;  /* 0x0005bc0001b77983 */ /* 0x000ea20000300800 */
[----:B------:R-:W-:Y:S03]  /*6acc0*/  HMMA.1688.F32.TF32 R32, R236, R20, R244 ;  /* 0x00000014ec20723c */ /* 0x000fe600000810f4 */
[----:B------:R-:W2:Y:S01]  /*6acd0*/  LDL.LU R44, [R1+0x520] ;  /* 0x00052000012c7983 */ /* 0x000ea20000300800 */
[----:B------:R-:W-:-:S03]  /*6ace0*/  IMAD.MOV.U32 R212, RZ, RZ, R204 ;  /* 0x000000ffffd47224 */ /* 0x000fc600078e00cc */
[----:B------:R-:W2:Y:S01]  /*6acf0*/  LDL.LU R45, [R1+0x524] ;  /* 0x00052400012d7983 */ /* 0x000ea20000300800 */
[----:B------:R-:W-:-:S03]  /*6ad00*/  MOV R213, R205 ;  /* 0x000000cd00d57202 */ /* 0x000fc60000000f00 */
        /* <DEDUP_REMOVED lines=20> */
[----:B------:R-:W-:Y:S01]  /*6ae50*/  STL [R1+0x4758], R160 ;  /* 0x004758a001007387 */ /* 0x000fe20000100800 */
[----:B------:R-:W-:-:S03]  /*6ae60*/  IMAD.MOV.U32 R156, RZ, RZ, R34 ;  /* 0x000000ffff9c7224 */ /* 0x000fc600078e0022 */
[----:B------:R-:W-:Y:S01]  /*6ae70*/  STL [R1+0x4754], R161 ;  /* 0x004754a101007387 */ /* 0x000fe20000100800 */
[----:B------:R-:W-:-:S03]  /*6ae80*/  MOV R157, R35 ;  /* 0x00000023009d7202 */ /* 0x000fc60000000f00 */
[----:B------:R1:W-:Y:S04]  /*6ae90*/  STL [R1+0x4750], R162 ;  /* 0x004750a201007387 */ /* 0x0003e80000100800 */
[----:B------:R1:W-:Y:S02]  /*6aea0*/  STL [R1+0x474c], R163 ;  /* 0x00474ca301007387 */ /* 0x0003e40000100800 */
[----:B-1----:R-:W-:Y:S01]  /*6aeb0*/  IMAD.MOV.U32 R162, RZ, RZ, R32 ;  /* 0x000000ffffa27224 */ /* 0x002fe200078e0020 */
[----:B------:R-:W-:Y:S02]  /*6aec0*/  MOV R163, R33 ;  /* 0x0000002100a37202 */ /* 0x000fe40000000f00 */
[C---:B------:R-:W-:Y:S01]  /*6aed0*/  HMMA.1688.F32.TF32 R32, R236.reuse, R16, R240 ;  /* 0x00000010ec20723c */ /* 0x040fe200000810f0 */
[----:B------:R-:W-:Y:S01]  /*6aee0*/  IMAD.MOV.U32 R244, RZ, RZ, R232 ;  /* 0x000000fffff47224 */ /* 0x000fe200078e00e8 */
[----:B------:R-:W-:Y:S01]  /*6aef0*/  MOV R245, R30 ;  /* 0x0000001e00f57202 */ /* 0x000fe20000000f00 */
[----:B------:R-:W-:Y:S01]  /*6af00*/  IMAD.MOV.U32 R246, RZ, RZ, R27 ;  /* 0x000000fffff67224 */ /* 0x000fe200078e001b */
[----:B------:R-:W-:Y:S01]  /*6af10*/  MOV R247, R26 ;  /* 0x0000001a00f77202 */ /* 0x000fe20000000f00 */
[----:B------:R-:W-:Y:S03]  /*6af20*/  LDS R240, [R3+UR12+0x16080] ;  /* 0x0160800c03f07984 */ /* 0x000fe60008000800 */
[-C--:B------:R-:W-:Y:S01]  /*6af30*/  HMMA.1688.F32.TF32 R36, R236, R28.reuse, R36 ;  /* 0x0000001cec24723c */ /* 0x080fe20000081024 */
[----:B------:R-:W-:Y:S04]  /*6af40*/  LDS R242, [R3+UR12+0x17080] ;  /* 0x0170800c03f27984 */ /* 0x000fe80008000800 */
[----:B------:R-:W-:Y:S03]  /*6af50*/  LDS R241, [R252+UR12+0x16080] ;  /* 0x0160800cfcf17984 */ /* 0x000fe60008000800 */
[C---:B---3--:R-:W-:Y:S03]  /*6af60*/  HMMA.1688.F32.TF32 R164, R184.reuse, R28, R164 ;  /* 0x0000001cb8a4723c */ /* 0x048fe600000810a4 */
[----:B------:R-:W-:Y:S01]  /*6af70*/  IMAD.MOV.U32 R160, RZ, RZ, R34 ;  /* 0x000000ffffa07224 */ /* 0x000fe200078e0022 */
[----:B------:R-:W-:Y:S01]  /*6af80*/  MOV R161, R35 ;  /* 0x0000002300a17202 */ /* 0x000fe20000000f00 */
[----:B------:R-:W-:Y:S03]  /*6af90*/  LDS R243, [R252+UR12+0x17080] ;  /* 0x0170800cfcf37984 */ /* 0x000fe60008000800 */
[----:B----4-:R-:W-:Y:S11]  /*6afa0*/  HMMA.1688.F32.TF32 R168, R184, R24, R168 ;  /* 0x00000018b8a8723c */ /* 0x010ff600000810a8 */
[----:B------:R-:W-:Y:S04]  /*6afb0*/  STL [R1+0x4768], R164 ;  /* 0x004768a401007387 */ /* 0x000fe80000100800 */
[----:B------:R-:W-:Y:S04]  /*6afc0*/  STL [R1+0x4764], R165 ;  /* 0x004764a501007387 */ /* 0x000fe80000100800 */
[----:B------:R1:W-:Y:S04]  /*6afd0*/  STL [R1+0x4760], R166 ;  /* 0x004760a601007387 */ /* 0x0003e80000100800 */
[----:B------:R3:W-:Y:S01]  /*6afe0*/  STL [R1+0x475c], R167 ;  /* 0x00475ca701007387 */ /* 0x0007e20000100800 */
[----:B-1----:R-:W-:Y:S01]  /*6aff0*/  IMAD.MOV.U32 R166, RZ, RZ, R32 ;  /* 0x000000ffffa67224 */ /* 0x002fe200078e0020 */
[----:B---3--:R-:W-:-:S02]  /*6b000*/  MOV R167, R33 ;  /* 0x0000002100a77202 */ /* 0x008fc40000000f00 */
[----:B------:R-:W-:Y:S01]  /*6b010*/  HMMA.1688.F32.TF32 R32, R236, R12, R228 ;  /* 0x0000000cec20723c */ /* 0x000fe200000810e4 */
[----:B------:R1:W-:Y:S04]  /*6b020*/  STL [R1+0x4770], R170 ;  /* 0x004770aa01007387 */ /* 0x0003e80000100800 */
[----:B------:R3:W-:Y:S04]  /*6b030*/  STL [R1+0x476c], R171 ;  /* 0x00476cab01007387 */ /* 0x0007e80000100800 */
[----:B------:R4:W-:Y:S04]  /*6b040*/  STL.64 [R1+0x2a0], R36 ;  /* 0x0002a02401007387 */ /* 0x0009e80000100a00 */
[----:B------:R4:W-:Y:S04]  /*6b050*/  STL.64 [R1+0x2a8], R38 ;  /* 0x0002a82601007387 */ /* 0x0009e80000100a00 */
[----:B------:R-:W2:Y:S02]  /*6b060*/  LDL.LU R232, [R1+0x4924] ;  /* 0x0049240001e87983 */ /* 0x000ea40000300800 */
[----:B-1----:R-:W-:-:S02]  /*6b070*/  IMAD.MOV.U32 R170, RZ, RZ, R32 ;  /* 0x000000ffffaa7224 */ /* 0x002fc400078e0020 */
[----:B------:R-:W2:Y:S01]  /*6b080*/  LDL.LU R30, [R1+0x4920] ;  /* 0x00492000011e7983 */ /* 0x000ea20000300800 */
[----:B---3--:R-:W-:Y:S01]  /*6b090*/  MOV R171, R33 ;  /* 0x0000002100ab7202 */ /* 0x008fe20000000f00 */
[----:B------:R-:W-:Y:S02]  /*6b0a0*/  IMAD.MOV.U32 R32, RZ, RZ, R31 ;  /* 0x000000ffff207224 */ /* 0x000fe400078e001f */
[----:B------:R-:W3:Y:S01]  /*6b0b0*/  LDL.LU R27, [R1+0x491c] ;  /* 0x00491c00011b7983 */ /* 0x000ee20000300800 */
[----:B------:R-:W-:Y:S01]  /*6b0c0*/  IMAD.MOV.U32 R164, RZ, RZ, R34 ;  /* 0x000000ffffa47224 */ /* 0x000fe200078e0022 */
[----:B------:R-:W-:Y:S02]  /*6b0d0*/  MOV R33, R235 ;  /* 0x000000eb00217202 */ /* 0x000fe40000000f00 */
[----:B------:R-:W3:Y:S01]  /*6b0e0*/  LDL.LU R26, [R1+0x4918] ;  /* 0x00491800011a7983 */ /* 0x000ee20000300800 */
[----:B------:R-:W-:Y:S01]  /*6b0f0*/  MOV R165, R35 ;  /* 0x0000002300a57202 */ /* 0x000fe20000000f00 */
[----:B------:R-:W-:-:S02]  /*6b100*/  IMAD.MOV.U32 R34, RZ, RZ, R234 ;  /* 0x000000ffff227224 */ /* 0x000fc400078e00ea */
[----:B------:R-:W3:Y:S01]  /*6b110*/  LDL.LU R31, [R1+0x4914] ;  /* 0x00491400011f7983 */ /* 0x000ee20000300800 */
[----:B------:R-:W-:-:S03]  /*6b120*/  MOV R35, R233 ;  /* 0x000000e900237202 */ /* 0x000fc60000000f00 */
[----:B------:R-:W3:Y:S04]  /*6b130*/  LDL.LU R235, [R1+0x4910] ;  /* 0x0049100001eb7983 */ /* 0x000ee80000300800 */
[----:B------:R-:W3:Y:S04]  /*6b140*/  LDL.LU R234, [R1+0x490c] ;  /* 0x00490c0001ea7983 */ /* 0x000ee80000300800 */
[----:B------:R-:W3:Y:S01]  /*6b150*/  LDL.LU R233, [R1+0x4908] ;  /* 0x0049080001e97983 */ /* 0x000ee20000300800 */
[----:B------:R-:W-:Y:S01]  /*6b160*/  HMMA.1688.F32.TF32 R124, R148, R4, R124 ;  /* 0x00000004947c723c */ /* 0x000fe2000008107c */
[----:B----4-:R-:W-:Y:S01]  /*6b170*/  IMAD.MOV.U32 R36, RZ, RZ, R250 ;  /* 0x000000ffff247224 */ /* 0x010fe200078e00fa */
[----:B------:R-:W-:Y:S01]  /*6b180*/  MOV R37, R251 ;  /* 0x000000fb00257202 */ /* 0x000fe20000000f00 */
[----:B------:R-:W4:Y:S01]  /*6b190*/  LDL.LU R250, [R1+0x4904] ;  /* 0x0049040001fa7983 */ /* 0x000f220000300800 */
[----:B------:R-:W-:Y:S01]  /*6b1a0*/  IMAD.MOV.U32 R38, RZ, RZ, R14 ;  /* 0x000000ffff267224 */ /* 0x000fe200078e000e */
[----:B------:R-:W-:-:S02]  /*6b1b0*/  MOV R39, R15 ;  /* 0x0000000f00277202 */ /* 0x000fc40000000f00 */
[----:B------:R-:W4:Y:S01]  /*6b1c0*/  LDL.LU R251, [R1+0x4900] ;  /* 0x0049000001fb7983 */ /* 0x000f220000300800 */
[C---:B------:R-:W-:Y:S03]  /*6b1d0*/  HMMA.1688.F32.TF32 R128, R148.reuse, R8, R128 ;  /* 0x000000089480723c */ /* 0x040fe60000081080 */
[----:B------:R-:W4:Y:S04]  /*6b1e0*/  LDL.LU R14, [R1+0x48fc] ;  /* 0x0048fc00010e7983 */ /* 0x000f280000300800 */
[----:B------:R-:W4:Y:S01]  /*6b1f0*/  LDL.LU R15, [R1+0x48f8] ;  /* 0x0048f800010f7983 */ /* 0x000f220000300800 */
[C---:B------:R-:W-:Y:S03]  /*6b200*/  HMMA.1688.F32.TF32 R132, R148.reuse, R28, R132 ;  /* 0x0000001c9484723c */ /* 0x040fe60000081084 */
[----:B------:R-:W-:Y:S04]  /*6b210*/  LDS R228, [R0+UR12+0x16000] ;  /* 0x0160000c00e47984 */ /* 0x000fe80008000800 */
[----:B------:R-:W-:Y:S01]  /*6b220*/  LDS R230, [R0+UR12+0x17000] ;  /* 0x0170000c00e67984 */ /* 0x000fe20008000800 */
[C---:B------:R-:W-:Y:S03]  /*6b230*/  HMMA.1688.F32.TF32 R136, R148.reuse, R24, R136 ;  /* 0x000000189488723c */ /* 0x040fe60000081088 */
[----:B------:R-:W-:Y:S04]  /*6b240*/  LDS R229, [R2+UR12+0x16000] ;  /* 0x0160000c02e57984 */ /* 0x000fe80008000800 */
[----:B------:R-:W1:Y:S01]  /*6b250*/  LDS R231, [R2+UR12+0x17000] ;  /* 0x0170000c02e77984 */ /* 0x000e620008000800 */
[C---:B------:R-:W-:Y:S08]  /*6b260*/  HMMA.1688.F32.TF32 R140, R148.reuse, R20, R140 ;  /* 0x00000014948c723c */ /* 0x040ff0000008108c */
[C---:B------:R-:W-:Y:S08]  /*6b270*/  HMMA.1688.F32.TF32 R144, R148.reuse, R16, R144 ;  /* 0x000000109490723c */ /* 0x040ff00000081090 */
[----:B------:R-:W-:Y:S08]  /*6b280*/  HMMA.1688.F32.TF32 R148, R148, R248, R208 ;  /* 0x000000f89494723c */ /* 0x000ff000000810d0 */
[C---:B------:R-:W-:Y:S08]  /*6b290*/  HMMA.1688.F32.TF32 R188, R216.reuse, R4, R188 ;  /* 0x00000004d8bc723c */ /* 0x040ff000000810bc */
[C---:B------:R-:W-:Y:S08]  /*6b2a0*/  HMMA.1688.F32.TF32 R192, R216.reuse, R8, R192 ;  /* 0x00000008d8c0723c */ /* 0x040ff000000810c0 */
[C---:B--2---:R-:W-:Y:S08]  /*6b2b0*/  HMMA.1688.F32.TF32 R196, R216.reuse, R28, R196 ;  /* 0x0000001cd8c4723c */ /* 0x044ff000000810c4 */
[C---:B------:R-:W-:Y:S08]  /*6b2c0*/  HMMA.1688.F32.TF32 R200, R216.reuse, R24, R200 ;  /* 0x00000018d8c8723c */ /* 0x040ff000000810c8 */
[C---:B------:R-:W-:Y:S08]  /*6b2d0*/  HMMA.1688.F32.TF32 R204, R216.reuse, R20, R204 ;  /* 0x00000014d8cc723c */ /* 0x040ff000000810cc */
[C---:B------:R-:W-:Y:S08]  /*6b2e0*/  HMMA.1688.F32.TF32 R208, R216.reuse, R16, R44 ;  /* 0x00000010d8d0723c */ /* 0x040ff0000008102c */
[C---:B------:R-:W-:Y:S08]  /*6b2f0*/  HMMA.1688.F32.TF32 R212, R216.reuse, R12, R212 ;  /* 0x0000000cd8d4723c */ /* 0x040ff000000810d4 */
[----:B------:R-:W-:Y:S01]  /*6b300*/  HMMA.1688.F32.TF32 R216, R216, R248, R40 ;  /* 0x000000f8d8d8723c */ /* 0x000fe20000081028 */
[----:B------:R-:W-:Y:S01]  /*6b310*/  IMAD.MOV.U32 R40, RZ, RZ, R18 ;  /* 0x000000ffff287224 */ /* 0x000fe200078e0012 */
[----:B------:R-:W-:Y:S01]  /*6b320*/  MOV R41, R19 ;  /* 0x0000001300297202 */ /* 0x000fe20000000f00 */
[----:B------:R-:W2:Y:S01]  /*6b330*/  LDL.LU R18, [R1+0x48f4] ;  /* 0x0048f40001127983 */ /* 0x000ea20000300800 */
[----:B------:R-:W-:Y:S01]  /*6b340*/  IMAD.MOV.U32 R42, RZ, RZ, R22 ;  /* 0x000000ffff2a7224 */ /* 0x000fe200078e0016 */
[----:B------:R-:W-:-:S02]  /*6b350*/  MOV R43, R23 ;  /* 0x00000017002b7202 */ /* 0x000fc40000000f00 */
        /* <DEDUP_REMOVED lines=10> */
[----:B------:R-:W-:Y:S01]  /*6b400*/  HMMA.1688.F32.TF32 R184, R184, R248, R48 ;  /* 0x000000f8b8b8723c */ /* 0x000fe20000081030 */
[----:B------:R-:W-:Y:S01]  /*6b410*/  IMAD.MOV.U32 R44, RZ, RZ, R10 ;  /* 0x000000ffff2c7224 */ /* 0x000fe200078e000a */
[----:B------:R-:W-:Y:S01]  /*6b420*/  MOV R45, R11 ;  /* 0x0000000b002d7202 */ /* 0x000fe20000000f00 */
[----:B------:R-:W-:Y:S01]  /*6b430*/  IMAD.MOV.U32 R46, RZ, RZ, R6 ;  /* 0x000000ffff2e7224 */ /* 0x000fe200078e0006 */
[----:B------:R-:W-:-:S02]  /*6b440*/  MOV R47, R7 ;  /* 0x00000007002f7202 */ /* 0x000fc40000000f00 */
[----:B------:R-:W-:Y:S01]  /*6b450*/  MOV R51, R232 ;  /* 0x000000e800337202 */ /* 0x000fe20000000f00 */
[----:B------:R-:W-:Y:S01]  /*6b460*/  IMAD.MOV.U32 R50, RZ, RZ, R30 ;  /* 0x000000ffff327224 */ /* 0x000fe200078e001e */
[----:B---3--:R-:W-:Y:S01]  /*6b470*/  MOV R49, R27 ;  /* 0x0000001b00317202 */ /* 0x008fe20000000f00 */
[----:B------:R-:W-:Y:S02]  /*6b480*/  IMAD.MOV.U32 R48, RZ, RZ, R26 ;  /* 0x000000ffff307224 */ /* 0x000fe400078e001a */
[----:B------:R-:W3:Y:S04]  /*6b490*/  LDL.LU R26, [R1+0x48e4] ;  /* 0x0048e400011a7983 */ /* 0x000ee80000300800 */
[----:B------:R-:W3:Y:S04]  /*6b4a0*/  LDL.LU R27, [R1+0x48e0] ;  /* 0x0048e000011b7983 */ /* 0x000ee80000300800 */
[----:B------:R-:W1:Y:S01]  /*6b4b0*/  LDL.LU R30, [R1+0x48dc] ;  /* 0x0048dc00011e7983 */ /* 0x000e620000300800 */
[----:B------:R-:W-:Y:S01]  /*6b4c0*/  IMAD.MOV.U32 R54, RZ, RZ, R235 ;  /* 0x000000ffff367224 */ /* 0x000fe200078e00eb */
[----:B------:R-:W-:-:S02]  /*6b4d0*/  MOV R53, R234 ;  /* 0x000000ea00357202 */ /* 0x000fc40000000f00 */
[----:B------:R-:W2:Y:S01]  /*6b4e0*/  LDL.LU R232, [R1+0x48d8] ;  /* 0x0048d80001e87983 */ /* 0x000ea20000300800 */
[----:B------:R-:W-:-:S03]  /*6b4f0*/  IMAD.MOV.U32 R52, RZ, RZ, R233 ;  /* 0x000000ffff347224 */ /* 0x000fc600078e00e9 */
[----:B------:R-:W2:Y:S01]  /*6b500*/  LDL.LU R233, [R1+0x48d4] ;  /* 0x0048d40001e97983 */ /* 0x000ea20000300800 */
[----:B------:R-:W-:-:S03]  /*6b510*/  MOV R55, R31 ;  /* 0x0000001f00377202 */ /* 0x000fc60000000f00 */
[----:B------:R-:W2:Y:S04]  /*6b520*/  LDL.LU R234, [R1+0x48d0] ;  /* 0x0048d00001ea7983 */ /* 0x000ea80000300800 */
[----:B------:R-:W2:Y:S04]  /*6b530*/  LDL.LU R235, [R1+0x48cc] ;  /* 0x0048cc0001eb7983 */ /* 0x000ea80000300800 */
[----:B------:R-:W1:Y:S04]  /*6b540*/  LDL.LU R31, [R1+0x48c8] ;  /* 0x0048c800011f7983 */ /* 0x000e680000300800 */
[----:B------:R-:W2:Y:S04]  /*6b550*/  LDL.LU R10, [R1+0x48c4] ;  /* 0x0048c400010a7983 */ /* 0x000ea80000300800 */
[----:B------:R-:W2:Y:S04]  /*6b560*/  LDL.LU R11, [R1+0x48c0] ;  /* 0x0048c000010b7983 */ /* 0x000ea80000300800 */
[----:B------:R-:W3:Y:S04]  /*6b570*/  LDL.LU R6, [R1+0x48bc] ;  /* 0x0048bc0001067983 */ /* 0x000ee80000300800 */
[----:B------:R-:W3:Y:S01]  /*6b580*/  LDL.LU R7, [R1+0x48b8] ;  /* 0x0048b80001077983 */ /* 0x000ee20000300800 */
[----:B------:R-:W-:Y:S08]  /*6b590*/  HMMA.1688.F32.TF32 R220, R236, R4, R220 ;  /* 0x00000004ecdc723c */ /* 0x000ff000000810dc */
[C---:B-1----:R-:W-:Y:S08]  /*6b5a0*/  HMMA.1688.F32.TF32 R48, R228.reuse, R30, R48 ;  /* 0x0000001ee430723c */ /* 0x042ff00000081030 */
[C---:B--2---:R-:W-:Y:S08]  /*6b5b0*/  HMMA.1688.F32.TF32 R52, R228.reuse, R10, R52 ;  /* 0x0000000ae434723c */ /* 0x044ff00000081034 */
[----:B---3--:R-:W-:-:S15]  /*6b5c0*/  HMMA.1688.F32.TF32 R56, R228, R6, R56 ;  /* 0x00000006e438723c */ /* 0x008fde0000081038 */
[----:B------:R-:W-:-:S04]  /*6b5d0*/  NOP ;  /* 0x0000000000007918 */ /* 0x000fc80000000000 */
[----:B------:R-:W-:Y:S01]  /*6b5e0*/  MOV R4, R59 ;  /* 0x0000003b00047202 */ /* 0x000fe20000000f00 */
[----:B------:R-:W-:Y:S01]  /*6b5f0*/  IMAD.MOV.U32 R5, RZ, RZ, R58 ;  /* 0x000000ffff057224 */ /* 0x000fe200078e003a */
[----:B------:R-:W-:Y:S04]  /*6b600*/  STL.64 [R1+0x920], R56 ;  /* 0x0009203801007387 */ /* 0x000fe80000100a00 */
[----:B------:R1:W-:Y:S04]  /*6b610*/  STL [R1+0x4728], R4 ;  /* 0x0047280401007387 */ /* 0x0003e80000100800 */
[----:B------:R2:W-:Y:S04]  /*6b620*/  STL [R1+0x4724], R5 ;  /* 0x0047240501007387 */ /* 0x0005e80000100800 */
[----:B------:R-:W-:Y:S01]  /*6b630*/  STL.64 [R1+0x910], R52 ;  /* 0x0009103401007387 */ /* 0x000fe20000100a00 */
[----:B-1----:R-:W-:-:S03]  /*6b640*/  IMAD.MOV.U32 R4, RZ, RZ, R50 ;  /* 0x000000ffff047224 */ /* 0x002fc600078e0032 */
[----:B------:R-:W-:Y:S01]  /*6b650*/  STL.64 [R1+0x918], R54 ;  /* 0x0009183601007387 */ /* 0x000fe20000100a00 */
[----:B--2---:R-:W-:-:S03]  /*6b660*/  MOV R5, R51 ;  /* 0x0000003300057202 */ /* 0x004fc60000000f00 */
[----:B------:R1:W-:Y:S02]  /*6b670*/  STL.64 [R1+0x900], R48 ;  /* 0x0009003001007387 */ /* 0x0003e40000100a00 */
[C---:B-1----:R-:W-:Y:S08]  /*6b680*/  HMMA.1688.F32.TF32 R48, R228.reuse, R26, R44 ;  /* 0x0000001ae430723c */ /* 0x042ff0000008102c */
[C---:B------:R-:W-:Y:S08]  /*6b690*/  HMMA.1688.F32.TF32 R44, R228.reuse, R22, R40 ;  /* 0x00000016e42c723c */ /* 0x040ff00000081028 */
[C---:B------:R-:W-:Y:S08]  /*6b6a0*/  HMMA.1688.F32.TF32 R40, R228.reuse, R18, R36 ;  /* 0x00000012e428723c */ /* 0x040ff00000081024 */
[C---:B----4-:R-:W-:Y:S08]  /*6b6b0*/  HMMA.1688.F32.TF32 R36, R228.reuse, R14, R32 ;  /* 0x0000000ee424723c */ /* 0x050ff00000081020 */
[----:B------:R-:W-:Y:S01]  /*6b6c0*/  HMMA.1688.F32.TF32 R32, R228, R250, R244 ;  /* 0x000000fae420723c */ /* 0x000fe200000810f4 */
        /* <DEDUP_REMOVED lines=14> */
[----:B-1----:R-:W4:Y:S04]  /*6b7b0*/  LDL.LU R32, [R1+0xd0] ;  /* 0x0000d00001207983 */ /* 0x002f280000300800 */
[----:B------:R-:W4:Y:S04]  /*6b7c0*/  LDL.LU R33, [R1+0xd4] ;  /* 0x0000d40001217983 */ /* 0x000f280000300800 */
[----:B---3--:R-:W4:Y:S04]  /*6b7d0*/  LDL.LU R34, [R1+0xd8] ;  /* 0x0000d80001227983 */ /* 0x008f280000300800 */
[----:B------:R-:W4:Y:S04]  /*6b7e0*/  LDL.LU R35, [R1+0xdc] ;  /* 0x0000dc0001237983 */ /* 0x000f280000300800 */
        /* <DEDUP_REMOVED lines=68> */
[----:B------:R-:W-:Y:S01]  /*6bc30*/  LDS R235, [R252+UR12+0x17000] ;  /* 0x0170000cfceb7984 */ /* 0x000fe20008000800 */
[----:B------:R-:W-:Y:S03]  /*6bc40*/  HMMA.1688.F32.TF32 R224, R236, R8, R224 ;  /* 0x00000008ece0723c */ /* 0x000fe600000810e0 */
[----:B------:R-:W-:Y:S04]  /*6bc50*/  LDS R236, [R0+UR12+0x16080] ;  /* 0x0160800c00ec7984 */ /* 0x000fe80008000800 */
[----:B------:R-:W-:Y:S04]  /*6bc60*/  LDS R238, [R0+UR12+0x17080] ;  /* 0x0170800c00ee7984 */ /* 0x000fe80008000800 */
[----:B------:R-:W-:Y:S04]  /*6bc70*/  LDS R237, [R2+UR12+0x16080] ;  /* 0x0160800c02ed7984 */ /* 0x000fe80008000800 */
[----:B------:R-:W3:Y:S04]  /*6bc80*/  LDS R239, [R2+UR12+0x17080] ;  /* 0x0170800c02ef7984 */ /* 0x000ee80008000800 */
[----:B------:R-:W-:Y:S04]  /*6bc90*/  LDS R228, [R0+UR12+0x16100] ;  /* 0x0161000c00e47984 */ /* 0x000fe80008000800 */
[----:B------:R-:W-:Y:S04]  /*6bca0*/  LDS R230, [R0+UR12+0x17100] ;  /* 0x0171000c00e67984 */ /* 0x000fe80008000800 */
[----:B------:R-:W-:Y:S04]  /*6bcb0*/  LDS R229, [R2+UR12+0x16100] ;  /* 0x0161000c02e57984 */ /* 0x000fe80008000800 */
[----:B------:R-:W1:Y:S01]  /*6bcc0*/  LDS R231, [R2+UR12+0x17100] ;  /* 0x0171000c02e77984 */ /* 0x000e620008000800 */
[----:B---3--:R-:W-:Y:S08]  /*6bcd0*/  HMMA.1688.F32.TF32 R56, R236, R10, R56 ;  /* 0x0000000aec38723c */ /* 0x008ff00000081038 */
[C---:B--2---:R-:W-:Y:S08]  /*6bce0*/  HMMA.1688.F32.TF32 R64, R232.reuse, R250, R64 ;  /* 0x000000fae840723c */ /* 0x044ff00000081040 */
[C---:B----4-:R-:W-:Y:S08]  /*6bcf0*/  HMMA.1688.F32.TF32 R68, R232.reuse, R14, R68 ;  /* 0x0000000ee844723c */ /* 0x050ff00000081044 */
[C---:B------:R-:W-:Y:S08]  /*6bd00*/  HMMA.1688.F32.TF32 R72, R232.reuse, R18, R72 ;  /* 0x00000012e848723c */ /* 0x040ff00000081048 */
[C---:B------:R-:W-:Y:S08]  /*6bd10*/  HMMA.1688.F32.TF32 R80, R232.reuse, R26, R80 ;  /* 0x0000001ae850723c */ /* 0x040ff00000081050 */
[C---:B------:R-:W-:Y:S08]  /*6bd20*/  HMMA.1688.F32.TF32 R84, R232.reuse, R30, R84 ;  /* 0x0000001ee854723c */ /* 0x040ff00000081054 */
[C---:B------:R-:W-:Y:S08]  /*6bd30*/  HMMA.1688.F32.TF32 R92, R232.reuse, R6, R92 ;  /* 0x00000006e85c723c */ /* 0x040ff0000008105c */
[C---:B------:R-:W-:Y:S11]  /*6bd40*/  HMMA.1688.F32.TF32 R88, R232.reuse, R10, R88 ;  /* 0x0000000ae858723c */ /* 0x040ff60000081058 */
[----:B------:R-:W-:Y:S01]  /*6bd50*/  STL.64 [R1+0x780], R92 ;  /* 0x0007805c01007387 */ /* 0x000fe20000100a00 */
[----:B------:R-:W-:Y:S08]  /*6bd60*/  HMMA.1688.F32.TF32 R76, R232, R22, R76 ;  /* 0x00000016e84c723c */ /* 0x000ff0000008104c */
[C---:B------:R-:W-:Y:S01]  /*6bd70*/  HMMA.1688.F32.TF32 R60, R236.reuse, R6, R60 ;  /* 0x00000006ec3c723c */ /* 0x040fe2000008103c */
[----:B------:R-:W-:Y:S04]  /*6bd80*/  STL.64 [R1+0x770], R88 ;  /* 0x0007705801007387 */ /* 0x000fe80000100a00 */
        /* <DEDUP_REMOVED lines=8> */
[----:B------:R-:W-:Y:S01]  /*6be10*/  STL.64 [R1+0x730], R72 ;  /* 0x0007304801007387 */ /* 0x000fe20000100a00 */
[----:B------:R-:W-:-:S03]  /*6be20*/  MOV R28, R59 ;  /* 0x0000003b001c7202 */ /* 0x000fc60000000f00 */
[----:B------:R-:W-:Y:S01]  /*6be30*/  STL.64 [R1+0x738], R74 ;  /* 0x0007384a01007387 */ /* 0x000fe20000100a00 */
[----:B------:R-:W-:Y:S03]  /*6be40*/  HMMA.1688.F32.TF32 R44, R236, R22, R44 ;  /* 0x00000016ec2c723c */ /* 0x000fe6000008102c */
[----:B------:R-:W-:Y:S01]  /*6be50*/  STL.64 [R1+0x720], R68 ;  /* 0x0007204401007387 */ /* 0x000fe20000100a00 */
[----:B------:R-:W-:-:S03]  /*6be60*/  IMAD.MOV.U32 R29, RZ, RZ, R58 ;  /* 0x000000ffff1d7224 */ /* 0x000fc600078e003a */
[----:B------:R-:W-:Y:S04]  /*6be70*/  STL.64 [R1+0x728], R70 ;  /* 0x0007284601007387 */ /* 0x000fe80000100a00 */
[----:B------:R-:W-:Y:S04]  /*6be80*/  STL.64 [R1+0x610], R64 ;  /* 0x0006104001007387 */ /* 0x000fe80000100a00 */
[----:B------:R-:W-:Y:S04]  /*6be90*/  STL.64 [R1+0x618], R66 ;  /* 0x0006184201007387 */ /* 0x000fe80000100a00 */
[----:B------:R-:W-:Y:S04]  /*6bea0*/  STL.64 [R1+0x600], R60 ;  /* 0x0006003c01007387 */ /* 0x000fe80000100a00 */
[----:B------:R-:W-:Y:S04]  /*6beb0*/  STL.64 [R1+0x608], R62 ;  /* 0x0006083e01007387 */ /* 0x000fe80000100a00 */
[----:B------:R-:W-:Y:S04]  /*6bec0*/  STL.64 [R1+0x5f0], R56 ;  /* 0x0005f03801007387 */ /* 0x000fe80000100a00 */
[----:B------:R2:W-:Y:S01]  /*6bed0*/  STL [R1+0x4720], R28 ;  /* 0x0047201c01007387 */ /* 0x0005e20000100800 */
[----:B------:R-:W-:-:S03]  /*6bee0*/  IMAD.MOV.U32 R17, RZ, RZ, R44 ;  /* 0x000000ffff117224 */ /* 0x000fc600078e002c */
[----:B------:R3:W-:Y:S01]  /*6bef0*/  STL [R1+0x471c], R29 ;  /* 0x00471c1d01007387 */ /* 0x0007e20000100800 */
[----:B------:R-:W-:Y:S01]  /*6bf00*/  MOV R16, R45 ;  /* 0x0000002d00107202 */ /* 0x000fe20000000f00 */
[----:B------:R-:W-:Y:S02]  /*6bf10*/  IMAD.MOV.U32 R13, RZ, RZ, R46 ;  /* 0x000000ffff0d7224 */ /* 0x000fe400078e002e */
[----:B------:R4:W-:Y:S01]  /*6bf20*/  STL.64 [R1+0x5d0], R48 ;  /* 0x0005d03001007387 */ /* 0x0009e20000100a00 */
[----:B--2---:R-:W-:Y:S01]  /*6bf30*/  IMAD.MOV.U32 R28, RZ, RZ, R50 ;  /* 0x000000ffff1c7224 */ /* 0x004fe200078e0032 */
[----:B------:R-:W-:Y:S01]  /*6bf40*/  MOV R12, R47 ;  /* 0x0000002f000c7202 */ /* 0x000fe20000000f00 */
[----:B------:R-:W-:Y:S01]  /*6bf50*/  HMMA.1688.F32.TF32 R52, R236, R30, R52 ;  /* 0x0000001eec34723c */ /* 0x000fe20000081034 */
[----:B------:R-:W-:Y:S01]  /*6bf60*/  IMAD.MOV.U32 R9, RZ, RZ, R94 ;  /* 0x000000ffff097224 */ /* 0x000fe200078e005e */
[----:B---3--:R-:W-:Y:S01]  /*6bf70*/  MOV R29, R51 ;  /* 0x00000033001d7202 */ /* 0x008fe20000000f00 */
[----:B------:R-:W-:Y:S01]  /*6bf80*/  LDS R232, [R3+UR12+0x16100] ;  /* 0x0161000c03e87984 */ /* 0x000fe20008000800 */
[----:B------:R-:W-:-:S03]  /*6bf90*/  MOV R8, R95 ;  /* 0x0000005f00087202 */ /* 0x000fc60000000f00 */
[----:B------:R-:W-:Y:S01]  /*6bfa0*/  LDS R234, [R3+UR12+0x17100] ;  /* 0x0171000c03ea7984 */ /* 0x000fe20008000800 */
[C---:B----4-:R-:W-:Y:S03]  /*6bfb0*/  HMMA.1688.F32.TF32 R48, R236.reuse, R18, R40 ;  /* 0x00000012ec30723c */ /* 0x050fe60000081028 */
[----:B------:R-:W-:Y:S04]  /*6bfc0*/  LDS R233, [R252+UR12+0x16100] ;  /* 0x0161000cfce97984 */ /* 0x000fe80008000800 */
[----:B------:R-:W-:Y:S01]  /*6bfd0*/  LDS R235, [R252+UR12+0x17100] ;  /* 0x0171000cfceb7984 */ /* 0x000fe20008000800 */
[C---:B------:R-:W-:Y:S08]  /*6bfe0*/  HMMA.1688.F32.TF32 R44, R236.reuse, R14, R36 ;  /* 0x0000000eec2c723c */ /* 0x040ff00000081024 */
[----:B------:R-:W-:Y:S01]  /*6bff0*/  HMMA.1688.F32.TF32 R40, R236, R250, R32 ;  /* 0x000000faec28723c */ /* 0x000fe20000081020 */
[----:B------:R-:W-:Y:S01]  /*6c000*/  IMAD.MOV.U32 R25, RZ, RZ, R52 ;  /* 0x000000ffff197224 */ /* 0x000fe200078e0034 */
[----:B------:R-:W-:Y:S01]  /*6c010*/  MOV R24, R53 ;  /* 0x0000003500187202 */ /* 0x000fe20000000f00 */
[----:B------:R-:W-:Y:S05]  /*6c020*/  STL.64 [R1+0x5b0], R48 ;  /* 0x0005b03001007387 */ /* 0x000fea0000100a00 */
[----:B------:R-:W-:Y:S01]  /*6c030*/  HMMA.1688.F32.TF32 R36, R240, R6, R244 ;  /* 0x00000006f024723c */ /* 0x000fe200000810f4 */
        /* <DEDUP_REMOVED lines=11> */
[----:B---3--:R-:W3:Y:S04]  /*6c0f0*/  LDL.LU R36, [R1+0x490] ;  /* 0x0004900001247983 */ /* 0x008ee80000300800 */
        /* <DEDUP_REMOVED lines=57> */
[----:B------:R-:W-:Y:S04]  /*6c490*/  LDS R236, [R0+UR12+0x16180] ;  /* 0x0161800c00ec7984 */ /* 0x000fe80008000800 */
[----:B------:R-:W-:Y:S04]  /*6c4a0*/  LDS R238, [R0+UR12+0x17180] ;  /* 0x0171800c00ee7984 */ /* 0x000fe80008000800 */
[----:B------:R-:W-:Y:S04]  /*6c4b0*/  LDS R237, [R2+UR12+0x16180] ;  /* 0x0161800c02ed7984 */ /* 0x000fe80008000800 */
[----:B------:R-:W-:Y:S01]  /*6c4c0*/  LDS R239, [R2+UR12+0x17180] ;  /* 0x0171800c02ef7984 */ /* 0x000fe20008000800 */
[C---:B----4-:R-:W-:Y:S08]  /*6c4d0*/  HMMA.1688.F32.TF32 R64, R240.reuse, R14, R64 ;  /* 0x0000000ef040723c */ /* 0x050ff00000081040 */
[C---:B--2---:R-:W-:Y:S08]  /*6c4e0*/  HMMA.1688.F32.TF32 R68, R240.reuse, R18, R68 ;  /* 0x00000012f044723c */ /* 0x044ff00000081044 */
[C---:B---3--:R-:W-:Y:S08]  /*6c4f0*/  HMMA.1688.F32.TF32 R72, R240.reuse, R22, R72 ;  /* 0x00000016f048723c */ /* 0x048ff00000081048 */
[C---:B------:R-:W-:Y:S08]  /*6c500*/  HMMA.1688.F32.TF32 R80, R240.reuse, R30, R80 ;  /* 0x0000001ef050723c */ /* 0x040ff00000081050 */
[C---:B------:R-:W-:Y:S08]  /*6c510*/  HMMA.1688.F32.TF32 R84, R240.reuse, R10, R84 ;  /* 0x0000000af054723c */ /* 0x040ff00000081054 */
[C---:B------:R-:W-:Y:S11]  /*6c520*/  HMMA.1688.F32.TF32 R76, R240.reuse, R26, R76 ;  /* 0x0000001af04c723c */ /* 0x040ff6000008104c */
        /* <DEDUP_REMOVED lines=16> */
[----:B------:R-:W-:Y:S04]  /*6c630*/  LDS R242, [R3+UR12+0x17180] ;  /* 0x0171800c03f27984 */ /* 0x000fe80008000800 */
[----:B------:R-:W-:Y:S04]  /*6c640*/  LDS R241, [R252+UR12+0x16180] ;  /* 0x0161800cfcf17984 */ /* 0x000fe80008000800 */
[----:B------:R-:W2:Y:S01]  /*6c650*/  LDS R243, [R252+UR12+0x17180] ;  /* 0x0171800cfcf37984 */ /* 0x000ea20008000800 */
[C---:B-1----:R-:W-:Y:S08]  /*6c660*/  HMMA.1688.F32.TF32 R60, R228.reuse, R6, R56 ;  /* 0x00000006e43c723c */ /* 0x042ff00000081038 */
[C---:B------:R-:W-:Y:S08]  /*6c670*/  HMMA.1688.F32.TF32 R56, R228.reuse, R10, R52 ;  /* 0x0000000ae438723c */ /* 0x040ff00000081034 */
[C---:B------:R-:W-:Y:S08]  /*6c680*/  HMMA.1688.F32.TF32 R52, R228.reuse, R30, R48 ;  /* 0x0000001ee434723c */ /* 0x040ff00000081030 */
[C---:B------:R-:W-:Y:S08]  /*6c690*/  HMMA.1688.F32.TF32 R48, R228.reuse, R26, R44 ;  /* 0x0000001ae430723c */ /* 0x040ff0000008102c */
[C---:B------:R-:W-:Y:S08]  /*6c6a0*/  HMMA.1688.F32.TF32 R44, R228.reuse, R22, R40 ;  /* 0x00000016e42c723c */ /* 0x040ff00000081028 */
[C---:B------:R-:W-:Y:S01]  /*6c6b0*/  HMMA.1688.F32.TF32 R40, R228.reuse, R18, R36 ;  /* 0x00000012e428723c */ /* 0x040fe20000081024 */
[----:B------:R-:W-:Y:S07]  /*6c6c0*/  STL.64 [R1+0x8b0], R60 ;  /* 0x0008b03c01007387 */ /* 0x000fee0000100a00 */
        /* <DEDUP_REMOVED lines=14> */
[----:B------:R1:W-:Y:S04]  /*6c7b0*/  STL.64 [R1+0x850], R36 ;  /* 0x0008502401007387 */ /* 0x0003e80000100a00 */
[----:B------:R4:W-:Y:S04]  /*6c7c0*/  STL.64 [R1+0x858], R38 ;  /* 0x0008582601007387 */ /* 0x0009e80000100a00 */
[----:B------:R1:W-:Y:S04]  /*6c7d0*/  STL.64 [R1+0x710], R32 ;  /* 0x0007102001007387 */ /* 0x0003e80000100a00 */
[----:B------:R1:W-:Y:S04]  /*6c7e0*/  STL.64 [R1+0x718], R34 ;  /* 0x0007182201007387 */ /* 0x0003e80000100a00 */
[----:B------:R-:W3:Y:S04]  /*6c7f0*/  LDL.LU R245, [R1+0x54] ;  /* 0x0000540001f57983 */ /* 0x000ee80000300800 */
[----:B------:R-:W3:Y:S04]  /*6c800*/  LDL.LU R246, [R1+0x58] ;  /* 0x0000580001f67983 */ /* 0x000ee80000300800 */
[----:B------:R-:W3:Y:S04]  /*6c810*/  LDL.LU R247, [R1+0x5c] ;  /* 0x00005c0001f77983 */ /* 0x000ee80000300800 */
        /* <DEDUP_REMOVED lines=80> */
[----:B--2---:R-:W-:Y:S08]  /*6cd20*/  HMMA.1688.F32.TF32 R36, R240, R10, R36 ;  /* 0x0000000af024723c */ /* 0x004ff00000081024 */
        /* <DEDUP_REMOVED lines=52> */
[C---:B------:R-:W-:Y:S03]  /*6d070*/  HMMA.1688.F32.TF32 R48, R236.reuse, R14, R48 ;  /* 0x0000000eec30723c */ /* 0x040fe60000081030 */
[----:B-1----:R-:W3:Y:S04]  /*6d080*/  LDL.LU.64 R74, [R1+0x4830] ;  /* 0x00483000014a7983 */ /* 0x002ee80000300a00 */
[----:B------:R-:W3:Y:S04]  /*6d090*/  LDL.LU.64 R72, [R1+0x4828] ;  /* 0x0048280001487983 */ /* 0x000ee80000300a00 */
        /* <DEDUP_REMOVED lines=35> */
[----:B------:R-:W3:Y:S04]  /*6d2d0*/  LDL.LU R239, [R1+0x2c] ;  /* 0x00002c0001ef7983 */ /* 0x000ee80000300800 */
        /* <DEDUP_REMOVED lines=16> */
[C---:B--2---:R-:W-:Y:S08]  /*6d3e0*/  HMMA.1688.F32.TF32 R232, R240.reuse, R18, R232 ;  /* 0x00000012f0e8723c */ /* 0x044ff000000810e8 */
[C---:B------:R-:W-:Y:S08]  /*6d3f0*/  HMMA.1688.F32.TF32 R228, R240.reuse, R14, R228 ;  /* 0x0000000ef0e4723c */ /* 0x040ff000000810e4 */
[----:B---3--:R-:W-:-:S15]  /*6d400*/  HMMA.1688.F32.TF32 R236, R240, R22, R236 ;  /* 0x00000016f0ec723c */ /* 0x008fde00000810ec */
[----:B------:R-:W-:-:S04]  /*6d410*/  NOP ;  /* 0x0000000000007918 */ /* 0x000fc80000000000 */
[----:B------:R-:W-:Y:S04]  /*6d420*/  STL.64 [R1+0x1e0], R236 ;  /* 0x0001e0ec01007387 */ /* 0x000fe80000100a00 */
[----:B------:R-:W-:Y:S04]  /*6d430*/  STL.64 [R1+0x1e8], R238 ;  /* 0x0001e8ee01007387 */ /* 0x000fe80000100a00 */
        /* <DEDUP_REMOVED lines=14> */
[----:B------:R-:W-:Y:S04]  /*6d520*/  LDS R243, [R252+UR12+0x17280] ;  /* 0x0172800cfcf37984 */ /* 0x000fe80008000800 */
[----:B------:R1:W-:Y:S04]  /*6d530*/  STL [R1+0x46ec], R244 ;  /* 0x0046ecf401007387 */ /* 0x0003e80000100800 */
[----:B------:R-:W-:Y:S04]  /*6d540*/  STL.64 [R1+0x1c0], R228 ;  /* 0x0001c0e401007387 */ /* 0x000fe80000100a00 */
[----:B------:R-:W-:Y:S04]  /*6d550*/  STL.64 [R1+0x1c8], R230 ;  /* 0x0001c8e601007387 */ /* 0x000fe80000100a00 */
[----:B------:R2:W-:Y:S04]  /*6d560*/  STL [R1+0x46e8], R245 ;  /* 0x0046e8f501007387 */ /* 0x0005e80000100800 */
[----:B------:R3:W-:Y:S04]  /*6d570*/  STL [R1+0x46e4], R246 ;  /* 0x0046e4f601007387 */ /* 0x0007e80000100800 */
[----:B------:R4:W-:Y:S04]  /*6d580*/  STL [R1+0x46e0], R247 ;  /* 0x0046e0f701007387 */ /* 0x0009e80000100800 */
[----:B-1----:R-:W4:Y:S04]  /*6d590*/  LDL.LU R244, [R1+0x40] ;  /* 0x0000400001f47983 */ /* 0x002f280000300800 */
[----:B--2---:R-:W2:Y:S04]  /*6d5a0*/  LDL.LU R245, [R1+0x44] ;  /* 0x0000440001f57983 */ /* 0x004ea80000300800 */
[----:B---3--:R-:W2:Y:S04]  /*6d5b0*/  LDL.LU R246, [R1+0x48] ;  /* 0x0000480001f67983 */ /* 0x008ea80000300800 */
[----:B----4-:R-:W2:Y:S04]  /*6d5c0*/  LDL.LU R247, [R1+0x4c] ;  /* 0x00004c0001f77983 */ /* 0x010ea80000300800 */
[----:B------:R-:W-:Y:S04]  /*6d5d0*/  LDS R228, [R0+UR12+0x16200] ;  /* 0x0162000c00e47984 */ /* 0x000fe80008000800 */
[----:B------:R-:W-:Y:S04]  /*6d5e0*/  LDS R230, [R0+UR12+0x17200] ;  /* 0x0172000c00e67984 */ /* 0x000fe80008000800 */
[----:B------:R-:W-:Y:S04]  /*6d5f0*/  LDS R229, [R2+UR12+0x16200] ;  /* 0x0162000c02e57984 */ /* 0x000fe80008000800 */
[----:B------:R-:W1:Y:S02]  /*6d600*/  LDS R231, [R2+UR12+0x17200] ;  /* 0x0172000c02e77984 */ /* 0x000e640008000800 */
[C---:B-1----:R-:W-:Y:S08]  /*6d610*/  HMMA.1688.F32.TF32 R32, R228.reuse, R10, R32 ;  /* 0x0000000ae420723c */ /* 0x042ff00000081020 */
[----:B--2---:R-:W-:-:S15]  /*6d620*/  HMMA.1688.F32.TF32 R244, R228, R6, R244 ;  /* 0x00000006e4f4723c */ /* 0x004fde00000810f4 */
[----:B------:R-:W-:-:S04]  /*6d630*/  NOP ;  /* 0x0000000000007918 */ /* 0x000fc80000000000 */
[----:B------:R-:W-:Y:S04]  /*6d640*/  STL.64 [R1+0x840], R244 ;  /* 0x000840f401007387 */ /* 0x000fe80000100a00 */
[----:B------:R1:W-:Y:S04]  /*6d650*/  STL.64 [R1+0x848], R246 ;  /* 0x000848f601007387 */ /* 0x0003e80000100a00 */
[----:B------:R-:W-:Y:S04]  /*6d660*/  STL.64 [R1+0x830], R32 ;  /* 0x0008302001007387 */ /* 0x000fe80000100a00 */
[----:B------:R2:W-:Y:S01]  /*6d670*/  STL.64 [R1+0x838], R34 ;  /* 0x0008382201007387 */ /* 0x0005e20000100a00 */
[C---:B-1----:R-:W-:Y:S08]  /*6d680*/  HMMA.1688.F32.TF32 R244, R228.reuse, R30, R36 ;  /* 0x0000001ee4f4723c */ /* 0x042ff00000081024 */
[C---:B------:R-:W-:Y:S08]  /*6d690*/  HMMA.1688.F32.TF32 R36, R228.reuse, R26, R40 ;  /* 0x0000001ae424723c */ /* 0x040ff00000081028 */
[C---:B--2---:R-:W-:Y:S03]  /*6d6a0*/  HMMA.1688.F32.TF32 R32, R228.reuse, R22, R44 ;  /* 0x00000016e420723c */ /* 0x044fe6000008102c */
[----:B------:R1:W-:Y:S04]  /*6d6b0*/  STL.64 [R1+0x820], R244 ;  /* 0x000820f401007387 */ /* 0x0003e80000100a00 */
[----:B------:R2:W-:Y:S04]  /*6d6c0*/  STL.64 [R1+0x828], R246 ;  /* 0x000828f601007387 */ /* 0x0005e80000100a00 */
[----:B------:R-:W-:Y:S04]  /*6d6d0*/  STL.64 [R1+0x810], R36 ;  /* 0x0008102401007387 */ /* 0x000fe80000100a00 */
[----:B------:R3:W-:Y:S04]  /*6d6e0*/  STL.64 [R1+0x818], R38 ;  /* 0x0008182601007387 */ /* 0x0007e80000100a00 */
[----:B-1----:R-:W-:Y:S01]  /*6d6f0*/  IMAD.MOV.U32 R244, RZ, RZ, R33 ;  /* 0x000000fffff47224 */ /* 0x002fe200078e0021 */
[----:B------:R-:W-:Y:S01]  /*6d700*/  MOV R245, R34 ;  /* 0x0000002200f57202 */ /* 0x000fe20000000f00 */
[----:B------:R1:W-:Y:S01]  /*6d710*/  STL [R1+0x800], R32 ;  /* 0x0008002001007387 */ /* 0x0003e20000100800 */
[----:B--2---:R-:W-:Y:S01]  /*6d720*/  IMAD.MOV.U32 R246, RZ, RZ, R35 ;  /* 0x000000fffff67224 */ /* 0x004fe200078e0023 */
[C---:B---3--:R-:W-:Y:S08]  /*6d730*/  HMMA.1688.F32.TF32 R36, R228.reuse, R18, R48 ;  /* 0x00000012e424723c */ /* 0x048ff00000081030 */
[C---:B-1----:R-:W-:Y:S01]  /*6d740*/  HMMA.1688.F32.TF32 R32, R228.reuse, R14, R52 ;  /* 0x0000000ee420723c */ /* 0x042fe20000081034 */
[----:B------:R1:W-:Y:S04]  /*6d750*/  STL [R1+0x46f8], R246 ;  /* 0x0046f8f601007387 */ /* 0x0003e80000100800 */
[----:B------:R2:W-:Y:S04]  /*6d760*/  STL [R1+0x46f4], R245 ;  /* 0x0046f4f501007387 */ /* 0x0005e80000100800 */
[----:B------:R3:W-:Y:S04]  /*6d770*/  STL [R1+0x46f0], R244 ;  /* 0x0046f0f401007387 */ /* 0x0007e80000100800 */
[----:B------:R-:W-:Y:S04]  /*6d780*/  STL.64 [R1+0x7f0], R36 ;  /* 0x0007f02401007387 */ /* 0x000fe80000100a00 */
[----:B------:R4:W-:Y:S02]  /*6d790*/  STL.64 [R1+0x7f8], R38 ;  /* 0x0007f82601007387 */ /* 0x0009e40000100a00 */
[----:B-1----:R-:W-:Y:S01]  /*6d7a0*/  MOV R246, R33 ;  /* 0x0000002100f67202 */ /* 0x002fe20000000f00 */
[----:B--2---:R-:W-:Y:S01]  /*6d7b0*/  IMAD.MOV.U32 R245, RZ, RZ, R34 ;  /* 0x000000fffff57224 */ /* 0x004fe200078e0022 */
[----:B------:R1:W-:Y:S01]  /*6d7c0*/  STL [R1+0x7e0], R32 ;  /* 0x0007e02001007387 */ /* 0x0003e20000100800 */
[----:B---3--:R-:W-:Y:S01]  /*6d7d0*/  MOV R244, R35 ;  /* 0x0000002300f47202 */ /* 0x008fe20000000f00 */
[----:B----4-:R-:W-:Y:S08]  /*6d7e0*/  HMMA.1688.F32.TF32 R36, R228, R250, R56 ;  /* 0x000000fae424723c */ /* 0x010ff00000081038 */
[----:B-1----:R-:W-:Y:S01]  /*6d7f0*/  HMMA.1688.F32.TF32 R32, R232, R6, R60 ;  /* 0x00000006e820723c */ /* 0x002fe2000008103c */
[----:B------:R-:W-:Y:S04]  /*6d800*/  STL [R1+0x4704], R244 ;  /* 0x004704f401007387 */ /* 0x000fe80000100800 */
[----:B------:R-:W-:Y:S04]  /*6d810*/  STL [R1+0x4700], R245 ;  /* 0x004700f501007387 */ /* 0x000fe80000100800 */
[----:B------:R-:W-:Y:S10]  /*6d820*/  STL [R1+0x46fc], R246 ;  /* 0x0046fcf601007387 */ /* 0x000ff40000100800 */
[----:B------:R1:W-:Y:S01]  /*6d830*/  STL [R1+0x6e4], R33 ;  /* 0x0006e42101007387 */ /* 0x0003e20000100800 */
[----:B------:R-:W-:-:S03]  /*6d840*/  IMAD.MOV.U32 R247, RZ, RZ, R32 ;  /* 0x000000fffff77224 */ /* 0x000fc600078e0020 */
[----:B------:R-:W-:Y:S04]  /*6d850*/  STL.64 [R1+0x6f0], R36 ;  /* 0x0006f02401007387 */ /* 0x000fe80000100a00 */
[----:B------:R-:W-:Y:S04]  /*6d860*/  STL.64 [R1+0x6f8], R38 ;  /* 0x0006f82601007387 */ /* 0x000fe80000100a00 */
[----:B------:R2:W-:Y:S04]  /*6d870*/  STL.64 [R1+0x6e8], R34 ;  /* 0x0006e82201007387 */ /* 0x0005e80000100a00 */
[----:B------:R-:W3:Y:S04]  /*6d880*/  LDL.LU R32, [R1+0x320] ;  /* 0x0003200001207983 */ /* 0x000ee80000300800 */
[----:B-1----:R-:W3:Y:S04]  /*6d890*/  LDL.LU R33, [R1+0x324] ;  /* 0x0003240001217983 */ /* 0x002ee80000300800 */
[----:B--2---:R-:W3:Y:S04]  /*6d8a0*/  LDL.LU R34, [R1+0x328] ;  /* 0x0003280001227983 */ /* 0x004ee80000300800 */
[----:B------:R-:W3:Y:S01]  /*6d8b0*/  LDL.LU R35, [R1+0x32c] ;  /* 0x00032c0001237983 */ /* 0x000ee20000300800 */
[----:B------:R-:W-:Y:S03]  /*6d8c0*/  HMMA.1688.F32.TF32 R36, R232, R10, R64 ;  /* 0x0000000ae824723c */ /* 0x000fe60000081040 */
[----:B------:R-:W-:-:S15]  /*6d8d0*/  STL [R1+0x4708], R247 ;  /* 0x004708f701007387 */ /* 0x000fde0000100800 */
[----:B------:R-:W-:Y:S01]  /*6d8e0*/  NOP ;  /* 0x0000000000007918 */ /* 0x000fe20000000000 */
[----:B------:R-:W-:Y:S01]  /*6d8f0*/  MOV R244, R37 ;  /* 0x0000002500f47202 */ /* 0x000fe20000000f00 */
[----:B------:R-:W-:Y:S01]  /*6d900*/  IMAD.MOV.U32 R245, RZ, RZ, R38 ;  /* 0x000000fffff57224 */ /* 0x000fe200078e0026 */
[----:B------:R1:W-:Y:S01]  /*6d910*/  STL [R1+0x6d0], R36 ;  /* 0x0006d02401007387 */ /* 0x0003e20000100800 */
[----:B------:R-:W-:Y:S02]  /*6d920*/  MOV R246, R39 ;  /* 0x0000002700f67202 */ /* 0x000fe40000000f00 */
[----:B-1----:R-:W-:Y:S03]  /*6d930*/  HMMA.1688.F32.TF32 R36, R232, R30, R68 ;  /* 0x0000001ee824723c */ /* 0x002fe60000081044 */
[----:B------:R-:W-:Y:S04]  /*6d940*/  STL [R1+0x4714], R246 ;  /* 0x004714f601007387 */ /* 0x000fe80000100800 */
[----:B------:R-:W-:Y:S04]  /*6d950*/  STL [R1+0x4710], R245 ;  /* 0x004710f501007387 */ /* 0x000fe80000100800 */
[----:B------:R-:W-:Y:S08]  /*6d960*/  STL [R1+0x470c], R244 ;  /* 0x00470cf401007387 */ /* 0x000ff00000100800 */
[----:B------:R-:W-:Y:S01]  /*6d970*/  STL.64 [R1+0x6c0], R36 ;  /* 0x0006c02401007387 */ /* 0x000fe20000100a00 */
[----:B------:R-:W-:-:S03]  /*6d980*/  IMAD.MOV.U32 R247, RZ, RZ, R39 ;  /* 0x000000fffff77224 */ /* 0x000fc600078e0027 */
[----:B------:R1:W-:Y:S02]  /*6d990*/  STL [R1+0x6c8], R38 ;  /* 0x0006c82601007387 */ /* 0x0003e40000100800 */
[----:B-1----:R-:W-:Y:S02]  /*6d9a0*/  HMMA.1688.F32.TF32 R36, R232, R26, R72 ;  /* 0x0000001ae824723c */ /* 0x002fe40000081048 */
[----:B------:R-:W-:-:S15]  /*6d9b0*/  STL [R1+0x4718], R247 ;  /* 0x004718f701007387 */ /* 0x000fde0000100800 */
[----:B------:R-:W-:Y:S02]  /*6d9c0*/  NOP ;  /* 0x0000000000007918 */ /* 0x000fe40000000000 */
[----:B------:R-:W-:Y:S01]  /*6d9d0*/  MOV R246, R37 ;  /* 0x0000002500f67202 */ /* 0x000fe20000000f00 */
[----:B------:R-:W-:Y:S01]  /*6d9e0*/  IMAD.MOV.U32 R245, RZ, RZ, R38 ;  /* 0x000000fffff57224 */ /* 0x000fe200078e0026 */
[----:B------:R1:W-:Y:S01]  /*6d9f0*/  STL [R1+0x6b0], R36 ;  /* 0x0006b02401007387 */ /* 0x0003e20000100800 */
[----:B------:R-:W-:Y:S02]  /*6da00*/  MOV R244, R39 ;  /* 0x0000002700f47202 */ /* 0x000fe40000000f00 */
[C---:B-1----:R-:W-:Y:S08]  /*6da10*/  HMMA.1688.F32.TF32 R36, R232.reuse, R22, R76 ;  /* 0x00000016e824723c */ /* 0x042ff0000008104c */
[C---:B------:R-:W-:Y:S08]  /*6da20*/  HMMA.1688.F32.TF32 R44, R232.reuse, R18, R80 ;  /* 0x00000012e82c723c */ /* 0x040ff00000081050 */
[----:B------:R-:W-:Y:S03]  /*6da30*/  HMMA.1688.F32.TF32 R40, R232, R14, R84 ;  /* 0x0000000ee828723c */ /* 0x000fe60000081054 */
[----:B------:R-:W-:Y:S01]  /*6da40*/  STL.64 [R1+0x6a0], R36 ;  /* 0x0006a02401007387 */ /* 0x000fe20000100a00 */
[----:B------:R-:W-:-:S03]  /*6da50*/  IMAD.MOV.U32 R247, RZ, RZ, R39 ;  /* 0x000000fffff77224 */ /* 0x000fc600078e0027 */
[----:B------:R1:W-:Y:S02]  /*6da60*/  STL [R1+0x6a8], R38 ;  /* 0x0006a82601007387 */ /* 0x0003e40000100800 */
[----:B-1----:R-:W-:Y:S02]  /*6da70*/  HMMA.1688.F32.TF32 R36, R232, R250, R88 ;  /* 0x000000fae824723c */ /* 0x002fe40000081058 */
[----:B------:R-:W-:Y:S04]  /*6da80*/  STL.64 [R1+0x460], R44 ;  /* 0x0004602c01007387 */ /* 0x000fe80000100a00 */
[----:B------:R1:W-:Y:S04]  /*6da90*/  STL.64 [R1+0x468], R46 ;  /* 0x0004682e01007387 */ /* 0x0003e80000100a00 */
[----:B------:R-:W-:Y:S04]  /*6daa0*/  STL.64 [R1+0x450], R40 ;  /* 0x0004502801007387 */ /* 0x000fe80000100a00 */
[----:B------:R2:W-:Y:S01]  /*6dab0*/  STL.64 [R1+0x458], R42 ;  /* 0x0004582a01007387 */ /* 0x0005e20000100a00 */
[C---:B-1----:R-:W-:Y:S04]  /*6dac0*/  HMMA.1688.F32.TF32 R44, R236.reuse, R6, R92 ;  /* 0x00000006ec2c723c */ /* 0x042fe8000008105c */
[----:B------:R-:W-:Y:S04]  /*6dad0*/  STL.64 [R1+0x3c0], R36 ;  /* 0x0003c02401007387 */ /* 0x000fe80000100a00 */
[----:B------:R1:W-:Y:S01]  /*6dae0*/  STL.64 [R1+0x3c8], R38 ;  /* 0x0003c82601007387 */ /* 0x0003e20000100a00 */
[C---:B--2---:R-:W-:Y:S01]  /*6daf0*/  HMMA.1688.F32.TF32 R40, R236.reuse, R10, R96 ;  /* 0x0000000aec28723c */ /* 0x044fe20000081060 */
        /* <DEDUP_REMOVED lines=8> */
[----:B------:R-:W-:Y:S01]  /*6db80*/  LDS R96, [R3+UR12+0x18080] ;  /* 0x0180800c03607984 */ /* 0x000fe20008000800 */
        /* <DEDUP_REMOVED lines=43> */
[C---:B---3--:R-:W-:Y:S08]  /*6de40*/  HMMA.1688.F32.TF32 R36, R240.reuse, R14, R32 ;  /* 0x0000000ef024723c */ /* 0x048ff00000081020 */
[----:B------:R-:W-:Y:S01]  /*6de50*/  HMMA.1688.F32.TF32 R32, R240, R250, R148 ;  /* 0x000000faf020723c */ /* 0x000fe20000081094 */
        /* <DEDUP_REMOVED lines=8> */
[----:B------:R-:W-:Y:S04]  /*6dee0*/  STL.64 [R1+0x138], R34 ;  /* 0x0001382201007387 */ /* 0x000fe80000100a00 */
        /* <DEDUP_REMOVED lines=11> */
[----:B------:R-:W-:Y:S04]  /*6dfa0*/  LDS R36, [R0+UR12+0x16300] ;  /* 0x0163000c00247984 */ /* 0x000fe80008000800 */
[----:B------:R-:W-:Y:S04]  /*6dfb0*/  LDS R38, [R0+UR12+0x17300] ;  /* 0x0173000c00267984 */ /* 0x000fe80008000800 */
[----:B------:R-:W-:Y:S04]  /*6dfc0*/  LDS R37, [R2+UR12+0x16300] ;  /* 0x0163000c02257984 */ /* 0x000fe80008000800 */
[----:B------:R-:W3:Y:S04]  /*6dfd0*/  LDS R39, [R2+UR12+0x17300] ;  /* 0x0173000c02277984 */ /* 0x000ee80008000800 */
        /* <DEDUP_REMOVED lines=29> */
[----:B----4-:R-:W-:Y:S01]  /*6e1b0*/  HMMA.1688.F32.TF32 R56, R36, R6, R52 ;  /* 0x000000062438723c */ /* 0x010fe20000081034 */
[----:B------:R-:W-:Y:S01]  /*6e1c0*/  MOV R52, R170 ;  /* 0x000000aa00347202 */ /* 0x000fe20000000f00 */
[----:B------:R-:W-:Y:S01]  /*6e1d0*/  IMAD.MOV.U32 R53, RZ, RZ, R171 ;  /* 0x000000ffff357224 */ /* 0x000fe200078e00ab */
[----:B------:R-:W-:Y:S01]  /*6e1e0*/  MOV R54, R164 ;  /* 0x000000a400367202 */ /* 0x000fe20000000f00 */
[----:B------:R-:W-:-:S15]  /*6e1f0*/  IMAD.MOV.U32 R55, RZ, RZ, R165 ;  /* 0x000000ffff377224 */ /* 0x000fde00078e00a5 */
[----:B------:R3:W-:Y:S04]  /*6e200*/  STL.64 [R1+0x7d0], R56 ;  /* 0x0007d03801007387 */ /* 0x0007e80000100a00 */
[----:B------:R4:W-:Y:S04]  /*6e210*/  STL.64 [R1+0x7d8], R58 ;  /* 0x0007d83a01007387 */ /* 0x0009e80000100a00 */
[----:B------:R-:W2:Y:S04]  /*6e220*/  LDL.LU R170, [R1+0x4770] ;  /* 0x0047700001aa7983 */ /* 0x000ea80000300800 */
[----:B------:R1:W-:Y:S01]  /*6e230*/  STL.64 [R1+0x7c0], R48 ;  /* 0x0007c03001007387 */ /* 0x0003e20000100a00 */
[----:B---3--:R-:W-:-:S03]  /*6e240*/  MOV R56, R166 ;  /* 0x000000a600387202 */ /* 0x008fc60000000f00 */
[----:B------:R3:W-:Y:S01]  /*6e250*/  STL.64 [R1+0x7c8], R50 ;  /* 0x0007c83201007387 */ /* 0x0007e20000100a00 */
[----:B------:R-:W-:-:S03]  /*6e260*/  IMAD.MOV.U32 R57, RZ, RZ, R167 ;  /* 0x000000ffff397224 */ /* 0x000fc600078e00a7 */
[----:B------:R-:W2:Y:S01]  /*6e270*/  LDL.LU R171, [R1+0x476c] ;  /* 0x00476c0001ab7983 */ /* 0x000ea20000300800 */
        /* <DEDUP_REMOVED lines=16> */
[----:B-1----:R-:W-:-:S03]  /*6e380*/  MOV R48, R154 ;  /* 0x0000009a00307202 */ /* 0x002fc60000000f00 */
[----:B------:R-:W4:Y:S01]  /*6e390*/  LDL.LU R158, [R1+0x4740] ;  /* 0x00474000019e7983 */ /* 0x000f220000300800 */
[----:B------:R-:W-:-:S03]  /*6e3a0*/  IMAD.MOV.U32 R49, RZ, RZ, R155 ;  /* 0x000000ffff317224 */ /* 0x000fc600078e009b */
[----:B------:R-:W4:Y:S04]  /*6e3b0*/  LDL.LU R159, [R1+0x473c] ;  /* 0x00473c00019f7983 */ /* 0x000f280000300800 */
[----:B------:R-:W4:Y:S04]  /*6e3c0*/  LDL.LU R152, [R1+0x4738] ;  /* 0x0047380001987983 */ /* 0x000f280000300800 */
[----:B------:R-:W4:Y:S04]  /*6e3d0*/  LDL.LU R153, [R1+0x4734] ;  /* 0x0047340001997983 */ /* 0x000f280000300800 */
[----:B------:R-:W4:Y:S04]  /*6e3e0*/  LDL.LU R154, [R1+0x4730] ;  /* 0x00473000019a7983 */ /* 0x000f280000300800 */
[----:B------:R-:W4:Y:S01]  /*6e3f0*/  LDL.LU R155, [R1+0x472c] ;  /* 0x00472c00019b7983 */ /* 0x000f220000300800 */
[C---:B--2---:R-:W-:Y:S08]  /*6e400*/  HMMA.1688.F32.TF32 R88, R36.reuse, R30, R84 ;  /* 0x0000001e2458723c */ /* 0x044ff00000081054 */
[C---:B------:R-:W-:Y:S08]  /*6e410*/  HMMA.1688.F32.TF32 R84, R36.reuse, R26, R80 ;  /* 0x0000001a2454723c */ /* 0x040ff00000081050 */
[C---:B------:R-:W-:Y:S08]  /*6e420*/  HMMA.1688.F32.TF32 R80, R36.reuse, R22, R76 ;  /* 0x000000162450723c */ /* 0x040ff0000008104c */
        /* <DEDUP_REMOVED lines=12> */
[----:B---3--:R-:W-:Y:S01]  /*6e4f0*/  MOV R50, R249 ;  /* 0x000000f900327202 */ /* 0x008fe20000000f00 */
[----:B------:R-:W-:Y:S01]  /*6e500*/  IMAD.MOV.U32 R51, RZ, RZ, R248 ;  /* 0x000000ffff337224 */ /* 0x000fe200078e00f8 */
[C---:B----4-:R-:W-:Y:S01]  /*6e510*/  HMMA.1688.F32.TF32 R72, R40.reuse, R10, R160 ;  /* 0x0000000a2848723c */ /* 0x050fe200000810a0 */
[----:B------:R-:W-:Y:S04]  /*6e520*/  LDS R160, [R3+UR12+0x18100] ;  /* 0x0181000c03a07984 */ /* 0x000fe80008000800 */
[----:B------:R-:W-:Y:S04]  /*6e530*/  LDS R162, [R3+UR12+0x19100] ;  /* 0x0191000c03a27984 */ /* 0x000fe80008000800 */
[----:B------:R-:W-:Y:S04]  /*6e540*/  LDS R161, [R252+UR12+0x18100] ;  /* 0x0181000cfca17984 */ /* 0x000fe80008000800 */
[----:B------:R-:W-:Y:S01]  /*6e550*/  LDS R163, [R252+UR12+0x19100] ;  /* 0x0191000cfca37984 */ /* 0x000fe20008000800 */
[----:B------:R-:W-:Y:S08]  /*6e560*/  HMMA.1688.F32.TF32 R60, R40, R6, R156 ;  /* 0x00000006283c723c */ /* 0x000ff0000008109c */
[----:B------:R-:W-:-:S15]  /*6e570*/  HMMA.1688.F32.TF32 R36, R36, R250, R152 ;  /* 0x000000fa2424723c */ /* 0x000fde0000081098 */
[----:B------:R-:W-:-:S04]  /*6e580*/  NOP ;  /* 0x0000000000007918 */ /* 0x000fc80000000000 */
        /* <DEDUP_REMOVED lines=11> */
[C---:B-1----:R-:W-:Y:S02]  /*6e640*/  HMMA.1688.F32.TF32 R36, R40.reuse, R18, R176 ;  /* 0x000000122824723c */ /* 0x042fe400000810b0 */
[----:B------:R-:W-:Y:S04]  /*6e650*/  STL.64 [R1+0x650], R60 ;  /* 0x0006503c01007387 */ /* 0x000fe80000100a00 */
[----:B------:R1:W-:Y:S05]  /*6e660*/  STL.64 [R1+0x658], R62 ;  /* 0x0006583e01007387 */ /* 0x0003ea0000100a00 */
[----:B------:R-:W-:Y:S04]  /*6e670*/  STL.64 [R1+0x640], R72 ;  /* 0x0006404801007387 */ /* 0x000fe80000100a00 */
[----:B------:R-:W-:Y:S01]  /*6e680*/  STL.64 [R1+0x648], R74 ;  /* 0x0006484a01007387 */ /* 0x000fe20000100a00 */
[C---:B-1----:R-:W-:Y:S03]  /*6e690*/  HMMA.1688.F32.TF32 R60, R40.reuse, R14, R180 ;  /* 0x0000000e283c723c */ /* 0x042fe600000810b4 */
[----:B------:R-:W-:Y:S04]  /*6e6a0*/  STL.64 [R1+0x630], R36 ;  /* 0x0006302401007387 */ /* 0x000fe80000100a00 */
[----:B------:R1:W-:Y:S01]  /*6e6b0*/  STL.64 [R1+0x638], R38 ;  /* 0x0006382601007387 */ /* 0x0003e20000100a00 */
[----:B------:R-:W-:Y:S08]  /*6e6c0*/  HMMA.1688.F32.TF32 R40, R40, R250, R184 ;  /* 0x000000fa2828723c */ /* 0x000ff000000810b8 */
        /* <DEDUP_REMOVED lines=21> */
[----:B------:R1:W-:Y:S05]  /*6e820*/  STL.64 [R1+0x558], R38 ;  /* 0x0005582601007387 */ /* 0x0003ea0000100a00 */
[C---:B-1----:R-:W-:Y:S03]  /*6e830*/  HMMA.1688.F32.TF32 R36, R44.reuse, R14, R212 ;  /* 0x0000000e2c24723c */ /* 0x042fe600000810d4 */
[----:B------:R-:W-:Y:S04]  /*6e840*/  STL.64 [R1+0x540], R60 ;  /* 0x0005403c01007387 */ /* 0x000fe80000100a00 */
[----:B------:R-:W-:Y:S01]  /*6e850*/  STL.64 [R1+0x548], R62 ;  /* 0x0005483e01007387 */ /* 0x000fe20000100a00 */
[----:B------:R-:W-:Y:S03]  /*6e860*/  HMMA.1688.F32.TF32 R44, R44, R250, R216 ;  /* 0x000000fa2c2c723c */ /* 0x000fe600000810d8 */
[----:B------:R-:W-:Y:S04]  /*6e870*/  STL.64 [R1+0x530], R40 ;  /* 0x0005302801007387 */ /* 0x000fe80000100a00 */
[----:B------:R1:W-:Y:S04]  /*6e880*/  STL.64 [R1+0x538], R42 ;  /* 0x0005382a01007387 */ /* 0x0003e80000100a00 */
[----:B------:R-:W-:Y:S04]  /*6e890*/  STL.64 [R1+0x4e0], R36 ;  /* 0x0004e02401007387 */ /* 0x000fe80000100a00 */
[----:B------:R2:W-:Y:S01]  /*6e8a0*/  STL.64 [R1+0x4e8], R38 ;  /* 0x0004e82601007387 */ /* 0x0005e20000100a00 */
[C---:B-1----:R-:W-:Y:S08]  /*6e8b0*/  HMMA.1688.F32.TF32 R40, R32.reuse, R6, R220 ;  /* 0x000000062028723c */ /* 0x042ff000000810dc */
[C---:B--2---:R-:W-:Y:S01]  /*6e8c0*/  HMMA.1688.F32.TF32 R36, R32.reuse, R10, R224 ;  /* 0x0000000a2024723c */ /* 0x044fe200000810e0 */
[----:B------:R-:W-:Y:S04]  /*6e8d0*/  STL.64 [R1+0x110], R44 ;  /* 0x0001102c01007387 */ /* 0x000fe80000100a00 */
[----:B------:R-:W-:Y:S04]  /*6e8e0*/  STL.64 [R1+0x118], R46 ;  /* 0x0001182e01007387 */ /* 0x000fe80000100a00 */
[----:B------:R-:W2:Y:S04]  /*6e8f0*/  LDL R63, [R1+0xa30] ;  /* 0x000a3000013f7983 */ /* 0x000ea80000100800 */
[----:B------:R-:W-:Y:S04]  /*6e900*/  STL.64 [R1+0x100], R40 ;  /* 0x0001002801007387 */ /* 0x000fe80000100a00 */
[----:B------:R1:W-:Y:S04]  /*6e910*/  STL.64 [R1+0x108], R42 ;  /* 0x0001082a01007387 */ /* 0x0003e80000100a00 */
[----:B------:R-:W-:Y:S04]  /*6e920*/  STL.64 [R1+0xf0], R36 ;  /* 0x0000f02401007387 */ /* 0x000fe80000100a00 */
[----:B------:R3:W-:Y:S01]  /*6e930*/  STL.64 [R1+0xf8], R38 ;  /* 0x0000f82601007387 */ /* 0x0007e20000100a00 */
[C---:B-1----:R-:W-:Y:S03]  /*6e940*/  HMMA.1688.F32.TF32 R40, R32.reuse, R30, R68 ;  /* 0x0000001e2028723c */ /* 0x042fe60000081044 */
[----:B------:R-:W-:Y:S04]  /*6e950*/  LDS R6, [R0+UR12+0x19000] ;  /* 0x0190000c00067984 */ /* 0x000fe80008000800 */
[----:B------:R-:W-:Y:S01]  /*6e960*/  LDS R7, [R2+UR12+0x19000] ;  /* 0x0190000c02077984 */ /* 0x000fe20008000800 */
[C---:B---3--:R-:W-:Y:S03]  /*6e970*/  HMMA.1688.F32.TF32 R36, R32.reuse, R26, R64 ;  /* 0x0000001a2024723c */ /* 0x048fe60000081040 */
[----:B------:R-:W-:Y:S04]  /*6e980*/  LDS R64, [R0+UR12+0x18080] ;  /* 0x0180800c00407984 */ /* 0x000fe80008000800 */
[----:B------:R-:W-:Y:S01]  /*6e990*/  LDS R66, [R0+UR12+0x19080] ;  /* 0x0190800c00427984 */ /* 0x000fe20008000800 */
[C---:B------:R-:W-:Y:S03]  /*6e9a0*/  HMMA.1688.F32.TF32 R44, R32.reuse, R22, R228 ;  /* 0x00000016202c723c */ /* 0x040fe600000810e4 */
[----:B------:R-:W-:Y:S04]  /*6e9b0*/  LDS R65, [R2+UR12+0x18080] ;  /* 0x0180800c02417984 */ /* 0x000fe80008000800 */
[----:B------:R-:W-:Y:S04]  /*6e9c0*/  STL.64 [R1+0xe0], R40 ;  /* 0x0000e02801007387 */ /* 0x000fe80000100a00 */
[----:B------:R1:W-:Y:S04]  /*6e9d0*/  STL.64 [R1+0xe8], R42 ;  /* 0x0000e82a01007387 */ /* 0x0003e80000100a00 */
[----:B------:R-:W-:Y:S04]  /*6e9e0*/  STL.64 [R1+0xc0], R36 ;  /* 0x0000c02401007387 */ /* 0x000fe80000100a00 */
[----:B------:R3:W-:Y:S01]  /*6e9f0*/  STL.64 [R1+0xc8], R38 ;  /* 0x0000c82601007387 */ /* 0x0007e20000100a00 */
[C---:B-1----:R-:W-:Y:S03]  /*6ea00*/  HMMA.1688.F32.TF32 R40, R32.reuse, R18, R56 ;  /* 0x000000122028723c */ /* 0x042fe60000081038 */
[----:B------:R-:W-:Y:S05]  /*6ea10*/  LDS R67, [R2+UR12+0x19080] ;  /* 0x0190800c02437984 */ /* 0x000fea0008000800 */
[C---:B---3--:R-:W-:Y:S01]  /*6ea20*/  HMMA.1688.F32.TF32 R36, R32.reuse, R14, R52 ;  /* 0x0000000e2024723c */ /* 0x048fe20000081034 */
[----:B------:R-:W-:Y:S04]  /*6ea30*/  STL.64 [R1+0x20], R44 ;  /* 0x0000202c01007387 */ /* 0x000fe80000100a00 */
[----:B------:R-:W-:Y:S03]  /*6ea40*/  STL.64 [R1+0x28], R46 ;  /* 0x0000282e01007387 */ /* 0x000fe60000100a00 */
[----:B------:R-:W-:Y:S03]  /*6ea50*/  HMMA.1688.F32.TF32 R248, R32, R250, R48 ;  /* 0x000000fa20f8723c */ /* 0x000fe60000081030 */
[----:B------:R-:W-:Y:S04]  /*6ea60*/  STL.64 [R1+0x10], R40 ;  /* 0x0000102801007387 */ /* 0x000fe80000100a00 */
[----:B------:R-:W-:Y:S01]  /*6ea70*/  STL.64 [R1+0x18], R42 ;  /* 0x0000182a01007387 */ /* 0x000fe20000100a00 */
[----:B------:R-:W-:-:S03]  /*6ea80*/  MOV R50, R4 ;  /* 0x0000000400327202 */ /* 0x000fc60000000f00 */
[----:B------:R-:W3:Y:S01]  /*6ea90*/  LDL.LU R48, [R1+0x900] ;  /* 0x0009000001307983 */ /* 0x000ee20000300800 */
[----:B------:R-:W-:-:S03]  /*6eaa0*/  IMAD.MOV.U32 R51, RZ, RZ, R5 ;  /* 0x000000ffff337224 */ /* 0x000fc600078e0005 */
[----:B------:R-:W-:Y:S04]  /*6eab0*/  STL.64 [R1], R36 ;  /* 0x0000002401007387 */ /* 0x000fe80000100a00 */
[----:B------:R-:W-:Y:S04]  /*6eac0*/  STL.64 [R1+0x8], R38 ;  /* 0x0000082601007387 */ /* 0x000fe80000100a00 */
[----:B------:R-:W3:Y:S04]  /*6ead0*/  LDL.LU R49, [R1+0x904] ;  /* 0x0009040001317983 */ /* 0x000ee80000300800 */
        /* <DEDUP_REMOVED lines=8> */
[----:B------:R-:W-:Y:S04]  /*6eb60*/  STL [R1+0x4570], R248 ;  /* 0x004570f801007387 */ /* 0x000fe80000100800 */
[----:B------:R-:W-:Y:S04]  /*6eb70*/  STL [R1+0x456c], R249 ;  /* 0x00456cf901007387 */ /* 0x000fe80000100800 */
[----:B------:R-:W-:Y:S04]  /*6eb80*/  STL [R1+0x4568], R250 ;  /* 0x004568fa01007387 */ /* 0x000fe80000100800 */
[----:B------:R-:W-:Y:S04]  /*6eb90*/  STL [R1+0x4564], R251 ;  /* 0x004564fb01007387 */ /* 0x000fe80000100800 */
[----:B------:R-:W-:Y:S04]  /*6eba0*/  LDS R32, [R3+UR12+0x18000] ;  /* 0x0180000c03207984 */ /* 0x000fe80008000800 */
[----:B------:R-:W-:Y:S04]  /*6ebb0*/  LDS R34, [R3+UR12+0x19000] ;  /* 0x0190000c03227984 */ /* 0x000fe80008000800 */
[----:B------:R-:W-:Y:S04]  /*6ebc0*/  LDS R33, [R252+UR12+0x18000] ;  /* 0x0180000cfc217984 */ /* 0x000fe80008000800 */
[----:B------:R-:W-:Y:S04]  /*6ebd0*/  LDS R35, [R252+UR12+0x19000] ;  /* 0x0190000cfc237984 */ /* 0x000fe80008000800 */
[----:B--2---:R-:W1:Y:S04]  /*6ebe0*/  LDSM.16.M88.4 R228, [R63+UR13+0x40180] ;  /* 0x0401800d3fe4783b */ /* 0x004e680008000200 */
[----:B------:R-:W2:Y:S04]  /*6ebf0*/  LDSM.16.M88.4 R224, [R63+UR13+0x41180] ;  /* 0x0411800d3fe0783b */ /* 0x000ea80008000200 */
[----:B------:R-:W2:Y:S04]  /*6ec00*/  LDSM.16.M88.4 R220, [R63+UR13+0x42180] ;  /* 0x0421800d3fdc783b */ /* 0x000ea80008000200 */
[----:B------:R-:W3:Y:S04]  /*6ec10*/  LDSM.16.M88.4 R216, [R63+UR13+0x43180] ;  /* 0x0431800d3fd8783b */ /* 0x000ee80008000200 */
[----:B------:R-:W3:Y:S04]  /*6ec20*/  LDSM.16.M88.4 R212, [R63+UR13+0x44180] ;  /* 0x0441800d3fd4783b */ /* 0x000ee80008000200 */
[----:B------:R-:W-:Y:S04]  /*6ec30*/  LDSM.16.M88.4 R208, [R63+UR13+0x45180] ;  /* 0x0451800d3fd0783b */ /* 0x000fe80008000200 */
[----:B------:R-:W-:Y:S04]  /*6ec40*/  LDSM.16.M88.4 R204, [R63+UR13+0x46180] ;  /* 0x0461800d3fcc783b */ /* 0x000fe80008000200 */
[----:B------:R-:W-:Y:S04]  /*6ec50*/  LDSM.16.M88.4 R200, [R63+UR13+0x47180] ;  /* 0x0471800d3fc8783b */ /* 0x000fe80008000200 */
[----:B-1----:R-:W-:Y:S04]  /*6ec60*/  STL [R1+0x4554], R230 ;  /* 0x004554e601007387 */ /* 0x002fe80000100800 */
[----:B------:R-:W-:Y:S04]  /*6ec70*/  STL [R1+0x4550], R231 ;  /* 0x004550e701007387 */ /* 0x000fe80000100800 */
[----:B--2---:R-:W-:Y:S04]  /*6ec80*/  STL [R1+0x455c], R226 ;  /* 0x00455ce201007387 */ /* 0x004fe80000100800 */
[----:B------:R-:W-:Y:S01]  /*6ec90*/  STL [R1+0x4558], R227 ;  /* 0x004558e301007387 */ /* 0x000fe20000100800 */
[----:B----4-:R-:W-:-:S03]  /*6eca0*/  IMAD.MOV.U32 R59, RZ, RZ, R4 ;  /* 0x000000ffff3b7224 */ /* 0x010fc600078e0004 */
[----:B------:R-:W-:Y:S01]  /*6ecb0*/  LDS R4, [R0+UR12+0x18000] ;  /* 0x0180000c00047984 */ /* 0x000fe20008000800 */
[----:B---3--:R-:W-:-:S03]  /*6ecc0*/  MOV R58, R5 ;  /* 0x00000005003a7202 */ /* 0x008fc60000000f00 */
[----:B------:R-:W1:Y:S04]  /*6ecd0*/  LDS R5, [R2+UR12+0x18000] ;  /* 0x0180000c02057984 */ /* 0x000e680008000800 */
[----:B------:R2:W-:Y:S04]  /*6ece0*/  STL [R1+0x4574], R222 ;  /* 0x004574de01007387 */ /* 0x0005e80000100800 */
[----:B------:R-:W-:Y:S04]  /*6ecf0*/  STL [R1+0x4560], R223 ;  /* 0x004560df01007387 */ /* 0x000fe80000100800 */
[----:B------:R-:W-:Y:S04]  /*6ed00*/  STL [R1+0x457c], R218 ;  /* 0x00457cda01007387 */ /* 0x000fe80000100800 */
[----:B------:R3:W-:Y:S04]  /*6ed10*/  STL [R1+0x4578], R219 ;  /* 0x004578db01007387 */ /* 0x0007e80000100800 */
[----:B------:R-:W-:Y:S04]  /*6ed20*/  STL [R1+0x4584], R214 ;  /* 0x004584d601007387 */ /* 0x000fe80000100800 */
[----:B------:R-:W-:Y:S01]  /*6ed30*/  STL [R1+0x4580], R215 ;  /* 0x004580d701007387 */ /* 0x000fe20000100800 */
[C---:B-1----:R-:W-:Y:S03]  /*6ed40*/  HMMA.1688.F32.TF32 R40, R4.reuse, R228, R56 ;  /* 0x000000e40428723c */ /* 0x042fe60000081038 */
[----:B------:R1:W-:Y:S04]  /*6ed50*/  STL [R1+0x458c], R210 ;  /* 0x00458cd201007387 */ /* 0x0003e80000100800 */
[----:B------:R4:W-:Y:S04]  /*6ed60*/  STL [R1+0x4588], R211 ;  /* 0x004588d301007387 */ /* 0x0009e80000100800 */
[----:B------:R-:W-:Y:S04]  /*6ed70*/  STL [R1+0x4594], R206 ;  /* 0x004594ce01007387 */ /* 0x000fe80000100800 */
[----:B------:R-:W-:Y:S04]  /*6ed80*/  STL [R1+0x4590], R207 ;  /* 0x004590cf01007387 */ /* 0x000fe80000100800 */
[----:B------:R1:W-:Y:S04]  /*6ed90*/  STL [R1+0x459c], R202 ;  /* 0x00459cca01007387 */ /* 0x0003e80000100800 */
[----:B------:R1:W-:Y:S04]  /*6eda0*/  STL [R1+0x4598], R203 ;  /* 0x004598cb01007387 */ /* 0x0003e80000100800 */
[----:B------:R-:W-:Y:S04]  /*6edb0*/  STL.64 [R1+0xb0], R40 ;  /* 0x0000b02801007387 */ /* 0x000fe80000100a00 */
[----:B------:R-:W-:Y:S04]  /*6edc0*/  STL.64 [R1+0xb8], R42 ;  /* 0x0000b82a01007387 */ /* 0x000fe80000100a00 */
        /* <DEDUP_REMOVED lines=10> */
[----:B------:R-:W-:Y:S01]  /*6ee70*/  IMAD.MOV.U32 R248, RZ, RZ, R39 ;  /* 0x000000fffff87224 */ /* 0x000fe200078e0027 */
[----:B--2---:R-:W-:Y:S01]  /*6ee80*/  MOV R222, R38 ;  /* 0x0000002600de7202 */ /* 0x004fe20000000f00 */
[----:B---3--:R-:W-:Y:S01]  /*6ee90*/  IMAD.MOV.U32 R219, RZ, RZ, R37 ;  /* 0x000000ffffdb7224 */ /* 0x008fe200078e0025 */
[----:B------:R-:W-:Y:S02]  /*6eea0*/  MOV R218, R36 ;  /* 0x0000002400da7202 */ /* 0x000fe40000000f00 */
[----:B------:R2:W-:Y:S04]  /*6eeb0*/  STL [R1+0x45ac], R248 ;  /* 0x0045acf801007387 */ /* 0x0005e80000100800 */
[----:B------:R3:W-:Y:S04]  /*6eec0*/  STL [R1+0x45a8], R222 ;  /* 0x0045a8de01007387 */ /* 0x0007e80000100800 */
[----:B------:R1:W-:Y:S04]  /*6eed0*/  STL [R1+0x45a4], R219 ;  /* 0x0045a4db01007387 */ /* 0x0003e80000100800 */
[----:B------:R1:W-:Y:S04]  /*6eee0*/  STL [R1+0x45a0], R218 ;  /* 0x0045a0da01007387 */ /* 0x0003e80000100800 */
        /* <DEDUP_REMOVED lines=12> */
[----:B------:R-:W-:Y:S03]  /*6efb0*/  HMMA.1688.F32.TF32 R36, R4, R220, R48 ;  /* 0x000000dc0424723c */ /* 0x000fe60000081030 */
        /* <DEDUP_REMOVED lines=9> */
[----:B------:R-:W-:Y:S01]  /*6f050*/  IMAD.MOV.U32 R223, RZ, RZ, R39 ;  /* 0x000000ffffdf7224 */ /* 0x000fe200078e0027 */
[----:B------:R-:W-:Y:S01]  /*6f060*/  MOV R249, R36 ;  /* 0x0000002400f97202 */ /* 0x000fe20000000f00 */
[----:B------:R-:W-:-:S03]  /*6f070*/  IMAD.MOV.U32 R250, RZ, RZ, R37 ;  /* 0x000000fffffa7224 */ /* 0x000fc600078e0025 */
[----:B------:R1:W-:Y:S04]  /*6f080*/  STL [R1+0x45bc], R223 ;  /* 0x0045bcdf01007387 */ /* 0x0003e80000100800 */
[----:B------:R1:W-:Y:S04]  /*6f090*/  STL [R1+0x45b8], R251 ;  /* 0x0045b8fb01007387 */ /* 0x0003e80000100800 */
[----:B------:R1:W-:Y:S04]  /*6f0a0*/  STL [R1+0x45b4], R250 ;  /* 0x0045b4fa01007387 */ /* 0x0003e80000100800 */
[----:B------:R1:W-:Y:S01]  /*6f0b0*/  STL [R1+0x45b0], R249 ;  /* 0x0045b0f901007387 */ /* 0x0003e20000100800 */
[----:B----4-:R-:W-:-:S15]  /*6f0c0*/  HMMA.1688.F32.TF32 R8, R4, R216, R76 ;  /* 0x000000d80408723c */ /* 0x010fde000008104c */
[----:B------:R-:W-:-:S04]  /*6f0d0*/  NOP ;  /* 0x0000000000007918 */ /* 0x000fc80000000000 */
[----:B-1----:R-:W-:Y:S01]  /*6f0e0*/  MOV R210, R8 ;  /* 0x0000000800d27202 */ /* 0x002fe20000000f00 */
[----:B------:R-:W-:Y:S01]  /*6f0f0*/  IMAD.MOV.U32 R211, RZ, RZ, R9 ;  /* 0x000000ffffd37224 */ /* 0x000fe200078e0009 */
[----:B------:R-:W-:Y:S01]  /*6f100*/  MOV R214, R10 ;  /* 0x0000000a00d67202 */ /* 0x000fe20000000f00 */
[----:B------:R-:W-:Y:S02]  /*6f110*/  IMAD.MOV.U32 R215, RZ, RZ, R11 ;  /* 0x000000ffffd77224 */ /* 0x000fe400078e000b */
[----:B------:R-:W-:-:S15]  /*6f120*/  HMMA.1688.F32.TF32 R8, R4, R212, R72 ;  /* 0x000000d40408723c */ /* 0x000fde0000081048 */
[----:B------:R-:W-:-:S04]  /*6f130*/  NOP ;  /* 0x0000000000007918 */ /* 0x000fc80000000000 */
[----:B------:R-:W-:Y:S01]  /*6f140*/  MOV R202, R8 ;  /* 0x0000000800ca7202 */ /* 0x000fe20000000f00 */
[----:B------:R-:W-:Y:S01]  /*6f150*/  IMAD.MOV.U32 R203, RZ, RZ, R9 ;  /* 0x000000ffffcb7224 */ /* 0x000fe200078e0009 */
[----:B------:R-:W-:Y:S01]  /*6f160*/  MOV R206, R10 ;  /* 0x0000000a00ce7202 */ /* 0x000fe20000000f00 */
[----:B------:R-:W-:Y:S02]  /*6f170*/  IMAD.MOV.U32 R207, RZ, RZ, R11 ;  /* 0x000000ffffcf7224 */ /* 0x000fe400078e000b */
[----:B--2---:R-:W-:-:S15]  /*6f180*/  HMMA.1688.F32.TF32 R8, R4, R208, R68 ;  /* 0x000000d00408723c */ /* 0x004fde0000081044 */
[----:B------:R-:W-:-:S04]  /*6f190*/  NOP ;  /* 0x0000000000007918 */ /* 0x000fc80000000000 */
[----:B------:R-:W-:Y:S01]  /*6f1a0*/  MOV R248, R8 ;  /* 0x0000000800f87202 */ /* 0x000fe20000000f00 */
[----:B---3--:R-:W-:Y:S01]  /*6f1b0*/  IMAD.MOV.U32 R222, RZ, RZ, R9 ;  /* 0x000000ffffde7224 */ /* 0x008fe200078e0009 */
[----:B------:R-:W-:Y:S01]  /*6f1c0*/  MOV R219, R10 ;  /* 0x0000000a00db7202 */ /* 0x000fe20000000f00 */
[----:B------:R-:W-:Y:S02]  /*6f1d0*/  IMAD.MOV.U32 R218, RZ, RZ, R11 ;  /* 0x000000ffffda7224 */ /* 0x000fe400078e000b */
[C---:B------:R-:W-:Y:S08]  /*6f1e0*/  HMMA.1688.F32.TF32 R8, R4.reuse, R204, R60 ;  /* 0x000000cc0408723c */ /* 0x040ff0000008103c */
[----:B------:R-:W-:-:S15]  /*6f1f0*/  HMMA.1688.F32.TF32 R4, R4, R200, R56 ;  /* 0x000000c80404723c */ /* 0x000fde0000081038 */
[----:B------:R-:W-:-:S04]  /*6f200*/  NOP ;  /* 0x0000000000007918 */ /* 0x000fc80000000000 */
[----:B------:R-:W-:Y:S01]  /*6f210*/  MOV R223, R4 ;  /* 0x0000000400df7202 */ /* 0x000fe20000000f00 */
[----:B------:R-:W-:Y:S01]  /*6f220*/  IMAD.MOV.U32 R251, RZ, RZ, R5 ;  /* 0x000000fffffb7224 */ /* 0x000fe200078e0005 */
[----:B------:R-:W-:Y:S01]  /*6f230*/  MOV R250, R6 ;  /* 0x0000000600fa7202 */ /* 0x000fe20000000f00 */
[----:B------:R-:W-:Y:S02]  /*6f240*/  IMAD.MOV.U32 R249, RZ, RZ, R7 ;  /* 0x000000fffff97224 */ /* 0x000fe400078e0007 */
[----:B------:R-:W-:Y:S02]  /*6f250*/  HMMA.1688.F32.TF32 R4, R32, R228, R52 ;  /* 0x000000e42004723c */ /* 0x000fe40000081034 */
[----:B------:R-:W-:Y:S01]  /*6f260*/  STL.64 [R1+0x45c8], R250 ;  /* 0x0045c8fa01007387 */ /* 0x000fe20000100a00 */
[----:B------:R-:W-:Y:S01]  /*6f270*/  MOV R226, R8 ;  /* 0x0000000800e27202 */ /* 0x000fe20000000f00 */
[----:B------:R-:W-:Y:S01]  /*6f280*/  IMAD.MOV.U32 R227, RZ, RZ, R9 ;  /* 0x000000ffffe37224 */ /* 0x000fe200078e0009 */
[----:B------:R-:W-:Y:S01]  /*6f290*/  MOV R230, R10 ;  /* 0x0000000a00e67202 */ /* 0x000fe20000000f00 */
[----:B------:R1:W-:Y:S01]  /*6f2a0*/  STL.64 [R1+0x45c0], R248 ;  /* 0x0045c0f801007387 */ /* 0x0003e20000100a00 */
[----:B------:R-:W-:-:S02]  /*6f2b0*/  IMAD.MOV.U32 R231, RZ, RZ, R11 ;  /* 0x000000ffffe77224 */ /* 0x000fc400078e000b */
[----:B------:R-:W-:Y:S01]  /*6f2c0*/  HMMA.1688.F32.TF32 R8, R32, R224, R48 ;  /* 0x000000e02008723c */ /* 0x000fe20000081030 */
[----:B------:R-:W-:Y:S01]  /*6f2d0*/  MOV R50, R28 ;  /* 0x0000001c00327202 */ /* 0x000fe20000000f00 */
[----:B------:R-:W-:-:S08]  /*6f2e0*/  IMAD.MOV.U32 R51, RZ, RZ, R29 ;  /* 0x000000ffff337224 */ /* 0x000fd000078e001d */
[----:B------:R-:W-:Y:S04]  /*6f2f0*/  STL.64 [R1+0x44d8], R6 ;  /* 0x0044d80601007387 */ /* 0x000fe80000100a00 */
[----:B------:R-:W-:Y:S04]  /*6f300*/  STL.64 [R1+0x44d0], R4 ;  /* 0x0044d00401007387 */ /* 0x000fe80000100a00 */
[----:B------:R-:W2:Y:S04]  /*6f310*/  LDL.LU R48, [R1+0x5d0] ;  /* 0x0005d00001307983 */ /* 0x000ea80000300800 */
[----:B------:R-:W2:Y:S04]  /*6f320*/  LDL.LU R49, [R1+0x5d4] ;  /* 0x0005d40001317983 */ /* 0x000ea80000300800 */
[----:B------:R-:W3:Y:S04]  /*6f330*/  LDL.LU R28, [R1+0x4720] ;  /* 0x00472000011c7983 */ /* 0x000ee80000300800 */
        /* <DEDUP_REMOVED lines=39> */
[----:B------:R-:W-:Y:S04]  /*6f5b0*/  STL.64 [R1+0x44e8], R10 ;  /* 0x0044e80a01007387 */ /* 0x000fe80000100a00 */
[----:B------:R-:W-:Y:S02]  /*6f5c0*/  STL.64 [R1+0x44e0], R8 ;  /* 0x0044e00801007387 */ /* 0x000fe40000100a00 */
[----:B------:R-:W-:Y:S01]  /*6f5d0*/  HMMA.1688.F32.TF32 R44, R64, R220, R56 ;  /* 0x000000dc402c723c */ /* 0x000fe20000081038 */
[----:B---3--:R-:W-:Y:S01]  /*6f5e0*/  IMAD.MOV.U32 R63, RZ, RZ, R28 ;  /* 0x000000ffff3f7224 */ /* 0x008fe200078e001c */
[----:B----4-:R-:W-:-:S06]  /*6f5f0*/  MOV R62, R29 ;  /* 0x0000001d003e7202 */ /* 0x010fcc0000000f00 */
[-C--:B--2---:R-:W-:Y:S08]  /*6f600*/  HMMA.1688.F32.TF32 R48, R64, R216.reuse, R48 ;  /* 0x000000d84030723c */ /* 0x084ff00000081030 */
[C---:B------:R-:W-:Y:S08]  /*6f610*/  HMMA.1688.F32.TF32 R16, R32.reuse, R216, R88 ;  /* 0x000000d82010723c */ /* 0x040ff00000081058 */
[C---:B------:R-:W-:Y:S08]  /*6f620*/  HMMA.1688.F32.TF32 R12, R32.reuse, R220, R232 ;  /* 0x000000dc200c723c */ /* 0x040ff000000810e8 */
[C---:B------:R-:W-:Y:S11]  /*6f630*/  HMMA.1688.F32.TF32 R20, R32.reuse, R212, R84 ;  /* 0x000000d42014723c */ /* 0x040ff60000081054 */
[----:B------:R-:W-:Y:S01]  /*6f640*/  STL.64 [R1+0x44f8], R14 ;  /* 0x0044f80e01007387 */ /* 0x000fe20000100a00 */
[C---:B------:R-:W-:Y:S03]  /*6f650*/  HMMA.1688.F32.TF32 R24, R32.reuse, R208, R80 ;  /* 0x000000d02018723c */ /* 0x040fe60000081050 */
[----:B------:R-:W-:Y:S05]  /*6f660*/  STL.64 [R1+0x44f0], R12 ;  /* 0x0044f00c01007387 */ /* 0x000fea0000100a00 */
[C---:B------:R-:W-:Y:S08]  /*6f670*/  HMMA.1688.F32.TF32 R28, R32.reuse, R204, R76 ;  /* 0x000000cc201c723c */ /* 0x040ff0000008104c */
[----:B------:R-:W-:Y:S08]  /*6f680*/  HMMA.1688.F32.TF32 R32, R32, R200, R72 ;  /* 0x000000c82020723c */ /* 0x000ff00000081048 */
[C---:B------:R-:W-:Y:S01]  /*6f690*/  HMMA.1688.F32.TF32 R36, R64.reuse, R228, R68 ;  /* 0x000000e44024723c */ /* 0x040fe20000081044 */
[----:B------:R-:W-:Y:S07]  /*6f6a0*/  STL.64 [R1+0x4508], R18 ;  /* 0x0045081201007387 */ /* 0x000fee0000100a00 */
[C---:B------:R-:W-:Y:S01]  /*6f6b0*/  HMMA.1688.F32.TF32 R40, R64.reuse, R224, R60 ;  /* 0x000000e04028723c */ /* 0x040fe2000008103c */
        /* <DEDUP_REMOVED lines=62> */
[----:B------:R-:W-:Y:S04]  /*6faa0*/  STL.64 [R1+0x4618], R54 ;  /* 0x0046183601007387 */ /* 0x000fe80000100a00 */
[----:B------:R-:W-:Y:S01]  /*6fab0*/  STL.64 [R1+0x4610], R52 ;  /* 0x0046103401007387 */ /* 0x000fe20000100a00 */
[C---:B---3--:R-:W-:Y:S08]  /*6fac0*/  HMMA.1688.F32.TF32 R92, R96.reuse, R204, R92 ;  /* 0x000000cc605c723c */ /* 0x048ff0000008105c */
[----:B----4-:R-:W-:Y:S08]  /*6fad0*/  HMMA.1688.F32.TF32 R76, R96, R220, R76 ;  /* 0x000000dc604c723c */ /* 0x010ff0000008104c */
[C---:B--2---:R-:W-:Y:S08]  /*6fae0*/  HMMA.1688.F32.TF32 R60, R64.reuse, R204, R60 ;  /* 0x000000cc403c723c */ /* 0x044ff0000008103c */
[C---:B------:R-:W-:Y:S08]  /*6faf0*/  HMMA.1688.F32.TF32 R56, R64.reuse, R208, R56 ;  /* 0x000000d04038723c */ /* 0x040ff00000081038 */
[----:B------:R-:W-:Y:S11]  /*6fb00*/  HMMA.1688.F32.TF32 R64, R64, R200, R100 ;  /* 0x000000c84040723c */ /* 0x000ff60000081064 */
[----:B------:R-:W-:Y:S01]  /*6fb10*/  STL.64 [R1+0x4628], R58 ;  /* 0x0046283a01007387 */ /* 0x000fe20000100a00 */
[C---:B------:R-:W-:Y:S03]  /*6fb20*/  HMMA.1688.F32.TF32 R68, R96.reuse, R228, R68 ;  /* 0x000000e46044723c */ /* 0x040fe60000081044 */
[----:B------:R-:W-:Y:S05]  /*6fb30*/  STL.64 [R1+0x4620], R56 ;  /* 0x0046203801007387 */ /* 0x000fea0000100a00 */
        /* <DEDUP_REMOVED lines=88> */
[----:B------:R-:W1:Y:S01]  /*700c0*/  LDS R235, [R252+UR12+0x19180] ;  /* 0x0191800cfceb7984 */ /* 0x000e620008000800 */
[----:B--2---:R-:W-:Y:S08]  /*700d0*/  HMMA.1688.F32.TF32 R156, R160, R204, R236 ;  /* 0x000000cca09c723c */ /* 0x004ff000000810ec */
[----:B---3--:R-:W-:-:S15]  /*700e0*/  HMMA.1688.F32.TF32 R100, R128, R228, R100 ;  /* 0x000000e48064723c */ /* 0x008fde0000081064 */
[----:B------:R-:W-:-:S04]  /*700f0*/  NOP ;  /* 0x0000000000007918 */ /* 0x000fc80000000000 */
[----:B------:R-:W-:Y:S04]  /*70100*/  STL.64 [R1+0x46d8], R102 ;  /* 0x0046d86601007387 */ /* 0x000fe80000100a00 */
[----:B------:R-:W-:Y:S04]  /*70110*/  STL.64 [R1+0x46d0], R100 ;  /* 0x0046d06401007387 */ /* 0x000fe80000100a00 */
[----:B-1----:R-:W2:Y:S04]  /*70120*/  LDL.LU R248, [R1+0x120] ;  /* 0x0001200001f87983 */ /* 0x002ea80000300800 */
        /* <DEDUP_REMOVED lines=51> */
[C---:B------:R-:W-:Y:S08]  /*70460*/  HMMA.1688.F32.TF32 R104, R128.reuse, R224, R104 ;  /* 0x000000e08068723c */ /* 0x040ff00000081068 */
[C---:B----4-:R-:W-:Y:S08]  /*70470*/  HMMA.1688.F32.TF32 R108, R128.reuse, R220, R108 ;  /* 0x000000dc806c723c */ /* 0x050ff0000008106c */
[C---:B------:R-:W-:Y:S08]  /*70480*/  HMMA.1688.F32.TF32 R112, R128.reuse, R216, R112 ;  /* 0x000000d88070723c */ /* 0x040ff00000081070 */
[C---:B------:R-:W-:Y:S08]  /*70490*/  HMMA.1688.F32.TF32 R116, R128.reuse, R212, R116 ;  /* 0x000000d48074723c */ /* 0x040ff00000081074 */
[C---:B------:R-:W-:Y:S08]  /*704a0*/  HMMA.1688.F32.TF32 R120, R128.reuse, R208, R120 ;  /* 0x000000d08078723c */ /* 0x040ff00000081078 */
[C---:B------:R-:W-:Y:S08]  /*704b0*/  HMMA.1688.F32.TF32 R124, R128.reuse, R204, R124 ;  /* 0x000000cc807c723c */ /* 0x040ff0000008107c */
[----:B------:R-:W-:Y:S08]  /*704c0*/  HMMA.1688.F32.TF32 R128, R128, R200, R152 ;  /* 0x000000c88080723c */ /* 0x000ff00000081098 */
[----:B------:R-:W-:Y:S01]  /*704d0*/  HMMA.1688.F32.TF32 R152, R160, R208, R240 ;  /* 0x000000d0a098723c */ /* 0x000fe200000810f0 */
        /* <DEDUP_REMOVED lines=8> */
[C---:B---3--:R-:W-:Y:S08]  /*70560*/  HMMA.1688.F32.TF32 R188, R192.reuse, R204, R188 ;  /* 0x000000ccc0bc723c */ /* 0x048ff000000810bc */
[C---:B--2---:R-:W-:Y:S08]  /*70570*/  HMMA.1688.F32.TF32 R180, R192.reuse, R212, R180 ;  /* 0x000000d4c0b4723c */ /* 0x044ff000000810b4 */
[C---:B------:R-:W-:Y:S08]  /*70580*/  HMMA.1688.F32.TF32 R176, R192.reuse, R216, R176 ;  /* 0x000000d8c0b0723c */ /* 0x040ff000000810b0 */
[C---:B------:R-:W-:Y:S08]  /*70590*/  HMMA.1688.F32.TF32 R172, R192.reuse, R220, R172 ;  /* 0x000000dcc0ac723c */ /* 0x040ff000000810ac */
[C---:B------:R-:W-:Y:S01]  /*705a0*/  HMMA.1688.F32.TF32 R164, R192.reuse, R228, R164 ;  /* 0x000000e4c0a4723c */ /* 0x040fe200000810a4 */
[----:B------:R1:W-:Y:S04]  /*705b0*/  STL [R1+0x44c8], R188 ;  /* 0x0044c8bc01007387 */ /* 0x0003e80000100800 */
[----:B------:R-:W-:Y:S04]  /*705c0*/  STL [R1+0x44c4], R189 ;  /* 0x0044c4bd01007387 */ /* 0x000fe80000100800 */
[----:B------:R-:W-:Y:S04]  /*705d0*/  STL [R1+0x44c0], R190 ;  /* 0x0044c0be01007387 */ /* 0x000fe80000100800 */
[----:B------:R-:W-:Y:S01]  /*705e0*/  STL [R1+0x44bc], R191 ;  /* 0x0044bcbf01007387 */ /* 0x000fe20000100800 */
[C---:B------:R-:W-:Y:S08]  /*705f0*/  HMMA.1688.F32.TF32 R168, R192.reuse, R224, R168 ;  /* 0x000000e0c0a8723c */ /* 0x040ff000000810a8 */
[C---:B------:R-:W-:Y:S08]  /*70600*/  HMMA.1688.F32.TF32 R184, R192.reuse, R208, R184 ;  /* 0x000000d0c0b8723c */ /* 0x040ff000000810b8 */
[----:B------:R-:W-:Y:S08]  /*70610*/  HMMA.1688.F32.TF32 R192, R192, R200, R12 ;  /* 0x000000c8c0c0723c */ /* 0x000ff0000008100c */
[C---:B------:R-:W-:Y:S11]  /*70620*/  HMMA.1688.F32.TF32 R196, R232.reuse, R228, R196 ;  /* 0x000000e4e8c4723c */ /* 0x040ff600000810c4 */
[----:B------:R-:W-:Y:S01]  /*70630*/  STL [R1+0x44ac], R192 ;  /* 0x0044acc001007387 */ /* 0x000fe20000100800 */
[C---:B------:R-:W-:Y:S03]  /*70640*/  HMMA.1688.F32.TF32 R4, R232.reuse, R220, R4 ;  /* 0x000000dce804723c */ /* 0x040fe60000081004 */
[----:B------:R-:W-:Y:S05]  /*70650*/  STL [R1+0x44a8], R193 ;  /* 0x0044a8c101007387 */ /* 0x000fea0000100800 */
[----:B------:R-:W-:Y:S01]  /*70660*/  HMMA.1688.F32.TF32 R8, R232, R224, R8 ;  /* 0x000000e0e808723c */ /* 0x000fe20000081008 */
[----:B------:R-:W-:Y:S04]  /*70670*/  STL [R1+0x44a4], R194 ;  /* 0x0044a4c201007387 */ /* 0x000fe80000100800 */
[----:B------:R-:W-:Y:S04]  /*70680*/  STL [R1+0x44a0], R195 ;  /* 0x0044a0c301007387 */ /* 0x000fe80000100800 */
[----:B------:R-:W-:Y:S04]  /*70690*/  STL [R1+0x44b8], R196 ;  /* 0x0044b8c401007387 */ /* 0x000fe80000100800 */
[----:B------:R-:W-:Y:S04]  /*706a0*/  STL [R1+0x44b4], R197 ;  /* 0x0044b4c501007387 */ /* 0x000fe80000100800 */
[----:B------:R-:W-:Y:S04]  /*706b0*/  STL [R1+0x44b0], R198 ;  /* 0x0044b0c601007387 */ /* 0x000fe80000100800 */
[----:B------:R-:W-:Y:S01]  /*706c0*/  STL [R1+0x449c], R199 ;  /* 0x00449cc701007387 */ /* 0x000fe20000100800 */
[----:B-1----:R-:W-:-:S03]  /*706d0*/  MOV R188, R7 ;  /* 0x0000000700bc7202 */ /* 0x002fc60000000f00 */
[----:B------:R-:W-:Y:S04]  /*706e0*/  STL.64 [R1+0xd0], R4 ;  /* 0x0000d00401007387 */ /* 0x000fe80000100a00 */
[----:B------:R-:W-:Y:S04]  /*706f0*/  STL.64 [R1+0xa0], R8 ;  /* 0x0000a00801007387 */ /* 0x000fe80000100a00 */
[----:B------:R-:W-:Y:S04]  /*70700*/  STL.64 [R1+0xa8], R10 ;  /* 0x0000a80a01007387 */ /* 0x000fe80000100a00 */
[----:B------:R1:W-:Y:S02]  /*70710*/  STL [R1+0xd8], R6 ;  /* 0x0000d80601007387 */ /* 0x0003e40000100800 */
[----:B-1----:R-:W-:-:S15]  /*70720*/  HMMA.1688.F32.TF32 R4, R232, R216, R248 ;  /* 0x000000d8e804723c */ /* 0x002fde00000810f8 */
[----:B------:R-:W-:-:S04]  /*70730*/  NOP ;  /* 0x0000000000007918 */ /* 0x000fc80000000000 */
[----:B------:R-:W-:Y:S01]  /*70740*/  IMAD.MOV.U32 R189, RZ, RZ, R4 ;  /* 0x000000ffffbd7224 */ /* 0x000fe200078e0004 */
[----:B----4-:R-:W-:Y:S01]  /*70750*/  HMMA.1688.F32.TF32 R8, R232, R212, R240 ;  /* 0x000000d4e808723c */ /* 0x010fe200000810f0 */
[----:B------:R-:W-:Y:S01]  /*70760*/  MOV R190, R5 ;  /* 0x0000000500be7202 */ /* 0x000fe20000000f00 */
[----:B------:R1:W-:Y:S01]  /*70770*/  STL [R1+0x12c], R7 ;  /* 0x00012c0701007387 */ /* 0x0003e20000100800 */
[----:B------:R-:W-:Y:S01]  /*70780*/  IMAD.MOV.U32 R191, RZ, RZ, R6 ;  /* 0x000000ffffbf7224 */ /* 0x000fe200078e0006 */
[----:B------:R-:W-:Y:S02]  /*70790*/  MOV R251, R247 ;  /* 0x000000f700fb7202 */ /* 0x000fe40000000f00 */
[----:B------:R-:W-:Y:S02]  /*707a0*/  LDS R240, [R0+UR12+0x18280] ;  /* 0x0182800c00f07984 */ /* 0x000fe40008000800 */
[----:B------:R-:W-:Y:S02]  /*707b0*/  HMMA.1688.F32.TF32 R132, R160, R228, R132 ;  /* 0x000000e4a084723c */ /* 0x000fe40000081084 */
[----:B------:R-:W-:Y:S04]  /*707c0*/  LDS R242, [R0+UR12+0x19280] ;  /* 0x0192800c00f27984 */ /* 0x000fe80008000800 */
[----:B------:R-:W-:Y:S02]  /*707d0*/  LDS R241, [R2+UR12+0x18280] ;  /* 0x0182800c02f17984 */ /* 0x000fe40008000800 */
[----:B-1----:R-:W-:Y:S02]  /*707e0*/  HMMA.1688.F32.TF32 R4, R232, R208, R236 ;  /* 0x000000d0e804723c */ /* 0x002fe400000810ec */
[----:B------:R-:W-:Y:S04]  /*707f0*/  LDS R243, [R2+UR12+0x19280] ;  /* 0x0192800c02f37984 */ /* 0x000fe80008000800 */
[----:B------:R1:W-:Y:S04]  /*70800*/  STL.64 [R1+0x2e0], R8 ;  /* 0x0002e00801007387 */ /* 0x0003e80000100a00 */
[----:B------:R2:W-:Y:S04]  /*70810*/  STL.64 [R1+0x2e8], R10 ;  /* 0x0002e80a01007387 */ /* 0x0005e80000100a00 */
[----:B------:R-:W3:Y:S04]  /*70820*/  LDL.LU R248, [R1+0x6a0] ;  /* 0x0006a00001f87983 */ /* 0x000ee80000300800 */
[----:B------:R-:W3:Y:S01]  /*70830*/  LDL.LU R249, [R1+0x6a4] ;  /* 0x0006a40001f97983 */ /* 0x000ee20000300800 */
[----:B------:R-:W-:Y:S01]  /*70840*/  MOV R196, R4 ;  /* 0x0000000400c47202 */ /* 0x000fe20000000f00 */
[----:B------:R-:W-:-:S02]  /*70850*/  IMAD.MOV.U32 R197, RZ, RZ, R5 ;  /* 0x000000ffffc57224 */ /* 0x000fc400078e0005 */
[----:B------:R-:W3:Y:S01]  /*70860*/  LDL.LU R250, [R1+0x6a8] ;  /* 0x0006a80001fa7983 */ /* 0x000ee20000300800 */
[----:B------:R-:W-:Y:S01]  /*70870*/  MOV R198, R6 ;  /* 0x0000000600c67202 */ /* 0x000fe20000000f00 */
[----:B------:R-:W-:Y:S02]  /*70880*/  IMAD.MOV.U32 R5, RZ, RZ, R246 ;  /* 0x000000ffff057224 */ /* 0x000fe400078e00f6 */
[----:B------:R-:W4:Y:S01]  /*70890*/  LDL.LU R247, [R1+0x4718] ;  /* 0x0047180001f77983 */ /* 0x000f220000300800 */
[----:B------:R-:W-:Y:S01]  /*708a0*/  IMAD.MOV.U32 R192, RZ, RZ, R7 ;  /* 0x000000ffffc07224 */ /* 0x000fe200078e0007 */
[----:B------:R-:W-:Y:S02]  /*708b0*/  MOV R6, R245 ;  /* 0x000000f500067202 */ /* 0x000fe40000000f00 */
[----:B------:R-:W3:Y:S01]  /*708c0*/  LDL.LU R4, [R1+0x6b0] ;  /* 0x0006b00001047983 */ /* 0x000ee20000300800 */
[----:B------:R-:W-:-:S03]  /*708d0*/  IMAD.MOV.U32 R7, RZ, RZ, R244 ;  /* 0x000000ffff077224 */ /* 0x000fc600078e00f4 */
[----:B------:R-:W3:Y:S04]  /*708e0*/  LDL.LU R246, [R1+0x4714] ;  /* 0x0047140001f67983 */ /* 0x000ee80000300800 */
[----:B------:R-:W3:Y:S04]  /*708f0*/  LDL.LU R245, [R1+0x4710] ;  /* 0x0047100001f57983 */ /* 0x000ee80000300800 */
[----:B------:R-:W3:Y:S04]  /*70900*/  LDL.LU R244, [R1+0x470c] ;  /* 0x00470c0001f47983 */ /* 0x000ee80000300800 */
[----:B-1----:R-:W3:Y:S04]  /*70910*/  LDL.LU R8, [R1+0x6c0] ;  /* 0x0006c00001087983 */ /* 0x002ee80000300800 */
[----:B------:R-:W3:Y:S04]  /*70920*/  LDL.LU R9, [R1+0x6c4] ;  /* 0x0006c40001097983 */ /* 0x000ee80000300800 */
[----:B--2---:R-:W2:Y:S01]  /*70930*/  LDL.LU R10, [R1+0x6c8] ;  /* 0x0006c800010a7983 */ /* 0x004ea20000300800 */
[----:B----4-:R-:W-:-:S03]  /*70940*/  MOV R11, R247 ;  /* 0x000000f7000b7202 */ /* 0x010fc60000000f00 */
[----:B------:R-:W4:Y:S04]  /*70950*/  LDL.LU R247, [R1+0x4708] ;  /* 0x0047080001f77983 */ /* 0x000f280000300800 */
[----:B------:R-:W2:Y:S01]  /*70960*/  LDL.LU R12, [R1+0x6d0] ;  /* 0x0006d000010c7983 */ /* 0x000ea20000300800 */
[----:B---3--:R-:W-:Y:S01]  /*70970*/  IMAD.MOV.U32 R15, RZ, RZ, R246 ;  /* 0x000000ffff0f7224 */ /* 0x008fe200078e00f6 */
[----:B------:R-:W-:Y:S01]  /*70980*/  MOV R14, R245 ;  /* 0x000000f5000e7202 */ /* 0x000fe20000000f00 */
[----:B------:R-:W-:Y:S02]  /*70990*/  IMAD.MOV.U32 R13, RZ, RZ, R244 ;  /* 0x000000ffff0d7224 */ /* 0x000fe400078e00f4 */
[----:B------:R-:W3:Y:S04]  /*709a0*/  LDL.LU R244, [R1+0x4704] ;  /* 0x0047040001f47983 */ /* 0x000ee80000300800 */
        /* <DEDUP_REMOVED lines=11> */
[----:B---3--:R-:W-:Y:S01]  /*70a60*/  MOV R27, R244 ;  /* 0x000000f4001b7202 */ /* 0x008fe20000000f00 */
[----:B--2---:R-:W-:Y:S01]  /*70a70*/  IMAD.MOV.U32 R26, RZ, RZ, R245 ;  /* 0x000000ffff1a7224 */ /* 0x004fe200078e00f5 */
[----:B----4-:R-:W-:-:S02]  /*70a80*/  MOV R25, R246 ;  /* 0x000000f600197202 */ /* 0x010fc40000000f00 */
        /* <DEDUP_REMOVED lines=25> */
[----:B------:R-:W4:Y:S05]  /*70c20*/  LDL.LU R32, [R1+0x800] ;  /* 0x0008000001207983 */ /* 0x000f2a0000300800 */
[C---:B------:R-:W-:Y:S08]  /*70c30*/  HMMA.1688.F32.TF32 R144, R160.reuse, R216, R144 ;  /* 0x000000d8a090723c */ /* 0x040ff00000081090 */
[C---:B------:R-:W-:Y:S08]  /*70c40*/  HMMA.1688.F32.TF32 R148, R160.reuse, R212, R148 ;  /* 0x000000d4a094723c */ /* 0x040ff00000081094 */
[----:B------:R-:W-:Y:S01]  /*70c50*/  HMMA.1688.F32.TF32 R160, R160, R200, R16 ;  /* 0x000000c8a0a0723c */ /* 0x000fe20000081010 */
[----:B------:R-:W-:Y:S01]  /*70c60*/  MOV R16, R247 ;  /* 0x000000f700107202 */ /* 0x000fe20000000f00 */
[----:B--2---:R-:W-:Y:S01]  /*70c70*/  IMAD.MOV.U32 R35, RZ, RZ, R246 ;  /* 0x000000ffff237224 */ /* 0x004fe200078e00f6 */
[----:B---3--:R-:W-:Y:S01]  /*70c80*/  MOV R34, R245 ;  /* 0x000000f500227202 */ /* 0x008fe20000000f00 */
[----:B----4-:R-:W-:-:S02]  /*70c90*/  IMAD.MOV.U32 R33, RZ, RZ, R244 ;  /* 0x000000ffff217224 */ /* 0x010fc400078e00f4 */
[----:B------:R-:W2:Y:S04]  /*70ca0*/  LDL.LU R244, [R1+0x46ec] ;  /* 0x0046ec0001f47983 */ /* 0x000ea80000300800 */
[----:B------:R-:W2:Y:S04]  /*70cb0*/  LDL.LU R245, [R1+0x46e8] ;  /* 0x0046e80001f57983 */ /* 0x000ea80000300800 */
[----:B------:R-:W2:Y:S04]  /*70cc0*/  LDL.LU R246, [R1+0x46e4] ;  /* 0x0046e40001f67983 */ /* 0x000ea80000300800 */
[----:B------:R-:W2:Y:S04]  /*70cd0*/  LDL.LU R247, [R1+0x46e0] ;  /* 0x0046e00001f77983 */ /* 0x000ea80000300800 */
[----:B------:R-:W3:Y:S04]  /*70ce0*/  LDL.LU R17, [R1+0x6e4] ;  /* 0x0006e40001117983 */ /* 0x000ee80000300800 */
[----:B------:R-:W3:Y:S04]  /*70cf0*/  LDL.LU R18, [R1+0x6e8] ;  /* 0x0006e80001127983 */ /* 0x000ee80000300800 */
[----:B------:R-:W3:Y:S01]  /*70d00*/  LDL.LU R19, [R1+0x6ec] ;  /* 0x0006ec0001137983 */ /* 0x000ee20000300800 */
[----:B------:R-:W-:Y:S03]  /*70d10*/  HMMA.1688.F32.TF32 R52, R232, R204, R236 ;  /* 0x000000cce834723c */ /* 0x000fe600000810ec */
[----:B------:R-:W-:Y:S04]  /*70d20*/  LDS R236, [R3+UR12+0x18200] ;  /* 0x0182000c03ec7984 */ /* 0x000fe80008000800 */
[----:B------:R-:W-:Y:S04]  /*70d30*/  LDS R238, [R3+UR12+0x19200] ;  /* 0x0192000c03ee7984 */ /* 0x000fe80008000800 */
[----:B------:R-:W-:Y:S04]  /*70d40*/  LDS R237, [R252+UR12+0x18200] ;  /* 0x0182000cfced7984 */ /* 0x000fe80008000800 */
[----:B------:R-:W-:Y:S04]  /*70d50*/  LDS R239, [R252+UR12+0x19200] ;  /* 0x0192000cfcef7984 */ /* 0x000fe80008000800 */
[----:B------:R-:W-:Y:S01]  /*70d60*/  IMAD.MOV.U32 R193, RZ, RZ, R52 ;  /* 0x000000ffffc17224 */ /* 0x000fe200078e0034 */
[----:B------:R-:W-:Y:S01]  /*70d70*/  MOV R194, R53 ;  /* 0x0000003500c27202 */ /* 0x000fe20000000f00 */
[----:B------:R-:W-:Y:S01]  /*70d80*/  IMAD.MOV.U32 R195, RZ, RZ, R54 ;  /* 0x000000ffffc37224 */ /* 0x000fe200078e0036 */
[----:B------:R-:W-:-:S02]  /*70d90*/  MOV R199, R55 ;  /* 0x0000003700c77202 */ /* 0x000fc40000000f00 */
[----:B--2---:R-:W-:Y:S01]  /*70da0*/  HMMA.1688.F32.TF32 R52, R232, R200, R244 ;  /* 0x000000c8e834723c */ /* 0x004fe200000810f4 */
[----:B------:R-:W-:Y:S04]  /*70db0*/  LDS R232, [R0+UR12+0x18200] ;  /* 0x0182000c00e87984 */ /* 0x000fe80008000800 */
[----:B------:R-:W-:Y:S04]  /*70dc0*/  LDS R234, [R0+UR12+0x19200] ;  /* 0x0192000c00ea7984 */ /* 0x000fe80008000800 */
[----:B------:R-:W-:Y:S04]  /*70dd0*/  LDS R233, [R2+UR12+0x18200] ;  /* 0x0182000c02e97984 */ /* 0x000fe80008000800 */
[----:B------:R-:W1:Y:S04]  /*70de0*/  LDS R235, [R2+UR12+0x19200] ;  /* 0x0192000c02eb7984 */ /* 0x000e680008000800 */
[----:B------:R-:W-:Y:S04]  /*70df0*/  LDS R244, [R3+UR12+0x18280] ;  /* 0x0182800c03f47984 */ /* 0x000fe80008000800 */
[----:B------:R-:W-:Y:S04]  /*70e00*/  STL.64 [R1+0x330], R52 ;  /* 0x0003303401007387 */ /* 0x000fe80000100a00 */
[----:B------:R1:W-:Y:S04]  /*70e10*/  STL.64 [R1+0x338], R54 ;  /* 0x0003383601007387 */ /* 0x0003e80000100a00 */
        /* <DEDUP_REMOVED lines=14> */
[----:B------:R-:W-:Y:S03]  /*70f00*/  LDS R232, [R0+UR12+0x18300] ;  /* 0x0183000c00e87984 */ /* 0x000fe60008000800 */
[C---:B---3--:R-:W-:Y:S01]  /*70f10*/  HMMA.1688.F32.TF32 R20, R236.reuse, R228, R16 ;  /* 0x000000e4ec14723c */ /* 0x048fe20000081010 */
        /* <DEDUP_REMOVED lines=28> */
[----:B------:R1:W-:Y:S04]  /*710e0*/  STL.64 [R1+0x3f0], R4 ;  /* 0x0003f00401007387 */ /* 0x0003e80000100a00 */
[----:B------:R1:W-:Y:S04]  /*710f0*/  STL.64 [R1+0x3f8], R6 ;  /* 0x0003f80601007387 */ /* 0x0003e80000100a00 */
        /* <DEDUP_REMOVED lines=75> */
[----:B------:R-:W1:Y:S01]  /*715b0*/  LDS R235, [R2+UR12+0x19300] ;  /* 0x0193000c02eb7984 */ /* 0x000e620008000800 */
[----:B--2---:R-:W-:Y:S08]  /*715c0*/  HMMA.1688.F32.TF32 R76, R236, R204, R68 ;  /* 0x000000ccec4c723c */ /* 0x004ff00000081044 */
[----:B------:R-:W-:Y:S08]  /*715d0*/  HMMA.1688.F32.TF32 R68, R240, R228, R60 ;  /* 0x000000e4f044723c */ /* 0x000ff0000008103c */
[----:B---3--:R-:W-:Y:S08]  /*715e0*/  HMMA.1688.F32.TF32 R80, R236, R208, R72 ;  /* 0x000000d0ec50723c */ /* 0x008ff00000081048 */
[----:B------:R-:W-:Y:S08]  /*715f0*/  HMMA.1688.F32.TF32 R60, R240, R220, R4 ;  /* 0x000000dcf03c723c */ /* 0x000ff00000081004 */
[----:B----4-:R-:W-:Y:S01]  /*71600*/  HMMA.1688.F32.TF32 R72, R236, R200, R64 ;  /* 0x000000c8ec48723c */ /* 0x010fe20000081040 */
[----:B------:R-:W-:Y:S04]  /*71610*/  LDS R236, [R3+UR12+0x18300] ;  /* 0x0183000c03ec7984 */ /* 0x000fe80008000800 */
[----:B------:R-:W-:Y:S03]  /*71620*/  STL.64 [R1+0x3e0], R80 ;  /* 0x0003e05001007387 */ /* 0x000fe60000100a00 */
        /* <DEDUP_REMOVED lines=12> */
[----:B------:R-:W1:Y:S04]  /*716f0*/  LDL.LU R4, [R1+0x7c0] ;  /* 0x0007c00001047983 */ /* 0x000e680000300800 */
[----:B------:R-:W-:Y:S04]  /*71700*/  STL.64 [R1+0x390], R60 ;  /* 0x0003903c01007387 */ /* 0x000fe80000100a00 */
[----:B------:R-:W-:Y:S04]  /*71710*/  STL.64 [R1+0x398], R62 ;  /* 0x0003983e01007387 */ /* 0x000fe80000100a00 */
[----:B------:R2:W-:Y:S04]  /*71720*/  STL.64 [R1+0x380], R8 ;  /* 0x0003800801007387 */ /* 0x0005e80000100a00 */
[----:B------:R3:W-:Y:S04]  /*71730*/  STL.64 [R1+0x388], R10 ;  /* 0x0003880a01007387 */ /* 0x0007e80000100a00 */
[----:B------:R-:W1:Y:S04]  /*71740*/  LDL.LU R5, [R1+0x7c4] ;  /* 0x0007c40001057983 */ /* 0x000e680000300800 */
[----:B------:R-:W1:Y:S04]  /*71750*/  LDL.LU R6, [R1+0x7c8] ;  /* 0x0007c80001067983 */ /* 0x000e680000300800 */
[----:B------:R-:W1:Y:S04]  /*71760*/  LDL.LU R7, [R1+0x7cc] ;  /* 0x0007cc0001077983 */ /* 0x000e680000300800 */
[----:B--2---:R-:W2:Y:S04]  /*71770*/  LDL.LU R8, [R1+0x7d0] ;  /* 0x0007d00001087983 */ /* 0x004ea80000300800 */
[----:B------:R-:W2:Y:S04]  /*71780*/  LDL.LU R9, [R1+0x7d4] ;  /* 0x0007d40001097983 */ /* 0x000ea80000300800 */
[----:B---3--:R-:W2:Y:S04]  /*71790*/  LDL.LU R10, [R1+0x7d8] ;  /* 0x0007d800010a7983 */ /* 0x008ea80000300800 */
[----:B------:R-:W2:Y:S04]  /*717a0*/  LDL.LU R11, [R1+0x7dc] ;  /* 0x0007dc00010b7983 */ /* 0x000ea80000300800 */
[----:B------:R-:W3:Y:S04]  /*717b0*/  LDL.LU R248, [R1+0x310] ;  /* 0x0003100001f87983 */ /* 0x000ee80000300800 */
[----:B------:R-:W3:Y:S04]  /*717c0*/  LDL.LU R249, [R1+0x314] ;  /* 0x0003140001f97983 */ /* 0x000ee80000300800 */
[----:B------:R-:W3:Y:S04]  /*717d0*/  LDL.LU R250, [R1+0x318] ;  /* 0x0003180001fa7983 */ /* 0x000ee80000300800 */
[----:B------:R-:W3:Y:S01]  /*717e0*/  LDL.LU R251, [R1+0x31c] ;  /* 0x00031c0001fb7983 */ /* 0x000ee20000300800 */
[C---:B------:R-:W-:Y:S03]  /*717f0*/  HMMA.1688.F32.TF32 R56, R240.reuse, R212, R56 ;  /* 0x000000d4f038723c */ /* 0x040fe60000081038 */
[----:B------:R-:W-:Y:S04]  /*71800*/  LDS R237, [R252+UR12+0x18300] ;  /* 0x0183000cfced7984 */ /* 0x000fe80008000800 */
[----:B------:R-:W-:Y:S01]  /*71810*/  LDS R239, [R252+UR12+0x19300] ;  /* 0x0193000cfcef7984 */ /* 0x000fe20008000800 */
[C---:B------:R-:W-:Y:S08]  /*71820*/  HMMA.1688.F32.TF32 R52, R240.reuse, R208, R52 ;  /* 0x000000d0f034723c */ /* 0x040ff00000081034 */
[C---:B------:R-:W-:Y:S08]  /*71830*/  HMMA.1688.F32.TF32 R48, R240.reuse, R204, R48 ;  /* 0x000000ccf030723c */ /* 0x040ff00000081030 */
[----:B------:R-:W-:Y:S08]  /*71840*/  HMMA.1688.F32.TF32 R44, R240, R200, R44 ;  /* 0x000000c8f02c723c */ /* 0x000ff0000008102c */
        /* <DEDUP_REMOVED lines=35> */
[----:B------:R-:W4:Y:S04]  /*71a80*/  LDS R243, [R2+UR12+0x19380] ;  /* 0x0193800c02f37984 */ /* 0x000f280008000800 */
[----:B------:R-:W-:Y:S04]  /*71a90*/  LDS R244, [R3+UR12+0x18380] ;  /* 0x0183800c03f47984 */ /* 0x000fe80008000800 */
[----:B------:R-:W-:Y:S04]  /*71aa0*/  LDS R246, [R3+UR12+0x19380] ;  /* 0x0193800c03f67984 */ /* 0x000fe80008000800 */
[----:B------:R-:W-:Y:S04]  /*71ab0*/  LDS R245, [R252+UR12+0x18380] ;  /* 0x0183800cfcf57984 */ /* 0x000fe80008000800 */
[----:B------:R-:W1:Y:S02]  /*71ac0*/  LDS R247, [R252+UR12+0x19380] ;  /* 0x0193800cfcf77984 */ /* 0x000e640008000800 */
[C---:B-1----:R-:W-:Y:S08]  /*71ad0*/  HMMA.1688.F32.TF32 R12, R232.reuse, R224, R4 ;  /* 0x000000e0e80c723c */ /* 0x042ff00000081004 */
[C---:B--2---:R-:W-:Y:S08]  /*71ae0*/  HMMA.1688.F32.TF32 R8, R232.reuse, R228, R8 ;  /* 0x000000e4e808723c */ /* 0x044ff00000081008 */
[----:B---3--:R-:W-:Y:S11]  /*71af0*/  HMMA.1688.F32.TF32 R4, R232, R220, R248 ;  /* 0x000000dce804723c */ /* 0x008ff600000810f8 */
[----:B------:R1:W-:Y:S04]  /*71b00*/  STL.64 [R1+0x460], R8 ;  /* 0x0004600801007387 */ /* 0x0003e80000100a00 */
[----:B------:R2:W-:Y:S04]  /*71b10*/  STL.64 [R1+0x468], R10 ;  /* 0x0004680a01007387 */ /* 0x0005e80000100a00 */
[----:B-1----:R-:W3:Y:S04]  /*71b20*/  LDL.LU R8, [R1+0x10] ;  /* 0x0000100001087983 */ /* 0x002ee80000300800 */
[----:B------:R1:W-:Y:S04]  /*71b30*/  STL.64 [R1+0x450], R12 ;  /* 0x0004500c01007387 */ /* 0x0003e80000100a00 */
[----:B------:R1:W-:Y:S04]  /*71b40*/  STL.64 [R1+0x458], R14 ;  /* 0x0004580e01007387 */ /* 0x0003e80000100a00 */
[----:B------:R1:W-:Y:S04]  /*71b50*/  STL.64 [R1+0x310], R4 ;  /* 0x0003100401007387 */ /* 0x0003e80000100a00 */
[----:B------:R1:W-:Y:S04]  /*71b60*/  STL.64 [R1+0x318], R6 ;  /* 0x0003180601007387 */ /* 0x0003e80000100a00 */
[----:B------:R-:W3:Y:S04]  /*71b70*/  LDL.LU R9, [R1+0x14] ;  /* 0x0000140001097983 */ /* 0x000ee80000300800 */
[----:B--2---:R-:W3:Y:S04]  /*71b80*/  LDL.LU R10, [R1+0x18] ;  /* 0x00001800010a7983 */ /* 0x004ee80000300800 */
[----:B------:R-:W3:Y:S04]  /*71b90*/  LDL.LU R11, [R1+0x1c] ;  /* 0x00001c00010b7983 */ /* 0x000ee80000300800 */
        /* <DEDUP_REMOVED lines=96> */
[----:B------:R-:W3:Y:S04]  /*721a0*/  LDL.LU R4, [R1] ;  /* 0x0000000001047983 */ /* 0x000ee80000300800 */
[----:B------:R-:W3:Y:S04]  /*721b0*/  LDL.LU R5, [R1+0x4] ;  /* 0x0000040001057983 */ /* 0x000ee80000300800 */
[----:B------:R-:W3:Y:S04]  /*721c0*/  LDL.LU R6, [R1+0x8] ;  /* 0x0000080001067983 */ /* 0x000ee80000300800 */
[----:B------:R-:W3:Y:S01]  /*721d0*/  LDL.LU R7, [R1+0xc] ;  /* 0x00000c0001077983 */ /* 0x000ee20000300800 */
[C---:B----4-:R-:W-:Y:S08]  /*721e0*/  HMMA.1688.F32.TF32 R248, R240.reuse, R212, R248 ;  /* 0x000000d4f0f8723c */ /* 0x050ff000000810f8 */
[----:B--2---:R-:W-:Y:S08]  /*721f0*/  HMMA.1688.F32.TF32 R36, R240, R216, R36 ;  /* 0x000000d8f024723c */ /* 0x004ff00000081024 */
[C---:B---3--:R-:W-:Y:S08]  /*72200*/  HMMA.1688.F32.TF32 R56, R236.reuse, R204, R56 ;  /* 0x000000ccec38723c */ /* 0x048ff00000081038 */
[C---:B------:R-:W-:Y:S08]  /*72210*/  HMMA.1688.F32.TF32 R64, R236.reuse, R212, R64 ;  /* 0x000000d4ec40723c */ /* 0x040ff00000081040 */
[C---:B------:R-:W-:Y:S08]  /*72220*/  HMMA.1688.F32.TF32 R68, R236.reuse, R216, R68 ;  /* 0x000000d8ec44723c */ /* 0x040ff00000081044 */
[----:B------:R-:W-:Y:S08]  /*72230*/  HMMA.1688.F32.TF32 R72, R236, R220, R72 ;  /* 0x000000dcec48723c */ /* 0x000ff00000081048 */
[C---:B------:R-:W-:Y:S08]  /*72240*/  HMMA.1688.F32.TF32 R88, R232.reuse, R204, R88 ;  /* 0x000000cce858723c */ /* 0x040ff00000081058 */
[C---:B------:R-:W-:Y:S08]  /*72250*/  HMMA.1688.F32.TF32 R96, R232.reuse, R212, R96 ;  /* 0x000000d4e860723c */ /* 0x040ff00000081060 */
[C---:B------:R-:W-:Y:S08]  /*72260*/  HMMA.1688.F32.TF32 R100, R232.reuse, R216, R100 ;  /* 0x000000d8e864723c */ /* 0x040ff00000081064 */
[C---:B------:R-:W-:Y:S11]  /*72270*/  HMMA.1688.F32.TF32 R92, R232.reuse, R208, R92 ;  /* 0x000000d0e85c723c */ /* 0x040ff6000008105c */
[----:B------:R-:W-:Y:S01]  /*72280*/  STL.64 [R1+0x300], R100 ;  /* 0x0003006401007387 */ /* 0x000fe20000100a00 */
[----:B------:R-:W-:Y:S03]  /*72290*/  HMMA.1688.F32.TF32 R232, R232, R200, R84 ;  /* 0x000000c8e8e8723c */ /* 0x000fe60000081054 */
[----:B------:R1:W-:Y:S05]  /*722a0*/  STL.64 [R1+0x308], R102 ;  /* 0x0003086601007387 */ /* 0x0003ea0000100a00 */
[C---:B------:R-:W-:Y:S01]  /*722b0*/  HMMA.1688.F32.TF32 R80, R236.reuse, R228, R80 ;  /* 0x000000e4ec50723c */ /* 0x040fe20000081050 */
        /* <DEDUP_REMOVED lines=8> */
[----:B------:R1:W-:Y:S04]  /*72340*/  STL.64 [R1+0x258], R94 ;  /* 0x0002585e01007387 */ /* 0x0003e80000100a00 */
[----:B-1----:R-:W4:Y:S04]  /*72350*/  LDL.LU.64 R94, [R1+0x46b8] ;  /* 0x0046b800015e7983 */ /* 0x002f280000300a00 */
[----:B------:R-:W4:Y:S04]  /*72360*/  LDL.LU.64 R92, [R1+0x46b0] ;  /* 0x0046b000015c7983 */ /* 0x000f280000300a00 */
[----:B------:R-:W-:Y:S04]  /*72370*/  STL.64 [R1+0x240], R88 ;  /* 0x0002405801007387 */ /* 0x000fe80000100a00 */
[----:B------:R1:W-:Y:S01]  /*72380*/  STL.64 [R1+0x248], R90 ;  /* 0x0002485a01007387 */ /* 0x0003e20000100a00 */
[C---:B------:R-:W-:Y:S03]  /*72390*/  HMMA.1688.F32.TF32 R60, R236.reuse, R208, R60 ;  /* 0x000000d0ec3c723c */ /* 0x040fe6000008103c */
        /* <DEDUP_REMOVED lines=46> */
[----:B------:R-:W3:Y:S04]  /*72680*/  LDL.LU R238, [R1+0x538] ;  /* 0x0005380001ee7983 */ /* 0x000ee80000300800 */
[----:B------:R-:W3:Y:S01]  /*72690*/  LDL.LU R239, [R1+0x53c] ;  /* 0x00053c0001ef7983 */ /* 0x000ee20000300800 */
[C---:B------:R-:W-:Y:S08]  /*726a0*/  HMMA.1688.F32.TF32 R44, R240.reuse, R224, R44 ;  /* 0x000000e0f02c723c */ /* 0x040ff0000008102c */
[C---:B------:R-:W-:Y:S01]  /*726b0*/  HMMA.1688.F32.TF32 R40, R240.reuse, R220, R40 ;  /* 0x000000dcf028723c */ /* 0x040fe20000081028 */
        /* <DEDUP_REMOVED lines=21> */
[----:B------:R-:W-:Y:S08]  /*72810*/  HMMA.1688.F32.TF32 R32, R240, R200, R32 ;  /* 0x000000c8f020723c */ /* 0x000ff00000081020 */
[C---:B------:R-:W-:Y:S08]  /*72820*/  HMMA.1688.F32.TF32 R28, R244.reuse, R228, R28 ;  /* 0x000000e4f41c723c */ /* 0x040ff0000008101c */
[C---:B------:R-:W-:Y:S08]  /*72830*/  HMMA.1688.F32.TF32 R20, R244.reuse, R220, R20 ;  /* 0x000000dcf414723c */ /* 0x040ff00000081014 */
[C---:B------:R-:W-:Y:S08]  /*72840*/  HMMA.1688.F32.TF32 R24, R244.reuse, R224, R24 ;  /* 0x000000e0f418723c */ /* 0x040ff00000081018 */
[C---:B------:R-:W-:Y:S08]  /*72850*/  HMMA.1688.F32.TF32 R12, R244.reuse, R212, R12 ;  /* 0x000000d4f40c723c */ /* 0x040ff0000008100c */
[C---:B------:R-:W-:Y:S08]  /*72860*/  HMMA.1688.F32.TF32 R16, R244.reuse, R216, R16 ;  /* 0x000000d8f410723c */ /* 0x040ff00000081010 */
[C---:B------:R-:W-:Y:S08]  /*72870*/  HMMA.1688.F32.TF32 R8, R244.reuse, R208, R8 ;  /* 0x000000d0f408723c */ /* 0x040ff00000081008 */
[----:B------:R-:W-:Y:S01]  /*72880*/  HMMA.1688.F32.TF32 R4, R244, R204, R4 ;  /* 0x000000ccf404723c */ /* 0x000fe20000081004 */
[----:B------:R-:W-:-:S15]  /*72890*/  IMAD.MOV.U32 R225, RZ, RZ, R23 ;  /* 0x000000ffffe17224 */ /* 0x000fde00078e0017 */
[----:B------:R-:W-:-:S03]  /*728a0*/  NOP ;  /* 0x0000000000007918 */ /* 0x000fc60000000000 */
[----:B------:R-:W-:Y:S01]  /*728b0*/  IMAD.MOV.U32 R205, RZ, RZ, R6 ;  /* 0x000000ffffcd7224 */ /* 0x000fe200078e0006 */
[----:B------:R-:W-:Y:S01]  /*728c0*/  MOV R204, R7 ;  /* 0x0000000700cc7202 */ /* 0x000fe20000000f00 */
[----:B---3--:R-:W-:Y:S01]  /*728d0*/  HMMA.1688.F32.TF32 R236, R240, R208, R236 ;  /* 0x000000d0f0ec723c */ /* 0x008fe200000810ec */
[----:B------:R-:W-:Y:S01]  /*728e0*/  IMAD.MOV.U32 R209, RZ, RZ, R4 ;  /* 0x000000ffffd17224 */ /* 0x000fe200078e0004 */
[----:B------:R-:W-:Y:S01]  /*728f0*/  MOV R23, R215 ;  /* 0x000000d700177202 */ /* 0x000fe20000000f00 */
[----:B------:R-:W-:Y:S04]  /*72900*/  LDS R240, [R0+UR12+0x1a080] ;  /* 0x01a0800c00f07984 */ /* 0x000fe80008000800 */
[----:B------:R-:W-:Y:S04]  /*72910*/  LDS R242, [R0+UR12+0x1b080] ;  /* 0x01b0800c00f27984 */ /* 0x000fe80008000800 */
[----:B------:R-:W-:Y:S04]  /*72920*/  LDS R241, [R2+UR12+0x1a080] ;  /* 0x01a0800c02f17984 */ /* 0x000fe80008000800 */
[----:B------:R-:W-:Y:S04]  /*72930*/  LDS R243, [R2+UR12+0x1b080] ;  /* 0x01b0800c02f37984 */ /* 0x000fe80008000800 */
        /* <DEDUP_REMOVED lines=13> */
[----:B------:R1:W-:Y:S04]  /*72a10*/  STL.64 [R1+0x20], R12 ;  /* 0x0000200c01007387 */ /* 0x0003e80000100a00 */
[----:B------:R-:W-:Y:S01]  /*72a20*/  STL.64 [R1+0xc0], R16 ;  /* 0x0000c01001007387 */ /* 0x000fe20000100a00 */
[----:B------:R-:W-:-:S03]  /*72a30*/  MOV R208, R5 ;  /* 0x0000000500d07202 */ /* 0x000fc60000000f00 */
[----:B------:R-:W-:Y:S01]  /*72a40*/  STL.64 [R1+0xc8], R18 ;  /* 0x0000c81201007387 */ /* 0x000fe20000100a00 */
[----:B------:R-:W-:-:S03]  /*72a50*/  IMAD.MOV.U32 R4, RZ, RZ, R223 ;  /* 0x000000ffff047224 */ /* 0x000fc600078e00df */
[----:B------:R2:W-:Y:S04]  /*72a60*/  STL [R1+0x28], R14 ;  /* 0x0000280e01007387 */ /* 0x0005e80000100800 */
[----:B------:R3:W-:Y:S04]  /*72a70*/  STL.64 [R1+0x10], R8 ;  /* 0x0000100801007387 */ /* 0x0007e80000100a00 */
[----:B------:R3:W-:Y:S04]  /*72a80*/  STL.64 [R1+0x18], R10 ;  /* 0x0000180a01007387 */ /* 0x0007e80000100a00 */
[----:B------:R-:W3:Y:S01]  /*72a90*/  LDL.LU R223, [R1+0x45bc] ;  /* 0x0045bc0001df7983 */ /* 0x000ee20000300800 */
[----:B-1----:R-:W-:Y:S01]  /*72aa0*/  MOV R13, R222 ;  /* 0x000000de000d7202 */ /* 0x002fe20000000f00 */
[----:B--2---:R-:W-:Y:S01]  /*72ab0*/  IMAD.MOV.U32 R14, RZ, RZ, R219 ;  /* 0x000000ffff0e7224 */ /* 0x004fe200078e00db */
[----:B------:R-:W-:Y:S01]  /*72ac0*/  MOV R225, R15 ;  /* 0x0000000f00e17202 */ /* 0x000fe20000000f00 */
[----:B------:R-:W-:Y:S01]  /*72ad0*/  LDS R232, [R0+UR12+0x1a000] ;  /* 0x01a0000c00e87984 */ /* 0x000fe20008000800 */
[----:B------:R-:W-:-:S03]  /*72ae0*/  MOV R15, R218 ;  /* 0x000000da000f7202 */ /* 0x000fc60000000f00 */
[----:B------:R-:W-:Y:S04]  /*72af0*/  LDS R234, [R0+UR12+0x1b000] ;  /* 0x01b0000c00ea7984 */ /* 0x000fe80008000800 */
[----:B------:R-:W-:Y:S04]  /*72b00*/  LDS R233, [R2+UR12+0x1a000] ;  /* 0x01a0000c02e97984 */ /* 0x000fe80008000800 */
[----:B------:R-:W1:Y:S04]  /*72b10*/  LDS R235, [R2+UR12+0x1b000] ;  /* 0x01b0000c02eb7984 */ /* 0x000e680008000800 */
[----:B------:R-:W-:Y:S04]  /*72b20*/  LDS R236, [R3+UR12+0x1a000] ;  /* 0x01a0000c03ec7984 */ /* 0x000fe80008000800 */
[----:B------:R-:W-:Y:S01]  /*72b30*/  LDS R238, [R3+UR12+0x1b000] ;  /* 0x01b0000c03ee7984 */ /* 0x000fe20008000800 */
[----:B----4-:R-:W-:Y:S01]  /*72b40*/  MOV R5, R251 ;  /* 0x000000fb00057202 */ /* 0x010fe20000000f00 */
[----:B------:R-:W-:-:S02]  /*72b50*/  IMAD.MOV.U32 R6, RZ, RZ, R250 ;  /* 0x000000ffff067224 */ /* 0x000fc400078e00fa */
[----:B------:R-:W2:Y:S01]  /*72b60*/  LDL.LU R251, [R1+0x45b8] ;  /* 0x0045b80001fb7983 */ /* 0x000ea20000300800 */
[----:B------:R-:W-:Y:S01]  /*72b70*/  MOV R7, R249 ;  /* 0x000000f900077202 */ /* 0x000fe20000000f00 */
[----:B------:R-:W-:Y:S02]  /*72b80*/  IMAD.MOV.U32 R12, RZ, RZ, R248 ;  /* 0x000000ffff0c7224 */ /* 0x000fe400078e00f8 */
        /* <DEDUP_REMOVED lines=10> */
[----:B------:R-:W-:-:S03]  /*72c30*/  MOV R19, R207 ;  /* 0x000000cf00137202 */ /* 0x000fc60000000f00 */
        /* <DEDUP_REMOVED lines=12> */
[----:B------:R-:W1:Y:S04]  /*72d00*/  LDL.LU R214, [R1+0x4584] ;  /* 0x0045840001d67983 */ /* 0x000e680000300800 */
[----:B------:R-:W1:Y:S01]  /*72d10*/  LDL.LU R215, [R1+0x4580] ;  /* 0x0045800001d77983 */ /* 0x000e620000300800 */
[----:B---3--:R-:W-:Y:S01]  /*72d20*/  IMAD.MOV.U32 R8, RZ, RZ, R226 ;  /* 0x000000ffff087224 */ /* 0x008fe200078e00e2 */
[----:B------:R-:W-:Y:S01]  /*72d30*/  MOV R9, R227 ;  /* 0x000000e300097202 */ /* 0x000fe20000000f00 */
[----:B------:R-:W-:Y:S01]  /*72d40*/  IMAD.MOV.U32 R10, RZ, RZ, R230 ;  /* 0x000000ffff0a7224 */ /* 0x000fe200078e00e6 */
[----:B------:R-:W-:Y:S01]  /*72d50*/  MOV R11, R231 ;  /* 0x000000e7000b7202 */ /* 0x000fe20000000f00 */
[----:B------:R-:W-:Y:S04]  /*72d60*/  LDS R237, [R252+UR12+0x1a000] ;  /* 0x01a0000cfced7984 */ /* 0x000fe80008000800 */
[----:B------:R-:W3:Y:S01]  /*72d70*/  LDS R239, [R252+UR12+0x1b000] ;  /* 0x01b0000cfcef7984 */ /* 0x000ee20008000800 */
[----:B------:R-:W-:Y:S01]  /*72d80*/  MOV R27, R223 ;  /* 0x000000df001b7202 */ /* 0x000fe20000000f00 */
[----:B--2---:R-:W-:Y:S01]  /*72d90*/  IMAD.MOV.U32 R26, RZ, RZ, R251 ;  /* 0x000000ffff1a7224 */ /* 0x004fe200078e00fb */
[----:B----4-:R-:W-:Y:S01]  /*72da0*/  MOV R25, R250 ;  /* 0x000000fa00197202 */ /* 0x010fe20000000f00 */
[----:B------:R-:W-:Y:S01]  /*72db0*/  IMAD.MOV.U32 R24, RZ, RZ, R249 ;  /* 0x000000ffff187224 */ /* 0x000fe200078e00f9 */
[----:B------:R-:W-:Y:S01]  /*72dc0*/  MOV R31, R248 ;  /* 0x000000f8001f7202 */ /* 0x000fe20000000f00 */
[----:B------:R-:W-:Y:S01]  /*72dd0*/  IMAD.MOV.U32 R30, RZ, RZ, R222 ;  /* 0x000000ffff1e7224 */ /* 0x000fe200078e00de */
[----:B------:R-:W-:Y:S01]  /*72de0*/  MOV R29, R219 ;  /* 0x000000db001d7202 */ /* 0x000fe20000000f00 */
[----:B------:R-:W-:-:S02]  /*72df0*/  IMAD.MOV.U32 R28, RZ, RZ, R218 ;  /* 0x000000ffff1c7224 */ /* 0x000fc400078e00da */
[----:B------:R-:W2:Y:S04]  /*72e00*/  LDL.LU R218, [R1+0x457c] ;  /* 0x00457c0001da7983 */ /* 0x000ea80000300800 */
[----:B------:R-:W2:Y:S04]  /*72e10*/  LDL.LU R219, [R1+0x4578] ;  /* 0x0045780001db7983 */ /* 0x000ea80000300800 */
[----:B------:R-:W4:Y:S04]  /*72e20*/  LDL.LU R222, [R1+0x4574] ;  /* 0x0045740001de7983 */ /* 0x000f280000300800 */
[----:B------:R-:W3:Y:S04]  /*72e30*/  LDL.LU R248, [R1+0x4570] ;  /* 0x0045700001f87983 */ /* 0x000ee80000300800 */
[----:B------:R-:W3:Y:S04]  /*72e40*/  LDL.LU R249, [R1+0x456c] ;  /* 0x00456c0001f97983 */ /* 0x000ee80000300800 */
[----:B------:R-:W3:Y:S04]  /*72e50*/  LDL.LU R250, [R1+0x4568] ;  /* 0x0045680001fa7983 */ /* 0x000ee80000300800 */
[----:B------:R-:W3:Y:S04]  /*72e60*/  LDL.LU R251, [R1+0x4564] ;  /* 0x0045640001fb7983 */ /* 0x000ee80000300800 */
[----:B------:R-:W4:Y:S04]  /*72e70*/  LDL.LU R223, [R1+0x4560] ;  /* 0x0045600001df7983 */ /* 0x000f280000300800 */
[----:B------:R-:W3:Y:S04]  /*72e80*/  LDL.LU R226, [R1+0x455c] ;  /* 0x00455c0001e27983 */ /* 0x000ee80000300800 */
[----:B------:R-:W3:Y:S04]  /*72e90*/  LDL.LU R227, [R1+0x4558] ;  /* 0x0045580001e37983 */ /* 0x000ee80000300800 */
[----:B------:R-:W3:Y:S04]  /*72ea0*/  LDL.LU R230, [R1+0x4554] ;  /* 0x0045540001e67983 */ /* 0x000ee80000300800 */
[----:B------:R-:W3:Y:S01]  /*72eb0*/  LDL.LU R231, [R1+0x4550] ;  /* 0x0045500001e77983 */ /* 0x000ee20000300800 */
[C---:B-1----:R-:W-:Y:S08]  /*72ec0*/  HMMA.1688.F32.TF32 R16, R232.reuse, R214, R16 ;  /* 0x000000d6e810723c */ /* 0x042ff00000081010 */
[C---:B------:R-:W-:Y:S08]  /*72ed0*/  HMMA.1688.F32.TF32 R12, R232.reuse, R210, R12 ;  /* 0x000000d2e80c723c */ /* 0x040ff0000008100c */
[C---:B------:R-:W-:Y:S08]  /*72ee0*/  HMMA.1688.F32.TF32 R8, R232.reuse, R206, R8 ;  /* 0x000000cee808723c */ /* 0x040ff00000081008 */
[C---:B--2---:R-:W-:Y:S08]  /*72ef0*/  HMMA.1688.F32.TF32 R20, R232.reuse, R218, R20 ;  /* 0x000000dae814723c */ /* 0x044ff00000081014 */
[C---:B----4-:R-:W-:Y:S08]  /*72f00*/  HMMA.1688.F32.TF32 R24, R232.reuse, R222, R24 ;  /* 0x000000dee818723c */ /* 0x050ff00000081018 */
[C---:B---3--:R-:W-:Y:S08]  /*72f10*/  HMMA.1688.F32.TF32 R28, R232.reuse, R226, R28 ;  /* 0x000000e2e81c723c */ /* 0x048ff0000008101c */
[----:B------:R-:W-:Y:S08]  /*72f20*/  HMMA.1688.F32.TF32 R32, R232, R230, R32 ;  /* 0x000000e6e820723c */ /* 0x000ff00000081020 */
[----:B------:R-:W-:Y:S01]  /*72f30*/  HMMA.1688.F32.TF32 R248, R244, R200, R248 ;  /* 0x000000c8f4f8723c */ /* 0x000fe200000810f8 */
[----:B------:R-:W-:Y:S02]  /*72f40*/  LDS R244, [R3+UR12+0x1a080] ;  /* 0x01a0800c03f47984 */ /* 0x000fe40008000800 */
[----:B------:R-:W-:Y:S01]  /*72f50*/  MOV R221, R30 ;  /* 0x0000001e00dd7202 */ /* 0x000fe20000000f00 */
[----:B------:R-:W-:Y:S01]  /*72f60*/  IMAD.MOV.U32 R220, RZ, RZ, R31 ;  /* 0x000000ffffdc7224 */ /* 0x000fe200078e001f */
[----:B------:R-:W-:Y:S01]  /*72f70*/  LDS R246, [R3+UR12+0x1b080] ;  /* 0x01b0800c03f67984 */ /* 0x000fe20008000800 */
[----:B------:R-:W-:-:S02]  /*72f80*/  IMAD.MOV.U32 R224, RZ, RZ, R29 ;  /* 0x000000ffffe07224 */ /* 0x000fc400078e001d */
[----:B------:R-:W-:Y:S01]  /*72f90*/  HMMA.1688.F32.TF32 R232, R232, R202, R4 ;  /* 0x000000cae8e8723c */ /* 0x000fe20000081004 */
[----:B------:R-:W-:Y:S02]  /*72fa0*/  LDS R245, [R252+UR12+0x1a080] ;  /* 0x01a0800cfcf57984 */ /* 0x000fe40008000800 */
[----:B------:R-:W-:Y:S01]  /*72fb0*/  IMAD.MOV.U32 R201, RZ, RZ, R34 ;  /* 0x000000ffffc97224 */ /* 0x000fe200078e0022 */
[----:B------:R-:W-:Y:S01]  /*72fc0*/  MOV R200, R35 ;  /* 0x0000002300c87202 */ /* 0x000fe20000000f00 */
[----:B------:R-:W-:Y:S01]  /*72fd0*/  IMAD.MOV.U32 R217, RZ, RZ, R32 ;  /* 0x000000ffffd97224 */ /* 0x000fe200078e0020 */
[----:B------:R-:W-:Y:S01]  /*72fe0*/  MOV R216, R33 ;  /* 0x0000002100d87202 */ /* 0x000fe20000000f00 */
[----:B------:R-:W2:Y:S04]  /*72ff0*/  LDL.LU.64 R34, [R1+0x4548] ;  /* 0x0045480001227983 */ /* 0x000ea80000300a00 */
[----:B------:R-:W2:Y:S04]  /*73000*/  LDL.LU.64 R32, [R1+0x4540] ;  /* 0x0045400001207983 */ /* 0x000ea80000300a00 */
[----:B------:R1:W-:Y:S04]  /*73010*/  STL [R1+0xa10], R28 ;  /* 0x000a101c01007387 */ /* 0x0003e80000100800 */
[----:B------:R-:W3:Y:S04]  /*73020*/  LDL.LU.64 R30, [R1+0x4538] ;  /* 0x00453800011e7983 */ /* 0x000ee80000300a00 */
[----:B------:R-:W4:Y:S04]  /*73030*/  LDS R247, [R252+UR12+0x1b080] ;  /* 0x01b0800cfcf77984 */ /* 0x000f280008000800 */
[----:B-1----:R-:W3:Y:S04]  /*73040*/  LDL.LU.64 R28, [R1+0x4530] ;  /* 0x00453000011c7983 */ /* 0x002ee80000300a00 */
        /* <DEDUP_REMOVED lines=20> */
[----:B------:R-:W3:Y:S04]  /*73190*/  LDL.LU.64 R6, [R1+0x44d8] ;  /* 0x0044d80001067983 */ /* 0x000ee80000300a00 */
[----:B------:R-:W3:Y:S04]  /*731a0*/  LDL.LU.64 R4, [R1+0x44d0] ;  /* 0x0044d00001047983 */ /* 0x000ee80000300a00 */
[----:B------:R-:W-:Y:S04]  /*731b0*/  STL.64 [R1+0x860], R232 ;  /* 0x000860e801007387 */ /* 0x000fe80000100a00 */
[----:B------:R3:W-:Y:S01]  /*731c0*/  STL.64 [R1+0x868], R234 ;  /* 0x000868ea01007387 */ /* 0x0007e20000100a00 */
[C---:B--2---:R-:W-:Y:S08]  /*731d0*/  HMMA.1688.F32.TF32 R12, R236.reuse, R222, R12 ;  /* 0x000000deec0c723c */ /* 0x044ff0000008100c */
[C---:B---3--:R-:W-:Y:S08]  /*731e0*/  HMMA.1688.F32.TF32 R232, R236.reuse, R230, R4 ;  /* 0x000000e6ece8723c */ /* 0x048ff00000081004 */
[C---:B------:R-:W-:Y:S08]  /*731f0*/  HMMA.1688.F32.TF32 R4, R236.reuse, R226, R8 ;  /* 0x000000e2ec04723c */ /* 0x040ff00000081008 */
[C---:B------:R-:W-:Y:S03]  /*73200*/  HMMA.1688.F32.TF32 R8, R236.reuse, R218, R16 ;  /* 0x000000daec08723c */ /* 0x040fe60000081010 */
[----:B------:R-:W-:Y:S04]  /*73210*/  STL.64 [R1+0x850], R232 ;  /* 0x000850e801007387 */ /* 0x000fe80000100a00 */
[----:B------:R-:W-:Y:S04]  /*73220*/  STL.64 [R1+0x858], R234 ;  /* 0x000858ea01007387 */ /* 0x000fe80000100a00 */
        /* <DEDUP_REMOVED lines=10> */
[C---:B--2---:R-:W-:Y:S03]  /*732d0*/  HMMA.1688.F32.TF32 R8, R236.reuse, R206, R28 ;  /* 0x000000ceec08723c */ /* 0x044fe6000008101c */
[----:B------:R-:W-:Y:S04]  /*732e0*/  LDS R28, [R3+UR12+0x1a180] ;  /* 0x01a1800c031c7984 */ /* 0x000fe80008000800 */
[----:B------:R-:W-:Y:S01]  /*732f0*/  LDS R30, [R3+UR12+0x1b180] ;  /* 0x01b1800c031e7984 */ /* 0x000fe20008000800 */
[----:B-1----:R-:W-:Y:S03]  /*73300*/  HMMA.1688.F32.TF32 R4, R236, R202, R32 ;  /* 0x000000caec04723c */ /* 0x002fe60000081020 */
        /* <DEDUP_REMOVED lines=28> */
[----:B------:R-:W-:Y:S01]  /*734d0*/  MOV R43, R188 ;  /* 0x000000bc002b7202 */ /* 0x000fe20000000f00 */
[----:B------:R-:W-:Y:S01]  /*734e0*/  IMAD.MOV.U32 R36, RZ, RZ, R189 ;  /* 0x000000ffff247224 */ /* 0x000fe200078e00bd */
[----:B------:R-:W-:Y:S01]  /*734f0*/  MOV R37, R190 ;  /* 0x000000be00257202 */ /* 0x000fe20000000f00 */
[----:B------:R-:W-:Y:S01]  /*73500*/  IMAD.MOV.U32 R38, RZ, RZ, R191 ;  /* 0x000000ffff267224 */ /* 0x000fe200078e00bf */
[----:B------:R-:W-:Y:S03]  /*73510*/  LDS R64, [R3+UR12+0x1a280] ;  /* 0x01a2800c03407984 */ /* 0x000fe60008000800 */
[----:B----4-:R-:W-:Y:S03]  /*73520*/  HMMA.1688.F32.TF32 R4, R244, R230, R68 ;  /* 0x000000e6f404723c */ /* 0x010fe60000081044 */
[----:B------:R-:W-:Y:S04]  /*73530*/  STL.64 [R1+0x620], R12 ;  /* 0x0006200c01007387 */ /* 0x000fe80000100a00 */
[----:B------:R-:W-:Y:S04]  /*73540*/  STL.64 [R1+0x628], R14 ;  /* 0x0006280e01007387 */ /* 0x000fe80000100a00 */
[----:B------:R-:W-:Y:S04]  /*73550*/  STL.64 [R1+0x4e0], R8 ;  /* 0x0004e00801007387 */ /* 0x000fe80000100a00 */
[----:B------:R1:W-:Y:S04]  /*73560*/  STL.64 [R1+0x4e8], R10 ;  /* 0x0004e80a01007387 */ /* 0x0003e80000100a00 */
[----:B------:R-:W-:Y:S01]  /*73570*/  LDS R12, [R0+UR12+0x1a180] ;  /* 0x01a1800c000c7984 */ /* 0x000fe20008000800 */
[----:B------:R-:W-:Y:S01]  /*73580*/  MOV R213, R6 ;  /* 0x0000000600d57202 */ /* 0x000fe20000000f00 */
[----:B------:R-:W-:-:S02]  /*73590*/  IMAD.MOV.U32 R212, RZ, RZ, R7 ;  /* 0x000000ffffd47224 */ /* 0x000fc400078e0007 */
[----:B------:R2:W-:Y:S01]  /*735a0*/  STL.64 [R1+0x60], R4 ;  /* 0x0000600401007387 */ /* 0x0005e20000100a00 */
[C---:B-1----:R-:W-:Y:S03]  /*735b0*/  HMMA.1688.F32.TF32 R8, R244.reuse, R226, R72 ;  /* 0x000000e2f408723c */ /* 0x042fe60000081048 */
[----:B------:R-:W-:Y:S04]  /*735c0*/  LDS R14, [R0+UR12+0x1b180] ;  /* 0x01b1800c000e7984 */ /* 0x000fe80008000800 */
[----:B------:R-:W-:Y:S01]  /*735d0*/  LDS R13, [R2+UR12+0x1a180] ;  /* 0x01a1800c020d7984 */ /* 0x000fe20008000800 */
[----:B--2---:R-:W-:Y:S03]  /*735e0*/  HMMA.1688.F32.TF32 R4, R244, R222, R76 ;  /* 0x000000def404723c */ /* 0x004fe6000008104c */
[----:B------:R1:W-:Y:S04]  /*735f0*/  STL [R1+0x4494], R212 ;  /* 0x004494d401007387 */ /* 0x0003e80000100800 */
[----:B------:R2:W-:Y:S04]  /*73600*/  STL [R1+0x4490], R213 ;  /* 0x004490d501007387 */ /* 0x0005e80000100800 */
[----:B------:R-:W-:Y:S04]  /*73610*/  LDS R15, [R2+UR12+0x1b180] ;  /* 0x01b1800c020f7984 */ /* 0x000fe80008000800 */
[----:B------:R-:W-:Y:S04]  /*73620*/  STL.64 [R1+0x50], R8 ;  /* 0x0000500801007387 */ /* 0x000fe80000100a00 */
[----:B------:R-:W-:Y:S01]  /*73630*/  STL.64 [R1+0x58], R10 ;  /* 0x0000580a01007387 */ /* 0x000fe20000100a00 */
[----:B-1----:R-:W-:Y:S01]  /*73640*/  MOV R212, R6 ;  /* 0x0000000600d47202 */ /* 0x002fe20000000f00 */
[----:B--2---:R-:W-:-:S02]  /*73650*/  IMAD.MOV.U32 R213, RZ, RZ, R7 ;  /* 0x000000ffffd57224 */ /* 0x004fc400078e0007 */
[----:B------:R1:W-:Y:S04]  /*73660*/  STL.64 [R1+0x40], R4 ;  /* 0x0000400401007387 */ /* 0x0003e80000100a00 */
[----:B------:R-:W-:Y:S04]  /*73670*/  LDS R8, [R3+UR12+0x1a100] ;  /* 0x01a1000c03087984 */ /* 0x000fe80008000800 */
[----:B------:R-:W-:Y:S01]  /*73680*/  LDS R10, [R3+UR12+0x1b100] ;  /* 0x01b1000c030a7984 */ /* 0x000fe20008000800 */
[C---:B-1----:R-:W-:Y:S03]  /*73690*/  HMMA.1688.F32.TF32 R4, R244.reuse, R218, R80 ;  /* 0x000000daf404723c */ /* 0x042fe60000081050 */
[----:B------:R-:W-:Y:S04]  /*736a0*/  LDS R9, [R252+UR12+0x1a100] ;  /* 0x01a1000cfc097984 */ /* 0x000fe80008000800 */
[----:B------:R-:W-:Y:S01]  /*736b0*/  LDS R11, [R252+UR12+0x1b100] ;  /* 0x01b1000cfc0b7984 */ /* 0x000fe20008000800 */
[C---:B------:R-:W-:Y:S03]  /*736c0*/  HMMA.1688.F32.TF32 R236, R244.reuse, R210, R88 ;  /* 0x000000d2f4ec723c */ /* 0x040fe60000081058 */
[----:B------:R-:W-:Y:S04]  /*736d0*/  LDS R66, [R3+UR12+0x1b280] ;  /* 0x01b2800c03427984 */ /* 0x000fe80008000800 */
[----:B------:R-:W-:Y:S01]  /*736e0*/  LDS R65, [R252+UR12+0x1a280] ;  /* 0x01a2800cfc417984 */ /* 0x000fe20008000800 */
[----:B------:R-:W-:Y:S03]  /*736f0*/  HMMA.1688.F32.TF32 R232, R244, R206, R92 ;  /* 0x000000cef4e8723c */ /* 0x000fe6000008105c */
[----:B------:R-:W-:Y:S04]  /*73700*/  LDS R67, [R252+UR12+0x1b280] ;  /* 0x01b2800cfc437984 */ /* 0x000fe80008000800 */
[----:B------:R-:W-:Y:S04]  /*73710*/  STL.64 [R1+0x30], R4 ;  /* 0x0000300401007387 */ /* 0x000fe80000100a00 */
[----:B------:R-:W-:Y:S04]  /*73720*/  STL.64 [R1+0x38], R6 ;  /* 0x0000380601007387 */ /* 0x000fe80000100a00 */
[----:B------:R-:W-:Y:S04]  /*73730*/  LDS R4, [R0+UR12+0x1a100] ;  /* 0x01a1000c00047984 */ /* 0x000fe80008000800 */
[----:B------:R-:W-:Y:S04]  /*73740*/  LDS R6, [R0+UR12+0x1b100] ;  /* 0x01b1000c00067984 */ /* 0x000fe80008000800 */
[----:B------:R-:W-:Y:S04]  /*73750*/  LDS R5, [R2+UR12+0x1a100] ;  /* 0x01a1000c02057984 */ /* 0x000fe80008000800 */
[----:B------:R-:W1:Y:S02]  /*73760*/  LDS R7, [R2+UR12+0x1b100] ;  /* 0x01b1000c02077984 */ /* 0x000e640008000800 */
[C---:B-1----:R-:W-:Y:S08]  /*73770*/  HMMA.1688.F32.TF32 R16, R4.reuse, R230, R100 ;  /* 0x000000e60410723c */ /* 0x042ff00000081064 */
[C---:B------:R-:W-:Y:S08]  /*73780*/  HMMA.1688.F32.TF32 R24, R4.reuse, R226, R104 ;  /* 0x000000e20418723c */ /* 0x040ff00000081068 */
        /* <DEDUP_REMOVED lines=26> */
[----:B------:R-:W-:Y:S04]  /*73930*/  STL.64 [R1+0x7d8], R22 ;  /* 0x0007d81601007387 */ /* 0x000fe80000100a00 */
[----:B------:R-:W-:Y:S04]  /*73940*/  STL.64 [R1+0x7c0], R16 ;  /* 0x0007c01001007387 */ /* 0x000fe80000100a00 */
[----:B------:R1:W-:Y:S04]  /*73950*/  STL.64 [R1+0x7c8], R18 ;  /* 0x0007c81201007387 */ /* 0x0003e80000100a00 */
[----:B------:R-:W-:Y:S01]  /*73960*/  MOV R229, R6 ;  /* 0x0000000600e57202 */ /* 0x000fe20000000f00 */
[----:B------:R2:W-:Y:S01]  /*73970*/  STL.64 [R1+0x7b0], R4 ;  /* 0x0007b00401007387 */ /* 0x0005e20000100a00 */
[----:B------:R-:W-:Y:S01]  /*73980*/  IMAD.MOV.U32 R228, RZ, RZ, R7 ;  /* 0x000000ffffe47224 */ /* 0x000fe200078e0007 */
[C---:B-1----:R-:W-:Y:S08]  /*73990*/  HMMA.1688.F32.TF32 R16, R8.reuse, R218, R144 ;  /* 0x000000da0810723c */ /* 0x042ff00000081090 */
[C---:B--2---:R-:W-:Y:S01]  /*739a0*/  HMMA.1688.F32.TF32 R4, R8.reuse, R214, R148 ;  /* 0x000000d60804723c */ /* 0x044fe20000081094 */
[----:B------:R1:W-:Y:S04]  /*739b0*/  STL [R1+0x446c], R228 ;  /* 0x00446ce401007387 */ /* 0x0003e80000100800 */
[----:B------:R2:W-:Y:S06]  /*739c0*/  STL [R1+0x4468], R229 ;  /* 0x004468e501007387 */ /* 0x0005ec0000100800 */
[----:B------:R-:W-:Y:S04]  /*739d0*/  STL.64 [R1+0x7a0], R16 ;  /* 0x0007a01001007387 */ /* 0x000fe80000100a00 */
[----:B------:R3:W-:Y:S04]  /*739e0*/  STL.64 [R1+0x7a8], R18 ;  /* 0x0007a81201007387 */ /* 0x0007e80000100a00 */
[----:B-1----:R-:W-:Y:S01]  /*739f0*/  MOV R228, R6 ;  /* 0x0000000600e47202 */ /* 0x002fe20000000f00 */
[----:B------:R1:W-:Y:S01]  /*73a00*/  STL.64 [R1+0x790], R4 ;  /* 0x0007900401007387 */ /* 0x0003e20000100a00 */
[----:B--2---:R-:W-:Y:S01]  /*73a10*/  IMAD.MOV.U32 R229, RZ, RZ, R7 ;  /* 0x000000ffffe57224 */ /* 0x004fe200078e0007 */
[C---:B---3--:R-:W-:Y:S08]  /*73a20*/  HMMA.1688.F32.TF32 R16, R8.reuse, R210, R152 ;  /* 0x000000d20810723c */ /* 0x048ff00000081098 */
[C---:B-1----:R-:W-:Y:S01]  /*73a30*/  HMMA.1688.F32.TF32 R4, R8.reuse, R206, R156 ;  /* 0x000000ce0804723c */ /* 0x042fe2000008109c */
[----:B------:R1:W-:Y:S04]  /*73a40*/  STL [R1+0x4474], R229 ;  /* 0x004474e501007387 */ /* 0x0003e80000100800 */
[----:B------:R2:W-:Y:S03]  /*73a50*/  STL [R1+0x4470], R228 ;  /* 0x004470e401007387 */ /* 0x0005e60000100800 */
[----:B------:R-:W-:Y:S03]  /*73a60*/  HMMA.1688.F32.TF32 R8, R8, R202, R160 ;  /* 0x000000ca0808723c */ /* 0x000fe600000810a0 */
[----:B------:R-:W-:Y:S04]  /*73a70*/  STL.64 [R1+0x780], R16 ;  /* 0x0007801001007387 */ /* 0x000fe80000100a00 */
[----:B------:R-:W-:Y:S04]  /*73a80*/  STL.64 [R1+0x788], R18 ;  /* 0x0007881201007387 */ /* 0x000fe80000100a00 */
[----:B-1----:R-:W-:Y:S01]  /*73a90*/  MOV R229, R6 ;  /* 0x0000000600e57202 */ /* 0x002fe20000000f00 */
[----:B------:R1:W-:Y:S01]  /*73aa0*/  STL.64 [R1+0x770], R4 ;  /* 0x0007700401007387 */ /* 0x0003e20000100a00 */
[----:B--2---:R-:W-:-:S02]  /*73ab0*/  IMAD.MOV.U32 R228, RZ, RZ, R7 ;  /* 0x000000ffffe47224 */ /* 0x004fc400078e0007 */
[----:B-1----:R-:W-:Y:S03]  /*73ac0*/  HMMA.1688.F32.TF32 R4, R12, R230, R164 ;  /* 0x000000e60c04723c */ /* 0x002fe600000810a4 */
[----:B------:R1:W-:Y:S04]  /*73ad0*/  STL [R1+0x447c], R228 ;  /* 0x00447ce401007387 */ /* 0x0003e80000100800 */
[----:B------:R2:W-:Y:S04]  /*73ae0*/  STL [R1+0x4478], R229 ;  /* 0x004478e501007387 */ /* 0x0005e80000100800 */
[----:B------:R-:W-:Y:S04]  /*73af0*/  STL.64 [R1+0x610], R8 ;  /* 0x0006100801007387 */ /* 0x000fe80000100a00 */
[----:B------:R-:W-:Y:S04]  /*73b00*/  STL.64 [R1+0x618], R10 ;  /* 0x0006180a01007387 */ /* 0x000fe80000100a00 */
[----:B-1----:R-:W-:Y:S01]  /*73b10*/  MOV R228, R6 ;  /* 0x0000000600e47202 */ /* 0x002fe20000000f00 */
[----:B------:R1:W-:Y:S01]  /*73b20*/  STL.64 [R1+0x600], R4 ;  /* 0x0006000401007387 */ /* 0x0003e20000100a00 */
[----:B--2---:R-:W-:-:S02]  /*73b30*/  IMAD.MOV.U32 R229, RZ, RZ, R7 ;  /* 0x000000ffffe57224 */ /* 0x004fc400078e0007 */
[C---:B-1----:R-:W-:Y:S03]  /*73b40*/  HMMA.1688.F32.TF32 R4, R12.reuse, R226, R168 ;  /* 0x000000e20c04723c */ /* 0x042fe600000810a8 */
[----:B------:R-:W-:Y:S04]  /*73b50*/  STL [R1+0x4484], R229 ;  /* 0x004484e501007387 */ /* 0x000fe80000100800 */
[----:B------:R-:W-:Y:S01]  /*73b60*/  STL [R1+0x4480], R228 ;  /* 0x004480e401007387 */ /* 0x000fe20000100800 */
[C---:B------:R-:W-:Y:S08]  /*73b70*/  HMMA.1688.F32.TF32 R16, R12.reuse, R222, R172 ;  /* 0x000000de0c10723c */ /* 0x040ff000000810ac */
[C---:B------:R-:W-:Y:S03]  /*73b80*/  HMMA.1688.F32.TF32 R8, R12.reuse, R218, R176 ;  /* 0x000000da0c08723c */ /* 0x040fe600000810b0 */
[----:B------:R-:W-:Y:S04]  /*73b90*/  STL.64 [R1+0x5f0], R4 ;  /* 0x0005f00401007387 */ /* 0x000fe80000100a00 */
[----:B------:R1:W-:Y:S02]  /*73ba0*/  STL.64 [R1+0x5f8], R6 ;  /* 0x0005f80601007387 */ /* 0x0003e40000100a00 */
[----:B-1----:R-:W-:Y:S02]  /*73bb0*/  HMMA.1688.F32.TF32 R4, R12, R214, R180 ;  /* 0x000000d60c04723c */ /* 0x002fe400000810b4 */
[----:B------:R-:W-:Y:S04]  /*73bc0*/  STL.64 [R1+0x5e0], R16 ;  /* 0x0005e01001007387 */ /* 0x000fe80000100a00 */
[----:B------:R-:W-:Y:S04]  /*73bd0*/  STL.64 [R1+0x5e8], R18 ;  /* 0x0005e81201007387 */ /* 0x000fe80000100a00 */
[----:B------:R-:W-:Y:S04]  /*73be0*/  STL.64 [R1+0x5d0], R8 ;  /* 0x0005d00801007387 */ /* 0x000fe80000100a00 */
[----:B------:R-:W-:Y:S05]  /*73bf0*/  STL.64 [R1+0x5d8], R10 ;  /* 0x0005d80a01007387 */ /* 0x000fea0000100a00 */
[----:B------:R-:W-:Y:S01]  /*73c00*/  MOV R229, R6 ;  /* 0x0000000600e57202 */ /* 0x000fe20000000f00 */
[----:B------:R1:W-:Y:S01]  /*73c10*/  STL.64 [R1+0x5c0], R4 ;  /* 0x0005c00401007387 */ /* 0x0003e20000100a00 */
[----:B------:R-:W-:-:S02]  /*73c20*/  IMAD.MOV.U32 R228, RZ, RZ, R7 ;  /* 0x000000ffffe47224 */ /* 0x000fc400078e0007 */
[----:B-1----:R-:W-:Y:S03]  /*73c30*/  HMMA.1688.F32.TF32 R4, R12, R210, R184 ;  /* 0x000000d20c04723c */ /* 0x002fe600000810b8 */
[----:B------:R-:W-:Y:S04]  /*73c40*/  STL [R1+0x448c], R228 ;  /* 0x00448ce401007387 */ /* 0x000fe80000100800 */
[----:B------:R-:W-:Y:S04]  /*73c50*/  STL [R1+0x4488], R229 ;  /* 0x004488e501007387 */ /* 0x000fe80000100800 */
[----:B------:R-:W2:Y:S08]  /*73c60*/  LDL.LU R44, [R1+0xa0] ;  /* 0x0000a000012c7983 */ /* 0x000eb00000300800 */
        /* <DEDUP_REMOVED lines=8> */
[----:B------:R-:W1:Y:S04]  /*73cf0*/  LDL.LU R188, [R1+0x44c8] ;  /* 0x0044c80001bc7983 */ /* 0x000e680000300800 */
[----:B------:R-:W1:Y:S04]  /*73d00*/  LDL.LU R189, [R1+0x44c4] ;  /* 0x0044c40001bd7983 */ /* 0x000e680000300800 */
[----:B------:R-:W1:Y:S04]  /*73d10*/  LDL.LU R190, [R1+0x44c0] ;  /* 0x0044c00001be7983 */ /* 0x000e680000300800 */
[----:B------:R-:W1:Y:S04]  /*73d20*/  LDL.LU R191, [R1+0x44bc] ;  /* 0x0044bc0001bf7983 */ /* 0x000e680000300800 */
[----:B------:R-:W4:Y:S04]  /*73d30*/  LDL.LU R39, [R1+0x12c] ;  /* 0x00012c0001277983 */ /* 0x000f280000300800 */
[----:B------:R-:W2:Y:S01]  /*73d40*/  LDL.LU R16, [R1+0x2e0] ;  /* 0x0002e00001107983 */ /* 0x000ea20000300800 */
[----:B------:R-:W-:-:S03]  /*73d50*/  MOV R20, R196 ;  /* 0x000000c400147202 */ /* 0x000fc60000000f00 */
[----:B------:R-:W2:Y:S01]  /*73d60*/  LDL.LU R17, [R1+0x2e4] ;  /* 0x0002e40001117983 */ /* 0x000ea20000300800 */
[----:B------:R-:W-:-:S03]  /*73d70*/  IMAD.MOV.U32 R21, RZ, RZ, R197 ;  /* 0x000000ffff157224 */ /* 0x000fc600078e00c5 */
[----:B------:R-:W2:Y:S01]  /*73d80*/  LDL.LU R18, [R1+0x2e8] ;  /* 0x0002e80001127983 */ /* 0x000ea20000300800 */
[----:B------:R-:W-:-:S03]  /*73d90*/  MOV R22, R198 ;  /* 0x000000c600167202 */ /* 0x000fc60000000f00 */
[----:B------:R-:W2:Y:S01]  /*73da0*/  LDL.LU R19, [R1+0x2ec] ;  /* 0x0002ec0001137983 */ /* 0x000ea20000300800 */
[----:B------:R-:W-:Y:S01]  /*73db0*/  IMAD.MOV.U32 R23, RZ, RZ, R192 ;  /* 0x000000ffff177224 */ /* 0x000fe200078e00c0 */
[----:B------:R-:W-:Y:S01]  /*73dc0*/  MOV R24, R193 ;  /* 0x000000c100187202 */ /* 0x000fe20000000f00 */
[----:B------:R-:W-:Y:S01]  /*73dd0*/  IMAD.MOV.U32 R25, RZ, RZ, R194 ;  /* 0x000000ffff197224 */ /* 0x000fe200078e00c2 */
[----:B------:R-:W-:Y:S01]  /*73de0*/  MOV R26, R195 ;  /* 0x000000c3001a7202 */ /* 0x000fe20000000f00 */
[----:B------:R-:W-:Y:S01]  /*73df0*/  IMAD.MOV.U32 R27, RZ, RZ, R199 ;  /* 0x000000ffff1b7224 */ /* 0x000fe200078e00c7 */
[----:B-1----:R-:W-:-:S15]  /*73e00*/  HMMA.1688.F32.TF32 R4, R12, R206, R188 ;  /* 0x000000ce0c04723c */ /* 0x002fde00000810bc */
[----:B------:R-:W-:-:S04]  /*73e10*/  NOP ;  /* 0x0000000000007918 */ /* 0x000fc80000000000 */
        /* <DEDUP_REMOVED lines=14> */
[----:B------:R-:W-:-:S02]  /*73f00*/  IMAD.MOV.U32 R229, RZ, RZ, R7 ;  /* 0x000000ffffe57224 */ /* 0x000fc400078e0007 */
[C---:B--2---:R-:W-:Y:S08]  /*73f10*/  HMMA.1688.F32.TF32 R4, R28.reuse, R226, R44 ;  /* 0x000000e21c04723c */ /* 0x044ff0000008102c */
[C---:B---3--:R-:W-:Y:S01]  /*73f20*/  HMMA.1688.F32.TF32 R8, R28.reuse, R222, R40 ;  /* 0x000000de1c08723c */ /* 0x048fe20000081028 */
[----:B------:R-:W-:Y:S04]  /*73f30*/  LDS R40, [R0+UR12+0x1a280] ;  /* 0x01a2800c00287984 */ /* 0x000fe80008000800 */
[----:B------:R-:W-:Y:S03]  /*73f40*/  LDS R42, [R0+UR12+0x1b280] ;  /* 0x01b2800c002a7984 */ /* 0x000fe60008000800 */
[----:B------:R-:W-:Y:S01]  /*73f50*/  HMMA.1688.F32.TF32 R16, R28, R214, R16 ;  /* 0x000000d61c10723c */ /* 0x000fe20000081010 */
[----:B------:R-:W-:Y:S04]  /*73f60*/  LDS R41, [R2+UR12+0x1a280] ;  /* 0x01a2800c02297984 */ /* 0x000fe80008000800 */
[----:B------:R-:W-:Y:S03]  /*73f70*/  LDS R43, [R2+UR12+0x1b280] ;  /* 0x01b2800c022b7984 */ /* 0x000fe60008000800 */
[----:B----4-:R-:W-:Y:S08]  /*73f80*/  HMMA.1688.F32.TF32 R192, R12, R202, R192 ;  /* 0x000000ca0cc0723c */ /* 0x010ff000000810c0 */
[C---:B------:R-:W-:Y:S08]  /*73f90*/  HMMA.1688.F32.TF32 R196, R28.reuse, R230, R196 ;  /* 0x000000e61cc4723c */ /* 0x040ff000000810c4 */
[C---:B------:R-:W-:Y:S01]  /*73fa0*/  HMMA.1688.F32.TF32 R12, R28.reuse, R218, R36 ;  /* 0x000000da1c0c723c */ /* 0x040fe20000081024 */
        /* <DEDUP_REMOVED lines=23> */
[----:B------:R-:W2:Y:S04]  /*74120*/  LDS R35, [R2+UR12+0x1b200] ;  /* 0x01b2000c02237984 */ /* 0x000ea80008000800 */
        /* <DEDUP_REMOVED lines=10> */
[----:B------:R-:W-:Y:S04]  /*741d0*/  STL.64 [R1+0x43b0], R30 ;  /* 0x0043b01e01007387 */ /* 0x000fe80000100a00 */
[----:B------:R-:W-:Y:S01]  /*741e0*/  STL.64 [R1+0x43a8], R28 ;  /* 0x0043a81c01007387 */ /* 0x000fe20000100a00 */
[C---:B------:R-:W-:Y:S03]  /*741f0*/  HMMA.1688.F32.TF32 R240, R244.reuse, R214, R84 ;  /* 0x000000d6f4f0723c */ /* 0x040fe60000081054 */
[----:B------:R-:W1:Y:S05]  /*74200*/  LDS R39, [R252+UR12+0x1b200] ;  /* 0x01b2000cfc277984 */ /* 0x000e6a0008000800 */
[----:B------:R-:W-:Y:S08]  /*74210*/  HMMA.1688.F32.TF32 R244, R244, R202, R96 ;  /* 0x000000caf4f4723c */ /* 0x000ff00000081060 */
[----:B--2---:R-:W-:Y:S01]  /*74220*/  HMMA.1688.F32.TF32 R4, R32, R230, R44 ;  /* 0x000000e62004723c */ /* 0x004fe2000008102c */
[----:B------:R-:W2:-:S15]  /*74230*/  LDL.LU R44, [R1+0x370] ;  /* 0x00037000012c7983 */ /* 0x000e9e0000300800 */
[----:B------:R-:W-:-:S03]  /*74240*/  NOP ;  /* 0x0000000000007918 */ /* 0x000fc60000000000 */
        /* <DEDUP_REMOVED lines=81> */
[----:B---3--:R-:W-:-:S15]  /*74760*/  HMMA.1688.F32.TF32 R4, R32, R226, R124 ;  /* 0x000000e22004723c */ /* 0x008fde000008107c */
[----:B------:R-:W-:-:S04]  /*74770*/  NOP ;  /* 0x0000000000007918 */ /* 0x000fc80000000000 */
[----:B------:R-:W-:Y:S01]  /*74780*/  MOV R17, R4 ;  /* 0x0000000400117202 */ /* 0x000fe20000000f00 */
[----:B------:R-:W-:Y:S01]  /*74790*/  IMAD.MOV.U32 R18, RZ, RZ, R5 ;  /* 0x000000ffff127224 */ /* 0x000fe200078e0005 */
[----:B------:R-:W-:Y:S01]  /*747a0*/  MOV R19, R6 ;  /* 0x0000000600137202 */ /* 0x000fe20000000f00 */
[----:B------:R-:W-:Y:S02]  /*747b0*/  IMAD.MOV.U32 R23, RZ, RZ, R7 ;  /* 0x000000ffff177224 */ /* 0x000fe400078e0007 */
[----:B--2---:R-:W-:Y:S02]  /*747c0*/  HMMA.1688.F32.TF32 R4, R32, R222, R120 ;  /* 0x000000de2004723c */ /* 0x004fe40000081078 */
[----:B------:R-:W-:-:S15]  /*747d0*/  STL.64 [R1+0x43d0], R18 ;  /* 0x0043d01201007387 */ /* 0x000fde0000100a00 */
[----:B------:R-:W-:Y:S02]  /*747e0*/  NOP ;  /* 0x0000000000007918 */ /* 0x000fe40000000000 */
[----:B------:R-:W-:Y:S01]  /*747f0*/  MOV R20, R4 ;  /* 0x0000000400147202 */ /* 0x000fe20000000f00 */
[----:B------:R-:W-:Y:S01]  /*74800*/  IMAD.MOV.U32 R21, RZ, RZ, R5 ;  /* 0x000000ffff157224 */ /* 0x000fe200078e0005 */
[----:B------:R-:W-:Y:S01]  /*74810*/  MOV R22, R6 ;  /* 0x0000000600167202 */ /* 0x000fe20000000f00 */
[----:B------:R-:W-:Y:S01]  /*74820*/  IMAD.MOV.U32 R16, RZ, RZ, R7 ;  /* 0x000000ffff107224 */ /* 0x000fe200078e0007 */
[C---:B----4-:R-:W-:Y:S08]  /*74830*/  HMMA.1688.F32.TF32 R8, R32.reuse, R214, R112 ;  /* 0x000000d62008723c */ /* 0x050ff00000081070 */
[C---:B------:R-:W-:Y:S08]  /*74840*/  HMMA.1688.F32.TF32 R4, R32.reuse, R210, R108 ;  /* 0x000000d22004723c */ /* 0x040ff0000008106c */
[C---:B------:R-:W-:Y:S01]  /*74850*/  HMMA.1688.F32.TF32 R12, R32.reuse, R218, R116 ;  /* 0x000000da200c723c */ /* 0x040fe20000081074 */
[----:B------:R-:W-:Y:S04]  /*74860*/  STL.64 [R1+0x43c8], R16 ;  /* 0x0043c81001007387 */ /* 0x000fe80000100a00 */
[----:B------:R-:W-:Y:S04]  /*74870*/  STL.64 [R1+0x43c0], R22 ;  /* 0x0043c01601007387 */ /* 0x000fe80000100a00 */
[----:B------:R-:W-:Y:S10]  /*74880*/  STL.64 [R1+0x43b8], R20 ;  /* 0x0043b81401007387 */ /* 0x000ff40000100a00 */
[----:B------:R-:W-:Y:S04]  /*74890*/  STL.64 [R1+0x910], R12 ;  /* 0x0009100c01007387 */ /* 0x000fe80000100a00 */
[----:B------:R2:W-:Y:S04]  /*748a0*/  STL.64 [R1+0x918], R14 ;  /* 0x0009180e01007387 */ /* 0x0005e80000100a00 */
[----:B------:R-:W-:Y:S04]  /*748b0*/  STL.64 [R1+0x900], R8 ;  /* 0x0009000801007387 */ /* 0x000fe80000100a00 */
[----:B------:R3:W-:Y:S01]  /*748c0*/  STL.64 [R1+0x908], R10 ;  /* 0x0009080a01007387 */ /* 0x0007e20000100a00 */
[C---:B--2---:R-:W-:Y:S03]  /*748d0*/  HMMA.1688.F32.TF32 R12, R32.reuse, R206, R104 ;  /* 0x000000ce200c723c */ /* 0x044fe60000081068 */
[----:B------:R-:W-:Y:S04]  /*748e0*/  STL.64 [R1+0x8f0], R4 ;  /* 0x0008f00401007387 */ /* 0x000fe80000100a00 */
[----:B------:R1:W-:Y:S01]  /*748f0*/  STL.64 [R1+0x8f8], R6 ;  /* 0x0008f80601007387 */ /* 0x0003e20000100a00 */
[----:B---3--:R-:W-:Y:S08]  /*74900*/  HMMA.1688.F32.TF32 R8, R32, R202, R100 ;  /* 0x000000ca2008723c */ /* 0x008ff00000081064 */
        /* <DEDUP_REMOVED lines=23> */
[----:B-1----:R-:W-:Y:S03]  /*74a80*/  HMMA.1688.F32.TF32 R12, R36, R202, R68 ;  /* 0x000000ca240c723c */ /* 0x002fe60000081044 */
        /* <DEDUP_REMOVED lines=63> */
[----:B--2---:R-:W-:Y:S01]  /*74e80*/  HMMA.1688.F32.TF32 R36, R64, R230, R76 ;  /* 0x000000e64024723c */ /* 0x004fe2000008104c */
[----:B------:R-:W-:-:S02]  /*74e90*/  MOV R95, R225 ;  /* 0x000000e1005f7202 */ /* 0x000fc40000000f00 */
[----:B------:R-:W-:Y:S04]  /*74ea0*/  LDS R76, [R3+UR12+0x1a300] ;  /* 0x01a3000c034c7984 */ /* 0x000fe80008000800 */
[----:B------:R-:W-:Y:S04]  /*74eb0*/  LDS R78, [R3+UR12+0x1b300] ;  /* 0x01b3000c034e7984 */ /* 0x000fe80008000800 */
[----:B------:R-:W-:Y:S04]  /*74ec0*/  LDS R77, [R252+UR12+0x1a300] ;  /* 0x01a3000cfc4d7984 */ /* 0x000fe80008000800 */
[----:B------:R-:W-:Y:S01]  /*74ed0*/  LDS R79, [R252+UR12+0x1b300] ;  /* 0x01b3000cfc4f7984 */ /* 0x000fe20008000800 */
[C---:B-1----:R-:W-:Y:S08]  /*74ee0*/  HMMA.1688.F32.TF32 R4, R40.reuse, R206, R84 ;  /* 0x000000ce2804723c */ /* 0x042ff00000081054 */
[C---:B---3--:R-:W-:Y:S08]  /*74ef0*/  HMMA.1688.F32.TF32 R8, R40.reuse, R210, R88 ;  /* 0x000000d22808723c */ /* 0x048ff00000081058 */
[----:B----4-:R-:W-:Y:S01]  /*74f00*/  HMMA.1688.F32.TF32 R32, R40, R202, R80 ;  /* 0x000000ca2820723c */ /* 0x010fe20000081050 */
[----:B------:R-:W-:Y:S10]  /*74f10*/  LDS R80, [R0+UR12+0x1a380] ;  /* 0x01a3800c00507984 */ /* 0x000ff40008000800 */
[----:B------:R-:W-:Y:S01]  /*74f20*/  STL.64 [R1+0x3d0], R8 ;  /* 0x0003d00801007387 */ /* 0x000fe20000100a00 */
[C---:B------:R-:W-:Y:S03]  /*74f30*/  HMMA.1688.F32.TF32 R40, R64.reuse, R226, R72 ;  /* 0x000000e24028723c */ /* 0x040fe60000081048 */
        /* <DEDUP_REMOVED lines=16> */
[----:B------:R-:W-:Y:S04]  /*75040*/  LDS R72, [R0+UR12+0x1a300] ;  /* 0x01a3000c00487984 */ /* 0x000fe80008000800 */
[----:B------:R-:W-:Y:S04]  /*75050*/  LDS R74, [R0+UR12+0x1b300] ;  /* 0x01b3000c004a7984 */ /* 0x000fe80008000800 */
[----:B------:R-:W-:Y:S04]  /*75060*/  LDS R73, [R2+UR12+0x1a300] ;  /* 0x01a3000c02497984 */ /* 0x000fe80008000800 */
[----:B------:R-:W2:Y:S01]  /*75070*/  LDS R75, [R2+UR12+0x1b300] ;  /* 0x01b3000c024b7984 */ /* 0x000ea20008000800 */
[C---:B------:R-:W-:Y:S03]  /*75080*/  HMMA.1688.F32.TF32 R48, R64.reuse, R218, R48 ;  /* 0x000000da4030723c */ /* 0x040fe60000081030 */
[----:B------:R-:W-:Y:S04]  /*75090*/  LDS R82, [R0+UR12+0x1b380] ;  /* 0x01b3800c00527984 */ /* 0x000fe80008000800 */
[----:B------:R-:W-:Y:S01]  /*750a0*/  LDS R81, [R2+UR12+0x1a380] ;  /* 0x01a3800c02517984 */ /* 0x000fe20008000800 */
[C---:B------:R-:W-:Y:S03]  /*750b0*/  HMMA.1688.F32.TF32 R52, R64.reuse, R214, R52 ;  /* 0x000000d64034723c */ /* 0x040fe60000081034 */
[----:B------:R-:W1:Y:S05]  /*750c0*/  LDS R83, [R2+UR12+0x1b380] ;  /* 0x01b3800c02537984 */ /* 0x000e6a0008000800 */
        /* <DEDUP_REMOVED lines=105> */
[----:B--2---:R-:W2:Y:S04]  /*75760*/  LDL.LU R4, [R1+0x450] ;  /* 0x0004500001047983 */ /* 0x004ea80000300800 */
[----:B------:R-:W2:Y:S04]  /*75770*/  LDL.LU R5, [R1+0x454] ;  /* 0x0004540001057983 */ /* 0x000ea80000300800 */
[----:B-1----:R-:W2:Y:S04]  /*75780*/  LDL.LU R6, [R1+0x458] ;  /* 0x0004580001067983 */ /* 0x002ea80000300800 */
        /* <DEDUP_REMOVED lines=29> */
[C---:B--2---:R-:W-:Y:S08]  /*75960*/  HMMA.1688.F32.TF32 R12, R72.reuse, R226, R4 ;  /* 0x000000e2480c723c */ /* 0x044ff00000081004 */
[C---:B---3--:R-:W-:Y:S08]  /*75970*/  HMMA.1688.F32.TF32 R4, R72.reuse, R222, R196 ;  /* 0x000000de4804723c */ /* 0x048ff000000810c4 */
[C---:B----4-:R-:W-:Y:S03]  /*75980*/  HMMA.1688.F32.TF32 R8, R72.reuse, R218, R192 ;  /* 0x000000da4808723c */ /* 0x050fe600000810c0 */
        /* <DEDUP_REMOVED lines=11> */
[----:B-1----:R-:W-:Y:S02]  /*75a40*/  HMMA.1688.F32.TF32 R12, R72, R202, R176 ;  /* 0x000000ca480c723c */ /* 0x002fe400000810b0 */
[----:B------:R-:W-:Y:S04]  /*75a50*/  STL.64 [R1+0x880], R4 ;  /* 0x0008800401007387 */ /* 0x000fe80000100a00 */
[----:B------:R1:W-:Y:S05]  /*75a60*/  STL.64 [R1+0x888], R6 ;  /* 0x0008880601007387 */ /* 0x0003ea0000100a00 */
[----:B------:R-:W-:Y:S04]  /*75a70*/  STL.64 [R1+0x870], R8 ;  /* 0x0008700801007387 */ /* 0x000fe80000100a00 */
[----:B------:R2:W-:Y:S01]  /*75a80*/  STL.64 [R1+0x878], R10 ;  /* 0x0008780a01007387 */ /* 0x0005e20000100a00 */
[C---:B-1----:R-:W-:Y:S03]  /*75a90*/  HMMA.1688.F32.TF32 R4, R76.reuse, R230, R172 ;  /* 0x000000e64c04723c */ /* 0x042fe600000810ac */
        /* <DEDUP_REMOVED lines=47> */
[----:B------:R2:W-:Y:S04]  /*75d90*/  STL.64 [R1+0x528], R10 ;  /* 0x0005280a01007387 */ /* 0x0005e80000100a00 */
[----:B------:R-:W-:Y:S04]  /*75da0*/  LDS R139, [R252+UR12+0x1d000] ;  /* 0x01d0000cfc8b7984 */ /* 0x000fe80008000800 */
[----:B------:R-:W-:Y:S04]  /*75db0*/  STL.64 [R1+0x510], R12 ;  /* 0x0005100c01007387 */ /* 0x000fe80000100a00 */
[----:B------:R-:W-:Y:S04]  /*75dc0*/  STL.64 [R1+0x518], R14 ;  /* 0x0005180e01007387 */ /* 0x000fe80000100a00 */
[----:B------:R-:W3:Y:S01]  /*75dd0*/  LDL.LU R225, [R1+0xa40] ;  /* 0x000a400001e17983 */ /* 0x000ee20000300800 */
[C---:B-1----:R-:W-:Y:S08]  /*75de0*/  HMMA.1688.F32.TF32 R4, R80.reuse, R214, R124 ;  /* 0x000000d65004723c */ /* 0x042ff0000008107c */
[C---:B--2---:R-:W-:Y:S11]  /*75df0*/  HMMA.1688.F32.TF32 R8, R80.reuse, R210, R120 ;  /* 0x000000d25008723c */ /* 0x044ff60000081078 */
[----:B------:R-:W-:Y:S04]  /*75e00*/  STL.64 [R1+0x500], R4 ;  /* 0x0005000401007387 */ /* 0x000fe80000100a00 */
[----:B------:R1:W-:Y:S02]  /*75e10*/  STL.64 [R1+0x508], R6 ;  /* 0x0005080601007387 */ /* 0x0003e40000100a00 */
[C---:B-1----:R-:W-:Y:S02]  /*75e20*/  HMMA.1688.F32.TF32 R4, R80.reuse, R206, R116 ;  /* 0x000000ce5004723c */ /* 0x042fe40000081074 */
[----:B------:R-:W-:Y:S04]  /*75e30*/  STL.64 [R1+0x4f0], R8 ;  /* 0x0004f00801007387 */ /* 0x000fe80000100a00 */
[----:B------:R1:W-:Y:S02]  /*75e40*/  STL.64 [R1+0x4f8], R10 ;  /* 0x0004f80a01007387 */ /* 0x0003e40000100a00 */
[----:B------:R-:W-:Y:S08]  /*75e50*/  HMMA.1688.F32.TF32 R12, R80, R202, R112 ;  /* 0x000000ca500c723c */ /* 0x000ff00000081070 */
[C---:B-1----:R-:W-:Y:S01]  /*75e60*/  HMMA.1688.F32.TF32 R8, R68.reuse, R230, R108 ;  /* 0x000000e64408723c */ /* 0x042fe2000008106c */
[----:B------:R-:W-:Y:S04]  /*75e70*/  LDS R230, [R0+UR12+0x1d100] ;  /* 0x01d1000c00e67984 */ /* 0x000fe80008000800 */
[----:B------:R-:W-:Y:S04]  /*75e80*/  STL.64 [R1+0x120], R4 ;  /* 0x0001200401007387 */ /* 0x000fe80000100a00 */
[----:B------:R1:W-:Y:S01]  /*75e90*/  STL.64 [R1+0x128], R6 ;  /* 0x0001280601007387 */ /* 0x0003e20000100a00 */
[C---:B------:R-:W-:Y:S03]  /*75ea0*/  HMMA.1688.F32.TF32 R208, R68.reuse, R210, R88 ;  /* 0x000000d244d0723c */ /* 0x040fe60000081058 */
[----:B------:R-:W-:Y:S05]  /*75eb0*/  LDS R231, [R2+UR12+0x1d100] ;  /* 0x01d1000c02e77984 */ /* 0x000fea0008000800 */
[C---:B-1----:R-:W-:Y:S01]  /*75ec0*/  HMMA.1688.F32.TF32 R4, R68.reuse, R226, R104 ;  /* 0x000000e24404723c */ /* 0x042fe20000081068 */
        /* <DEDUP_REMOVED lines=13> */
[----:B------:R-:W-:Y:S04]  /*75fa0*/  STL.64 [R1+0xa8], R14 ;  /* 0x0000a80e01007387 */ /* 0x000fe80000100a00 */
[----:B------:R-:W-:Y:S04]  /*75fb0*/  STL.64 [R1+0x90], R8 ;  /* 0x0000900801007387 */ /* 0x000fe80000100a00 */
[----:B------:R-:W-:Y:S04]  /*75fc0*/  STL.64 [R1+0x98], R10 ;  /* 0x0000980a01007387 */ /* 0x000fe80000100a00 */
[----:B------:R-:W-:Y:S04]  /*75fd0*/  LDS R107, [R2+UR12+0x1d000] ;  /* 0x01d0000c026b7984 */ /* 0x000fe80008000800 */
[----:B------:R-:W-:Y:S04]  /*75fe0*/  STL.64 [R1+0x80], R4 ;  /* 0x0000800401007387 */ /* 0x000fe80000100a00 */
[----:B------:R-:W-:Y:S04]  /*75ff0*/  STL.64 [R1+0x88], R6 ;  /* 0x0000880601007387 */ /* 0x000fe80000100a00 */
[----:B------:R-:W2:Y:S01]  /*76000*/  LDL.LU R92, [R1+0xa10] ;  /* 0x000a1000015c7983 */ /* 0x000ea20000300800 */
[----:B------:R-:W-:Y:S01]  /*76010*/  IMAD.MOV.U32 R96, RZ, RZ, R217 ;  /* 0x000000ffff607224 */ /* 0x000fe200078e00d9 */
[----:B------:R-:W-:Y:S01]  /*76020*/  MOV R97, R216 ;  /* 0x000000d800617202 */ /* 0x000fe20000000f00 */
[----:B------:R-:W-:Y:S01]  /*76030*/  IMAD.MOV.U32 R94, RZ, RZ, R221 ;  /* 0x000000ffff5e7224 */ /* 0x000fe200078e00dd */
[----:B------:R-:W-:Y:S01]  /*76040*/  MOV R95, R220 ;  /* 0x000000dc005f7202 */ /* 0x000fe20000000f00 */
[----:B------:R-:W-:Y:S01]  /*76050*/  IMAD.MOV.U32 R98, RZ, RZ, R201 ;  /* 0x000000ffff627224 */ /* 0x000fe200078e00c9 */
[----:B------:R-:W-:Y:S01]  /*76060*/  MOV R99, R200 ;  /* 0x000000c800637202 */ /* 0x000fe20000000f00 */
[C---:B------:R-:W-:Y:S01]  /*76070*/  HMMA.1688.F32.TF32 R220, R68.reuse, R202, R248 ;  /* 0x000000ca44dc723c */ /* 0x040fe200000810f8 */
[----:B------:R-:W-:Y:S04]  /*76080*/  LDS R226, [R3+UR12+0x1d080] ;  /* 0x01d0800c03e27984 */ /* 0x000fe80008000800 */
[----:B------:R-:W-:Y:S03]  /*76090*/  LDS R227, [R252+UR12+0x1d080] ;  /* 0x01d0800cfce37984 */ /* 0x000fe60008000800 */
[----:B------:R-:W-:Y:S11]  /*760a0*/  HMMA.1688.F32.TF32 R204, R68, R206, R84 ;  /* 0x000000ce44cc723c */ /* 0x000ff60000081054 */
[----:B------:R-:W-:Y:S04]  /*760b0*/  STL [R1+0x4318], R220 ;  /* 0x004318dc01007387 */ /* 0x000fe80000100800 */
[----:B------:R-:W-:Y:S04]  /*760c0*/  STL [R1+0x4314], R221 ;  /* 0x004314dd01007387 */ /* 0x000fe80000100800 */
[----:B------:R-:W-:Y:S04]  /*760d0*/  STL [R1+0x4310], R222 ;  /* 0x004310de01007387 */ /* 0x000fe80000100800 */
[----:B------:R-:W-:Y:S01]  /*760e0*/  STL [R1+0x430c], R223 ;  /* 0x00430cdf01007387 */ /* 0x000fe20000100800 */
[----:B------:R-:W-:-:S03]  /*760f0*/  MOV R93, R224 ;  /* 0x000000e0005d7202 */ /* 0x000fc60000000f00 */
[----:B---3--:R-:W1:Y:S04]  /*76100*/  LDSM.16.M88.4 R216, [R225+UR13+0x40180] ;  /* 0x0401800de1d8783b */ /* 0x008e680008000200 */
[----:B------:R-:W3:Y:S04]  /*76110*/  LDSM.16.M88.4 R200, [R225+UR13+0x41180] ;  /* 0x0411800de1c8783b */ /* 0x000ee80008000200 */
[----:B------:R-:W4:Y:S04]  /*76120*/  LDSM.16.M88.4 R88, [R225+UR13+0x42180] ;  /* 0x0421800de158783b */ /* 0x000f280008000200 */
[----:B------:R-:W4:Y:S04]  /*76130*/  LDSM.16.M88.4 R84, [R225+UR13+0x43180] ;  /* 0x0431800de154783b */ /* 0x000f280008000200 */
[----:B------:R-:W4:Y:S04]  /*76140*/  LDSM.16.M88.4 R80, [R225+UR13+0x44180] ;  /* 0x0441800de150783b */ /* 0x000f280008000200 */
[----:B------:R-:W4:Y:S04]  /*76150*/  LDSM.16.M88.4 R76, [R225+UR13+0x45180] ;  /* 0x0451800de14c783b */ /* 0x000f280008000200 */
[----:B------:R-:W4:Y:S04]  /*76160*/  LDSM.16.M88.4 R72, [R225+UR13+0x46180] ;  /* 0x0461800de148783b */ /* 0x000f280008000200 */
[----:B------:R-:W4:Y:S01]  /*76170*/  LDSM.16.M88.4 R68, [R225+UR13+0x47180] ;  /* 0x0471800de144783b */ /* 0x000f220008000200 */
[----:B------:R-:W-:Y:S01]  /*76180*/  IMAD.MOV.U32 R250, RZ, RZ, R228 ;  /* 0x000000fffffa7224 */ /* 0x000fe200078e00e4 */
[----:B------:R-:W-:-:S02]  /*76190*/  MOV R251, R229 ;  /* 0x000000e500fb7202 */ /* 0x000fc40000000f00 */
[----:B------:R-:W-:Y:S04]  /*761a0*/  LDS R224, [R3+UR12+0x1c080] ;  /* 0x01c0800c03e07984 */ /* 0x000fe80008000800 */
[----:B------:R-:W2:Y:S01]  /*761b0*/  LDS R225, [R252+UR12+0x1c080] ;  /* 0x01c0800cfce17984 */ /* 0x000ea20008000800 */
[C---:B-1----:R-:W-:Y:S03]  /*761c0*/  HMMA.1688.F32.TF32 R8, R104.reuse, R216, R96 ;  /* 0x000000d86808723c */ /* 0x042fe60000081060 */
[----:B------:R-:W-:Y:S04]  /*761d0*/  STL [R1+0x42fc], R218 ;  /* 0x0042fcda01007387 */ /* 0x000fe80000100800 */
[----:B------:R-:W-:Y:S04]  /*761e0*/  STL [R1+0x42f8], R219 ;  /* 0x0042f8db01007387 */ /* 0x000fe80000100800 */
[----:B---3--:R-:W-:Y:S04]  /*761f0*/  STL [R1+0x42f0], R202 ;  /* 0x0042f0ca01007387 */ /* 0x008fe80000100800 */
[----:B------:R-:W-:Y:S04]  /*76200*/  STL [R1+0x42ec], R203 ;  /* 0x0042eccb01007387 */ /* 0x000fe80000100800 */
[----:B----4-:R-:W-:Y:S04]  /*76210*/  STL [R1+0x4300], R90 ;  /* 0x0043005a01007387 */ /* 0x010fe80000100800 */
        /* <DEDUP_REMOVED lines=82> */
[----:B-1----:R-:W-:-:S03]  /*76740*/  IMAD.MOV.U32 R86, RZ, RZ, R4 ;  /* 0x000000ffff567224 */ /* 0x002fc600078e0004 */
[----:B---3--:R-:W3:Y:S01]  /*76750*/  LDL.LU R8, [R1+0xa00] ;  /* 0x000a000001087983 */ /* 0x008ee20000300800 */
[----:B------:R-:W-:-:S03]  /*76760*/  MOV R90, R5 ;  /* 0x00000005005a7202 */ /* 0x000fc60000000f00 */
[----:B------:R-:W3:Y:S01]  /*76770*/  LDL.LU R9, [R1+0xa04] ;  /* 0x000a040001097983 */ /* 0x000ee20000300800 */
[----:B------:R-:W-:-:S03]  /*76780*/  IMAD.MOV.U32 R218, RZ, RZ, R6 ;  /* 0x000000ffffda7224 */ /* 0x000fc600078e0006 */
[----:B----4-:R-:W3:Y:S01]  /*76790*/  LDL.LU R10, [R1+0xa08] ;  /* 0x000a0800010a7983 */ /* 0x010ee20000300800 */
[----:B------:R-:W-:-:S03]  /*767a0*/  MOV R219, R7 ;  /* 0x0000000700db7202 */ /* 0x000fc60000000f00 */
        /* <DEDUP_REMOVED lines=39> */
[----:B------:R-:W-:Y:S08]  /*76a20*/  HMMA.1688.F32.TF32 R164, R168, R72, R164 ;  /* 0x00000048a8a4723c */ /* 0x000ff000000810a4 */
[----:B----4-:R-:W-:-:S15]  /*76a30*/  HMMA.1688.F32.TF32 R4, R104, R84, R4 ;  /* 0x000000546804723c */ /* 0x010fde0000081004 */
[----:B------:R-:W-:-:S04]  /*76a40*/  NOP ;  /* 0x0000000000007918 */ /* 0x000fc80000000000 */
[----:B------:R-:W-:Y:S01]  /*76a50*/  IMAD.MOV.U32 R70, RZ, RZ, R4 ;  /* 0x000000ffff467224 */ /* 0x000fe200078e0004 */
[----:B------:R-:W-:Y:S01]  /*76a60*/  MOV R71, R5 ;  /* 0x0000000500477202 */ /* 0x000fe20000000f00 */
[----:B------:R-:W-:Y:S01]  /*76a70*/  IMAD.MOV.U32 R74, RZ, RZ, R6 ;  /* 0x000000ffff4a7224 */ /* 0x000fe200078e0006 */
[----:B------:R-:W-:Y:S02]  /*76a80*/  MOV R220, R7 ;  /* 0x0000000700dc7202 */ /* 0x000fe40000000f00 */
[----:B------:R-:W-:Y:S01]  /*76a90*/  HMMA.1688.F32.TF32 R4, R224, R72, R232 ;  /* 0x00000048e004723c */ /* 0x000fe200000810e8 */
[----:B------:R-:W-:Y:S04]  /*76aa0*/  LDS R232, [R3+UR12+0x1c100] ;  /* 0x01c1000c03e87984 */ /* 0x000fe80008000800 */
[----:B------:R-:W-:Y:S03]  /*76ab0*/  LDS R234, [R3+UR12+0x1d100] ;  /* 0x01d1000c03ea7984 */ /* 0x000fe60008000800 */
[----:B--2---:R-:W-:Y:S01]  /*76ac0*/  HMMA.1688.F32.TF32 R112, R136, R200, R112 ;  /* 0x000000c88870723c */ /* 0x004fe20000081070 */
[----:B------:R-:W-:Y:S04]  /*76ad0*/  LDS R233, [R252+UR12+0x1c100] ;  /* 0x01c1000cfce97984 */ /* 0x000fe80008000800 */
[----:B------:R-:W1:Y:S06]  /*76ae0*/  LDS R235, [R252+UR12+0x1d100] ;  /* 0x01d1000cfceb7984 */ /* 0x000e6c0008000800 */
[----:B------:R-:W-:Y:S01]  /*76af0*/  IMAD.MOV.U32 R91, RZ, RZ, R4 ;  /* 0x000000ffff5b7224 */ /* 0x000fe200078e0004 */
[----:B------:R-:W-:Y:S01]  /*76b00*/  MOV R202, R5 ;  /* 0x0000000500ca7202 */ /* 0x000fe20000000f00 */
[----:B------:R-:W-:Y:S01]  /*76b10*/  IMAD.MOV.U32 R203, RZ, RZ, R6 ;  /* 0x000000ffffcb7224 */ /* 0x000fe200078e0006 */
[----:B------:R-:W-:-:S02]  /*76b20*/  MOV R87, R7 ;  /* 0x0000000700577202 */ /* 0x000fc40000000f00 */
[----:B------:R-:W-:Y:S08]  /*76b30*/  HMMA.1688.F32.TF32 R4, R224, R68, R244 ;  /* 0x00000044e004723c */ /* 0x000ff000000810f4 */
[C---:B---3--:R-:W-:Y:S08]  /*76b40*/  HMMA.1688.F32.TF32 R140, R168.reuse, R216, R140 ;  /* 0x000000d8a88c723c */ /* 0x048ff0000008108c */
[C---:B------:R-:W-:Y:S08]  /*76b50*/  HMMA.1688.F32.TF32 R156, R168.reuse, R80, R156 ;  /* 0x00000050a89c723c */ /* 0x040ff0000008109c */
[----:B------:R-:W-:Y:S08]  /*76b60*/  HMMA.1688.F32.TF32 R168, R168, R68, R188 ;  /* 0x00000044a8a8723c */ /* 0x000ff000000810bc */
[----:B------:R-:W-:Y:S01]  /*76b70*/  HMMA.1688.F32.TF32 R188, R224, R80, R240 ;  /* 0x00000050e0bc723c */ /* 0x000fe200000810f0 */
[----:B------:R-:W2:Y:S04]  /*76b80*/  LDL.LU R240, [R1+0x5b0] ;  /* 0x0005b00001f07983 */ /* 0x000ea80000300800 */
[----:B------:R-:W2:Y:S04]  /*76b90*/  LDL.LU R241, [R1+0x5b4] ;  /* 0x0005b40001f17983 */ /* 0x000ea80000300800 */
[----:B------:R-:W2:Y:S01]  /*76ba0*/  LDL.LU R242, [R1+0x5b8] ;  /* 0x0005b80001f27983 */ /* 0x000ea20000300800 */
[----:B------:R-:W-:-:S03]  /*76bb0*/  IMAD.MOV.U32 R246, RZ, RZ, R229 ;  /* 0x000000fffff67224 */ /* 0x000fc600078e00e5 */
[----:B------:R-:W2:Y:S01]  /*76bc0*/  LDL.LU R243, [R1+0x5bc] ;  /* 0x0005bc0001f37983 */ /* 0x000ea20000300800 */
[----:B------:R-:W-:-:S03]  /*76bd0*/  MOV R247, R228 ;  /* 0x000000e400f77202 */ /* 0x000fc60000000f00 */
[----:B------:R-:W3:Y:S04]  /*76be0*/  LDL.LU R244, [R1+0x5c0] ;  /* 0x0005c00001f47983 */ /* 0x000ee80000300800 */
[----:B------:R-:W3:Y:S04]  /*76bf0*/  LDL.LU R245, [R1+0x5c4] ;  /* 0x0005c40001f57983 */ /* 0x000ee80000300800 */
[----:B------:R-:W4:Y:S04]  /*76c00*/  LDL.LU R229, [R1+0x4484] ;  /* 0x0044840001e57983 */ /* 0x000f280000300800 */
[----:B------:R-:W2:Y:S01]  /*76c10*/  LDL.LU R228, [R1+0x4480] ;  /* 0x0044800001e47983 */ /* 0x000ea20000300800 */
[C---:B------:R-:W-:Y:S08]  /*76c20*/  HMMA.1688.F32.TF32 R108, R136.reuse, R216, R108 ;  /* 0x000000d8886c723c */ /* 0x040ff0000008106c */
[C---:B------:R-:W-:Y:S08]  /*76c30*/  HMMA.1688.F32.TF32 R116, R136.reuse, R88, R116 ;  /* 0x000000588874723c */ /* 0x040ff00000081074 */
[C---:B------:R-:W-:Y:S08]  /*76c40*/  HMMA.1688.F32.TF32 R120, R136.reuse, R84, R120 ;  /* 0x000000548878723c */ /* 0x040ff00000081078 */
[C---:B------:R-:W-:Y:S08]  /*76c50*/  HMMA.1688.F32.TF32 R124, R136.reuse, R80, R124 ;  /* 0x00000050887c723c */ /* 0x040ff0000008107c */
[C---:B------:R-:W-:Y:S08]  /*76c60*/  HMMA.1688.F32.TF32 R128, R136.reuse, R76, R128 ;  /* 0x0000004c8880723c */ /* 0x040ff00000081080 */
[C---:B------:R-:W-:Y:S08]  /*76c70*/  HMMA.1688.F32.TF32 R132, R136.reuse, R72, R132 ;  /* 0x000000488884723c */ /* 0x040ff00000081084 */
[----:B------:R-:W-:Y:S01]  /*76c80*/  HMMA.1688.F32.TF32 R136, R136, R68, R192 ;  /* 0x000000448888723c */ /* 0x000fe200000810c0 */
[----:B------:R-:W3:Y:S04]  /*76c90*/  LDL.LU R192, [R1+0x5f0] ;  /* 0x0005f00001c07983 */ /* 0x000ee80000300800 */
[----:B------:R-:W3:Y:S03]  /*76ca0*/  LDL.LU R193, [R1+0x5f4] ;  /* 0x0005f40001c17983 */ /* 0x000ee60000300800 */
[C---:B------:R-:W-:Y:S01]  /*76cb0*/  HMMA.1688.F32.TF32 R8, R104.reuse, R88, R8 ;  /* 0x000000586808723c */ /* 0x040fe20000081008 */
[----:B------:R-:W3:Y:S04]  /*76cc0*/  LDL.LU R194, [R1+0x5f8] ;  /* 0x0005f80001c27983 */ /* 0x000ee80000300800 */
[----:B------:R-:W3:Y:S03]  /*76cd0*/  LDL.LU R195, [R1+0x5fc] ;  /* 0x0005fc0001c37983 */ /* 0x000ee60000300800 */
[C---:B------:R-:W-:Y:S08]  /*76ce0*/  HMMA.1688.F32.TF32 R92, R104.reuse, R80, R92 ;  /* 0x00000050685c723c */ /* 0x040ff0000008105c */
[C---:B------:R-:W-:Y:S08]  /*76cf0*/  HMMA.1688.F32.TF32 R96, R104.reuse, R76, R96 ;  /* 0x0000004c6860723c */ /* 0x040ff00000081060 */
[C---:B------:R-:W-:Y:S08]  /*76d00*/  HMMA.1688.F32.TF32 R100, R104.reuse, R72, R100 ;  /* 0x000000486864723c */ /* 0x040ff00000081064 */
[----:B------:R-:W-:Y:S01]  /*76d10*/  HMMA.1688.F32.TF32 R104, R104, R68, R196 ;  /* 0x000000446868723c */ /* 0x000fe200000810c4 */
[----:B------:R-:W3:Y:S04]  /*76d20*/  LDL.LU R196, [R1+0x600] ;  /* 0x0006000001c47983 */ /* 0x000ee80000300800 */
[----:B------:R-:W3:Y:S01]  /*76d30*/  LDL.LU R197, [R1+0x604] ;  /* 0x0006040001c57983 */ /* 0x000ee20000300800 */
[----:B----4-:R-:W-:Y:S01]  /*76d40*/  MOV R199, R229 ;  /* 0x000000e500c77202 */ /* 0x010fe20000000f00 */
[----:B--2---:R-:W-:-:S02]  /*76d50*/  IMAD.MOV.U32 R198, RZ, RZ, R228 ;  /* 0x000000ffffc67224 */ /* 0x004fc400078e00e4 */
[----:B------:R-:W2:Y:S04]  /*76d60*/  LDL.LU R228, [R1+0x447c] ;  /* 0x00447c0001e47983 */ /* 0x000ea80000300800 */
[----:B------:R-:W4:Y:S01]  /*76d70*/  LDL.LU R229, [R1+0x4478] ;  /* 0x0044780001e57983 */ /* 0x000f220000300800 */
[----:B------:R-:W-:Y:S01]  /*76d80*/  IMAD.MOV.U32 R83, RZ, RZ, R4 ;  /* 0x000000ffff537224 */ /* 0x000fe200078e0004 */
[----:B------:R-:W-:Y:S01]  /*76d90*/  MOV R78, R5 ;  /* 0x00000005004e7202 */ /* 0x000fe20000000f00 */
[----:B------:R-:W-:Y:S01]  /*76da0*/  IMAD.MOV.U32 R79, RZ, RZ, R6 ;  /* 0x000000ffff4f7224 */ /* 0x000fe200078e0006 */
[----:B------:R-:W3:Y:S01]  /*76db0*/  LDL.LU R4, [R1+0x610] ;  /* 0x0006100001047983 */ /* 0x000ee20000300800 */
[----:B------:R-:W-:Y:S01]  /*76dc0*/  MOV R75, R7 ;  /* 0x00000007004b7202 */ /* 0x000fe20000000f00 */
[----:B------:R-:W-:-:S02]  /*76dd0*/  IMAD.MOV.U32 R221, RZ, RZ, R8 ;  /* 0x000000ffffdd7224 */ /* 0x000fc400078e0008 */
[----:B------:R-:W3:Y:S01]  /*76de0*/  LDL.LU R5, [R1+0x614] ;  /* 0x0006140001057983 */ /* 0x000ee20000300800 */
[----:B------:R-:W-:Y:S01]  /*76df0*/  MOV R222, R9 ;  /* 0x0000000900de7202 */ /* 0x000fe20000000f00 */
[----:B------:R-:W-:Y:S02]  /*76e00*/  IMAD.MOV.U32 R223, RZ, RZ, R10 ;  /* 0x000000ffffdf7224 */ /* 0x000fe400078e000a */
[----:B------:R-:W3:Y:S01]  /*76e10*/  LDL.LU R6, [R1+0x618] ;  /* 0x0006180001067983 */ /* 0x000ee20000300800 */
[----:B------:R-:W-:-:S03]  /*76e20*/  MOV R82, R11 ;  /* 0x0000000b00527202 */ /* 0x000fc60000000f00 */
[----:B------:R-:W3:Y:S04]  /*76e30*/  LDL.LU R7, [R1+0x61c] ;  /* 0x00061c0001077983 */ /* 0x000ee80000300800 */
[----:B------:R-:W3:Y:S04]  /*76e40*/  LDL.LU R8, [R1+0x770] ;  /* 0x0007700001087983 */ /* 0x000ee80000300800 */
[----:B------:R-:W3:Y:S01]  /*76e50*/  LDL.LU R9, [R1+0x774] ;  /* 0x0007740001097983 */ /* 0x000ee20000300800 */
[----:B--2---:R-:W-:Y:S01]  /*76e60*/  MOV R11, R228 ;  /* 0x000000e4000b7202 */ /* 0x004fe20000000f00 */
[----:B----4-:R-:W-:-:S02]  /*76e70*/  IMAD.MOV.U32 R10, RZ, RZ, R229 ;  /* 0x000000ffff0a7224 */ /* 0x010fc400078e00e5 */
[----:B------:R-:W2:Y:S04]  /*76e80*/  LDL.LU R229, [R1+0x4474] ;  /* 0x0044740001e57983 */ /* 0x000ea80000300800 */
[----:B------:R-:W4:Y:S04]  /*76e90*/  LDL.LU R228, [R1+0x4470] ;  /* 0x0044700001e47983 */ /* 0x000f280000300800 */
[----:B------:R-:W3:Y:S04]  /*76ea0*/  LDL.LU R12, [R1+0x780] ;  /* 0x00078000010c7983 */ /* 0x000ee80000300800 */
[----:B------:R-:W3:Y:S04]  /*76eb0*/  LDL.LU R13, [R1+0x784] ;  /* 0x00078400010d7983 */ /* 0x000ee80000300800 */
[----:B------:R-:W3:Y:S04]  /*76ec0*/  LDL.LU R14, [R1+0x788] ;  /* 0x00078800010e7983 */ /* 0x000ee80000300800 */
[----:B------:R-:W3:Y:S04]  /*76ed0*/  LDL.LU R15, [R1+0x78c] ;  /* 0x00078c00010f7983 */ /* 0x000ee80000300800 */
[----:B------:R-:W1:Y:S04]  /*76ee0*/  LDL.LU R24, [R1+0x790] ;  /* 0x0007900001187983 */ /* 0x000e680000300800 */
[----:B------:R-:W1:Y:S01]  /*76ef0*/  LDL.LU R25, [R1+0x794] ;  /* 0x0007940001197983 */ /* 0x000e620000300800 */
[----:B--2---:R-:W-:Y:S01]  /*76f00*/  MOV R27, R229 ;  /* 0x000000e5001b7202 */ /* 0x004fe20000000f00 */
[----:B----4-:R-:W-:-:S02]  /*76f10*/  IMAD.MOV.U32 R26, RZ, RZ, R228 ;  /* 0x000000ffff1a7224 */ /* 0x010fc400078e00e4 */
        /* <DEDUP_REMOVED lines=48> */
[C---:B-1----:R-:W-:Y:S08]  /*77220*/  HMMA.1688.F32.TF32 R24, R232.reuse, R80, R24 ;  /* 0x00000050e818723c */ /* 0x042ff00000081018 */
[----:B---3--:R-:W-:Y:S01]  /*77230*/  HMMA.1688.F32.TF32 R12, R232, R76, R12 ;  /* 0x0000004ce80c723c */ /* 0x008fe2000008100c */
[----:B--2---:R-:W-:-:S02]  /*77240*/  MOV R23, R228 ;  /* 0x000000e400177202 */ /* 0x004fc40000000f00 */
[----:B------:R-:W-:Y:S01]  /*77250*/  LDS R228, [R0+UR12+0x1c100] ;  /* 0x01c1000c00e47984 */ /* 0x000fe20008000800 */
[----:B----4-:R-:W-:-:S03]  /*77260*/  IMAD.MOV.U32 R22, RZ, RZ, R229 ;  /* 0x000000ffff167224 */ /* 0x010fc600078e00e5 */
[----:B------:R-:W1:Y:S01]  /*77270*/  LDS R229, [R2+UR12+0x1c100] ;  /* 0x01c1000c02e57984 */ /* 0x000e620008000800 */
[C---:B------:R-:W-:Y:S08]  /*77280*/  HMMA.1688.F32.TF32 R8, R232.reuse, R72, R8 ;  /* 0x00000048e808723c */ /* 0x040ff00000081008 */
        /* <DEDUP_REMOVED lines=50> */
[----:B------:R-:W-:Y:S01]  /*775b0*/  IMAD.MOV.U32 R174, RZ, RZ, R213 ;  /* 0x000000ffffae7224 */ /* 0x000fe200078e00d5 */
[----:B------:R-:W-:Y:S01]  /*775c0*/  MOV R175, R212 ;  /* 0x000000d400af7202 */ /* 0x000fe20000000f00 */
[----:B------:R-:W-:Y:S01]  /*775d0*/  HMMA.1688.F32.TF32 R232, R232, R68, R4 ;  /* 0x00000044e8e8723c */ /* 0x000fe20000081004 */
[----:B-1----:R-:W2:Y:S04]  /*775e0*/  LDL.LU.64 R34, [R1+0x43e0] ;  /* 0x0043e00001227983 */ /* 0x002ea80000300a00 */
[----:B------:R-:W2:Y:S04]  /*775f0*/  LDL.LU.64 R32, [R1+0x43d8] ;  /* 0x0043d80001207983 */ /* 0x000ea80000300a00 */
[----:B------:R-:W-:Y:S04]  /*77600*/  STL.64 [R1+0x390], R16 ;  /* 0x0003901001007387 */ /* 0x000fe80000100a00 */
[----:B------:R1:W-:Y:S01]  /*77610*/  STL.64 [R1+0x398], R18 ;  /* 0x0003981201007387 */ /* 0x0003e20000100a00 */
[----:B------:R-:W-:Y:S03]  /*77620*/  HMMA.1688.F32.TF32 R212, R224, R76, R236 ;  /* 0x0000004ce0d4723c */ /* 0x000fe600000810ec */
[----:B------:R-:W-:Y:S04]  /*77630*/  LDS R236, [R0+UR12+0x1c180] ;  /* 0x01c1800c00ec7984 */ /* 0x000fe80008000800 */
[----:B------:R-:W-:Y:S04]  /*77640*/  LDS R238, [R0+UR12+0x1d180] ;  /* 0x01d1800c00ee7984 */ /* 0x000fe80008000800 */
[----:B-1----:R-:W2:Y:S04]  /*77650*/  LDL.LU.64 R18, [R1+0x43d0] ;  /* 0x0043d00001127983 */ /* 0x002ea80000300a00 */
[----:B------:R-:W2:Y:S04]  /*77660*/  LDL.LU.64 R16, [R1+0x43c8] ;  /* 0x0043c80001107983 */ /* 0x000ea80000300a00 */
[----:B------:R-:W-:Y:S04]  /*77670*/  STL.64 [R1+0x380], R20 ;  /* 0x0003801401007387 */ /* 0x000fe80000100a00 */
[----:B------:R1:W-:Y:S04]  /*77680*/  STL.64 [R1+0x388], R22 ;  /* 0x0003881601007387 */ /* 0x0003e80000100a00 */
[----:B------:R-:W-:Y:S04]  /*77690*/  LDS R237, [R2+UR12+0x1c180] ;  /* 0x01c1800c02ed7984 */ /* 0x000fe80008000800 */
[----:B------:R-:W3:Y:S04]  /*776a0*/  LDS R239, [R2+UR12+0x1d180] ;  /* 0x01d1800c02ef7984 */ /* 0x000ee80008000800 */
        /* <DEDUP_REMOVED lines=27> */
[----:B------:R-:W-:Y:S11]  /*77860*/  HMMA.1688.F32.TF32 R192, R236, R200, R192 ;  /* 0x000000c8ecc0723c */ /* 0x000ff600000810c0 */
[----:B------:R-:W-:Y:S04]  /*77870*/  STL.64 [R1+0x2a0], R196 ;  /* 0x0002a0c401007387 */ /* 0x000fe80000100a00 */
[----:B------:R1:W-:Y:S04]  /*77880*/  STL.64 [R1+0x2a8], R198 ;  /* 0x0002a8c601007387 */ /* 0x0003e80000100a00 */
[----:B-1----:R-:W3:Y:S04]  /*77890*/  LDL.LU.64 R198, [R1+0x4360] ;  /* 0x0043600001c67983 */ /* 0x002ee80000300a00 */
[----:B------:R-:W3:Y:S04]  /*778a0*/  LDL.LU.64 R196, [R1+0x4358] ;  /* 0x0043580001c47983 */ /* 0x000ee80000300a00 */
[----:B------:R-:W-:Y:S04]  /*778b0*/  STL.64 [R1+0x290], R192 ;  /* 0x000290c001007387 */ /* 0x000fe80000100a00 */
[----:B------:R1:W-:Y:S04]  /*778c0*/  STL.64 [R1+0x298], R194 ;  /* 0x000298c201007387 */ /* 0x0003e80000100a00 */
[----:B-1----:R-:W3:Y:S04]  /*778d0*/  LDL.LU.64 R194, [R1+0x4350] ;  /* 0x0043500001c27983 */ /* 0x002ee80000300a00 */
[----:B------:R-:W4:Y:S01]  /*778e0*/  LDL.LU.64 R192, [R1+0x4348] ;  /* 0x0043480001c07983 */ /* 0x000f220000300a00 */
        /* <DEDUP_REMOVED lines=8> */
[C---:B------:R-:W-:Y:S08]  /*77970*/  HMMA.1688.F32.TF32 R240, R236.reuse, R76, R240 ;  /* 0x0000004cecf0723c */ /* 0x040ff000000810f0 */
[----:B--2---:R-:W-:-:S15]  /*77980*/  HMMA.1688.F32.TF32 R232, R236, R88, R232 ;  /* 0x00000058ece8723c */ /* 0x004fde00000810e8 */
[----:B------:R-:W-:-:S04]  /*77990*/  NOP ;  /* 0x0000000000007918 */ /* 0x000fc80000000000 */
[----:B------:R-:W-:Y:S04]  /*779a0*/  STL.64 [R1+0x280], R232 ;  /* 0x000280e801007387 */ /* 0x000fe80000100a00 */
[----:B------:R1:W-:Y:S02]  /*779b0*/  STL.64 [R1+0x288], R234 ;  /* 0x000288ea01007387 */ /* 0x0003e40000100a00 */
[C---:B-1----:R-:W-:Y:S08]  /*779c0*/  HMMA.1688.F32.TF32 R232, R236.reuse, R84, R228 ;  /* 0x00000054ece8723c */ /* 0x042ff000000810e4 */
[----:B------:R-:W-:Y:S11]  /*779d0*/  HMMA.1688.F32.TF32 R228, R236, R80, R244 ;  /* 0x00000050ece4723c */ /* 0x000ff600000810f4 */
[----:B------:R-:W-:Y:S04]  /*779e0*/  STL.64 [R1+0x270], R232 ;  /* 0x000270e801007387 */ /* 0x000fe80000100a00 */
[----:B------:R1:W-:Y:S04]  /*779f0*/  STL.64 [R1+0x278], R234 ;  /* 0x000278ea01007387 */ /* 0x0003e80000100a00 */
[----:B------:R-:W-:Y:S01]  /*77a00*/  STL.64 [R1+0x260], R228 ;  /* 0x000260e401007387 */ /* 0x000fe20000100a00 */
[----:B---3--:R-:W-:Y:S03]  /*77a10*/  HMMA.1688.F32.TF32 R196, R224, R216, R196 ;  /* 0x000000d8e0c4723c */ /* 0x008fe600000810c4 */
[----:B------:R4:W-:Y:S05]  /*77a20*/  STL.64 [R1+0x268], R230 ;  /* 0x000268e601007387 */ /* 0x0009ea0000100a00 */
[C---:B-1----:R-:W-:Y:S08]  /*77a30*/  HMMA.1688.F32.TF32 R232, R236.reuse, R72, R248 ;  /* 0x00000048ece8723c */ /* 0x042ff000000810f8 */
[----:B----4-:R-:W-:Y:S08]  /*77a40*/  HMMA.1688.F32.TF32 R228, R236, R68, R192 ;  /* 0x00000044ece4723c */ /* 0x010ff000000810c0 */
[C---:B------:R-:W-:Y:S08]  /*77a50*/  HMMA.1688.F32.TF32 R192, R224.reuse, R200, R4 ;  /* 0x000000c8e0c0723c */ /* 0x040ff00000081004 */
[C---:B------:R-:W-:Y:S01]  /*77a60*/  HMMA.1688.F32.TF32 R8, R224.reuse, R88, R8 ;  /* 0x00000058e008723c */ /* 0x040fe20000081008 */
[----:B------:R1:W-:Y:S07]  /*77a70*/  STL.64 [R1+0x250], R240 ;  /* 0x000250f001007387 */ /* 0x0003ee0000100a00 */
[----:B------:R-:W-:Y:S01]  /*77a80*/  HMMA.1688.F32.TF32 R4, R224, R84, R12 ;  /* 0x00000054e004723c */ /* 0x000fe2000008100c */
[----:B------:R2:W-:Y:S04]  /*77a90*/  STL.64 [R1+0x258], R242 ;  /* 0x000258f201007387 */ /* 0x0005e80000100a00 */
[----:B------:R-:W-:Y:S04]  /*77aa0*/  STL.64 [R1+0x240], R232 ;  /* 0x000240e801007387 */ /* 0x000fe80000100a00 */
[----:B------:R-:W-:Y:S04]  /*77ab0*/  STL.64 [R1+0x248], R234 ;  /* 0x000248ea01007387 */ /* 0x000fe80000100a00 */
[----:B------:R-:W-:Y:S04]  /*77ac0*/  STL.64 [R1+0x100], R228 ;  /* 0x000100e401007387 */ /* 0x000fe80000100a00 */
[----:B------:R-:W-:Y:S04]  /*77ad0*/  STL.64 [R1+0x108], R230 ;  /* 0x000108e601007387 */ /* 0x000fe80000100a00 */
[----:B------:R-:W-:Y:S04]  /*77ae0*/  STL.64 [R1+0xf0], R196 ;  /* 0x0000f0c401007387 */ /* 0x000fe80000100a00 */
[----:B------:R-:W-:Y:S01]  /*77af0*/  STL.64 [R1+0xf8], R198 ;  /* 0x0000f8c601007387 */ /* 0x000fe20000100a00 */
[----:B------:R-:W-:-:S03]  /*77b00*/  IMAD.MOV.U32 R248, RZ, RZ, R20 ;  /* 0x000000fffff87224 */ /* 0x000fc600078e0014 */
[----:B------:R-:W-:Y:S04]  /*77b10*/  STL.64 [R1+0xe0], R192 ;  /* 0x0000e0c001007387 */ /* 0x000fe80000100a00 */
[----:B------:R-:W-:Y:S04]  /*77b20*/  STL.64 [R1+0xe8], R194 ;  /* 0x0000e8c201007387 */ /* 0x000fe80000100a00 */
[----:B------:R-:W-:Y:S01]  /*77b30*/  STL.64 [R1+0xd0], R8 ;  /* 0x0000d00801007387 */ /* 0x000fe20000100a00 */
[----:B------:R-:W-:-:S03]  /*77b40*/  MOV R249, R21 ;  /* 0x0000001500f97202 */ /* 0x000fc60000000f00 */
[----:B------:R-:W-:Y:S01]  /*77b50*/  STL.64 [R1+0xd8], R10 ;  /* 0x0000d80a01007387 */ /* 0x000fe20000100a00 */
[----:B------:R-:W-:-:S03]  /*77b60*/  IMAD.MOV.U32 R250, RZ, RZ, R22 ;  /* 0x000000fffffa7224 */ /* 0x000fc600078e0016 */
[----:B------:R-:W3:Y:S01]  /*77b70*/  LDL.LU R20, [R1+0x4344] ;  /* 0x0043440001147983 */ /* 0x000ee20000300800 */
[----:B------:R-:W-:-:S03]  /*77b80*/  MOV R251, R16 ;  /* 0x0000001000fb7202 */ /* 0x000fc60000000f00 */
[----:B------:R-:W-:Y:S01]  /*77b90*/  STL.64 [R1+0xc0], R4 ;  /* 0x0000c00401007387 */ /* 0x000fe20000100a00 */
[----:B------:R-:W-:-:S03]  /*77ba0*/  IMAD.MOV.U32 R244, RZ, RZ, R17 ;  /* 0x000000fffff47224 */ /* 0x000fc600078e0011 */
[----:B------:R-:W-:Y:S01]  /*77bb0*/  STL.64 [R1+0xc8], R6 ;  /* 0x0000c80601007387 */ /* 0x000fe20000100a00 */
[----:B------:R-:W-:-:S03]  /*77bc0*/  MOV R245, R18 ;  /* 0x0000001200f57202 */ /* 0x000fc60000000f00 */
[----:B------:R-:W3:Y:S01]  /*77bd0*/  LDL.LU R21, [R1+0x4340] ;  /* 0x0043400001157983 */ /* 0x000ee20000300800 */
[----:B------:R-:W-:-:S03]  /*77be0*/  IMAD.MOV.U32 R246, RZ, RZ, R19 ;  /* 0x000000fffff67224 */ /* 0x000fc600078e0013 */
[----:B------:R-:W3:Y:S04]  /*77bf0*/  LDL.LU R22, [R1+0x433c] ;  /* 0x00433c0001167983 */ /* 0x000ee80000300800 */
[----:B------:R-:W4:Y:S04]  /*77c00*/  LDL.LU R16, [R1+0x4338] ;  /* 0x0043380001107983 */ /* 0x000f280000300800 */
[----:B------:R-:W4:Y:S04]  /*77c10*/  LDL.LU R17, [R1+0x4334] ;  /* 0x0043340001117983 */ /* 0x000f280000300800 */
[----:B------:R-:W4:Y:S04]  /*77c20*/  LDL.LU R18, [R1+0x4330] ;  /* 0x0043300001127983 */ /* 0x000f280000300800 */
[----:B------:R-:W4:Y:S01]  /*77c30*/  LDL.LU R19, [R1+0x432c] ;  /* 0x00432c0001137983 */ /* 0x000f220000300800 */
[----:B------:R-:W-:-:S03]  /*77c40*/  MOV R247, R23 ;  /* 0x0000001700f77202 */ /* 0x000fc60000000f00 */
[----:B------:R-:W3:Y:S04]  /*77c50*/  LDL.LU R23, [R1+0x4328] ;  /* 0x0043280001177983 */ /* 0x000ee80000300800 */
[----:B-1----:R-:W3:Y:S04]  /*77c60*/  LDL.LU R240, [R1+0x940] ;  /* 0x0009400001f07983 */ /* 0x002ee80000300800 */
[----:B------:R-:W3:Y:S04]  /*77c70*/  LDL.LU R241, [R1+0x944] ;  /* 0x0009440001f17983 */ /* 0x000ee80000300800 */
[----:B--2---:R-:W2:Y:S04]  /*77c80*/  LDL.LU R242, [R1+0x948] ;  /* 0x0009480001f27983 */ /* 0x004ea80000300800 */
        /* <DEDUP_REMOVED lines=19> */
[C---:B----4-:R-:W-:Y:S08]  /*77dc0*/  HMMA.1688.F32.TF32 R16, R224.reuse, R80, R16 ;  /* 0x00000050e010723c */ /* 0x050ff00000081010 */
[----:B---3--:R-:W-:Y:S11]  /*77dd0*/  HMMA.1688.F32.TF32 R20, R224, R76, R20 ;  /* 0x0000004ce014723c */ /* 0x008ff60000081014 */
[----:B------:R-:W-:Y:S04]  /*77de0*/  STL [R1+0x41b4], R16 ;  /* 0x0041b41001007387 */ /* 0x000fe80000100800 */
[----:B------:R-:W-:Y:S04]  /*77df0*/  STL [R1+0x41b0], R17 ;  /* 0x0041b01101007387 */ /* 0x000fe80000100800 */
[----:B------:R-:W-:Y:S04]  /*77e00*/  STL [R1+0x41ac], R18 ;  /* 0x0041ac1201007387 */ /* 0x000fe80000100800 */
[----:B------:R2:W-:Y:S04]  /*77e10*/  STL [R1+0x41a8], R19 ;  /* 0x0041a81301007387 */ /* 0x0005e80000100800 */
[----:B------:R-:W-:Y:S01]  /*77e20*/  STL [R1+0x41c4], R20 ;  /* 0x0041c41401007387 */ /* 0x000fe20000100800 */
[C---:B--2---:R-:W-:Y:S03]  /*77e30*/  HMMA.1688.F32.TF32 R16, R8.reuse, R216, R240 ;  /* 0x000000d80810723c */ /* 0x044fe600000810f0 */
        /* <DEDUP_REMOVED lines=11> */
[----:B------:R-:W3:Y:S04]  /*77ef0*/  LDL.LU R240, [R1+0x910] ;  /* 0x0009100001f07983 */ /* 0x000ee80000300800 */
[----:B------:R-:W-:Y:S04]  /*77f00*/  STL.64 [R1+0x460], R16 ;  /* 0x0004601001007387 */ /* 0x000fe80000100a00 */
[----:B------:R4:W-:Y:S04]  /*77f10*/  STL.64 [R1+0x468], R18 ;  /* 0x0004681201007387 */ /* 0x0009e80000100a00 */
        /* <DEDUP_REMOVED lines=16> */
[----:B----4-:R-:W-:Y:S01]  /*78020*/  MOV R19, R23 ;  /* 0x0000001700137202 */ /* 0x010fe20000000f00 */
[----:B------:R-:W-:Y:S01]  /*78030*/  IMAD.MOV.U32 R18, RZ, RZ, R22 ;  /* 0x000000ffff127224 */ /* 0x000fe200078e0016 */
[----:B------:R-:W-:Y:S01]  /*78040*/  MOV R17, R21 ;  /* 0x0000001500117202 */ /* 0x000fe20000000f00 */
[----:B------:R-:W-:-:S02]  /*78050*/  IMAD.MOV.U32 R16, RZ, RZ, R20 ;  /* 0x000000ffff107224 */ /* 0x000fc400078e0014 */
[----:B------:R-:W-:Y:S01]  /*78060*/  STL [R1+0x41e4], R19 ;  /* 0x0041e41301007387 */ /* 0x000fe20000100800 */
[----:B------:R-:W-:Y:S03]  /*78070*/  HMMA.1688.F32.TF32 R20, R8, R88, R248 ;  /* 0x000000580814723c */ /* 0x000fe600000810f8 */
[----:B------:R-:W-:Y:S04]  /*78080*/  STL [R1+0x41e0], R18 ;  /* 0x0041e01201007387 */ /* 0x000fe80000100800 */
[----:B------:R-:W-:Y:S04]  /*78090*/  STL [R1+0x41dc], R17 ;  /* 0x0041dc1101007387 */ /* 0x000fe80000100800 */
[----:B------:R3:W-:Y:S04]  /*780a0*/  STL [R1+0x41d8], R16 ;  /* 0x0041d81001007387 */ /* 0x0007e80000100800 */
        /* <DEDUP_REMOVED lines=11> */
[----:B------:R-:W-:Y:S01]  /*78160*/  STL [R1+0x41e8], R28 ;  /* 0x0041e81c01007387 */ /* 0x000fe20000100800 */
[C---:B---3--:R-:W-:Y:S03]  /*78170*/  HMMA.1688.F32.TF32 R16, R8.reuse, R84, R240 ;  /* 0x000000540810723c */ /* 0x048fe600000810f0 */
[----:B------:R-:W1:Y:S04]  /*78180*/  LDL.LU R240, [R1+0x320] ;  /* 0x0003200001f07983 */ /* 0x000e680000300800 */
[----:B------:R-:W1:Y:S04]  /*78190*/  LDL.LU R241, [R1+0x324] ;  /* 0x0003240001f17983 */ /* 0x000e680000300800 */
[----:B------:R-:W1:Y:S04]  /*781a0*/  LDL.LU R242, [R1+0x328] ;  /* 0x0003280001f27983 */ /* 0x000e680000300800 */
[----:B------:R-:W1:Y:S04]  /*781b0*/  LDL.LU R243, [R1+0x32c] ;  /* 0x00032c0001f37983 */ /* 0x000e680000300800 */
[----:B------:R-:W-:Y:S01]  /*781c0*/  IMAD.MOV.U32 R20, RZ, RZ, R16 ;  /* 0x000000ffff147224 */ /* 0x000fe200078e0010 */
[----:B------:R-:W-:Y:S01]  /*781d0*/  MOV R21, R17 ;  /* 0x0000001100157202 */ /* 0x000fe20000000f00 */
[----:B------:R-:W-:Y:S01]  /*781e0*/  IMAD.MOV.U32 R22, RZ, RZ, R18 ;  /* 0x000000ffff167224 */ /* 0x000fe200078e0012 */
[----:B------:R-:W-:Y:S01]  /*781f0*/  MOV R23, R19 ;  /* 0x0000001300177202 */ /* 0x000fe20000000f00 */
[C---:B--2---:R-:W-:Y:S04]  /*78200*/  HMMA.1688.F32.TF32 R24, R8.reuse, R76, R228 ;  /* 0x0000004c0818723c */ /* 0x044fe800000810e4 */
[----:B------:R-:W-:Y:S04]  /*78210*/  STL [R1+0x4204], R23 ;  /* 0x0042041701007387 */ /* 0x000fe80000100800 */
[C---:B------:R-:W-:Y:S01]  /*78220*/  HMMA.1688.F32.TF32 R16, R8.reuse, R80, R232 ;  /* 0x000000500810723c */ /* 0x040fe200000810e8 */
[----:B------:R-:W-:Y:S04]  /*78230*/  STL [R1+0x4200], R22 ;  /* 0x0042001601007387 */ /* 0x000fe80000100800 */
[----:B------:R-:W-:Y:S04]  /*78240*/  STL [R1+0x41fc], R21 ;  /* 0x0041fc1501007387 */ /* 0x000fe80000100800 */
[----:B------:R2:W-:Y:S10]  /*78250*/  STL [R1+0x41f8], R20 ;  /* 0x0041f81401007387 */ /* 0x0005f40000100800 */
[----:B------:R3:W-:Y:S01]  /*78260*/  STL.64 [R1+0x420], R16 ;  /* 0x0004201001007387 */ /* 0x0007e20000100a00 */
[----:B--2---:R-:W-:Y:S03]  /*78270*/  HMMA.1688.F32.TF32 R20, R8, R72, R244 ;  /* 0x000000480814723c */ /* 0x004fe600000810f4 */
[----:B------:R2:W-:Y:S04]  /*78280*/  STL.64 [R1+0x428], R18 ;  /* 0x0004281201007387 */ /* 0x0005e80000100a00 */
[----:B------:R-:W-:Y:S04]  /*78290*/  STL.64 [R1+0x410], R24 ;  /* 0x0004101801007387 */ /* 0x000fe80000100a00 */
[----:B------:R-:W-:Y:S04]  /*782a0*/  STL.64 [R1+0x418], R26 ;  /* 0x0004181a01007387 */ /* 0x000fe80000100a00 */
[----:B------:R-:W4:Y:S04]  /*782b0*/  LDL.LU R244, [R1+0x760] ;  /* 0x0007600001f47983 */ /* 0x000f280000300800 */
[----:B------:R-:W4:Y:S04]  /*782c0*/  LDL.LU R245, [R1+0x764] ;  /* 0x0007640001f57983 */ /* 0x000f280000300800 */
[----:B------:R-:W4:Y:S04]  /*782d0*/  LDL.LU R246, [R1+0x768] ;  /* 0x0007680001f67983 */ /* 0x000f280000300800 */
[----:B------:R-:W4:Y:S01]  /*782e0*/  LDL.LU R247, [R1+0x76c] ;  /* 0x00076c0001f77983 */ /* 0x000f220000300800 */
[----:B---3--:R-:W-:Y:S01]  /*782f0*/  MOV R16, R23 ;  /* 0x0000001700107202 */ /* 0x008fe20000000f00 */
[----:B------:R-:W-:Y:S01]  /*78300*/  IMAD.MOV.U32 R17, RZ, RZ, R22 ;  /* 0x000000ffff117224 */ /* 0x000fe200078e0016 */
[----:B--2---:R-:W-:Y:S01]  /*78310*/  MOV R18, R21 ;  /* 0x0000001500127202 */ /* 0x004fe20000000f00 */
[----:B------:R-:W-:-:S02]  /*78320*/  IMAD.MOV.U32 R19, RZ, RZ, R20 ;  /* 0x000000ffff137224 */ /* 0x000fc400078e0014 */
[----:B------:R-:W-:Y:S01]  /*78330*/  STL [R1+0x4214], R16 ;  /* 0x0042141001007387 */ /* 0x000fe20000100800 */
[----:B----4-:R-:W-:Y:S03]  /*78340*/  HMMA.1688.F32.TF32 R8, R8, R68, R248 ;  /* 0x000000440808723c */ /* 0x010fe600000810f8 */
[----:B------:R-:W-:Y:S04]  /*78350*/  STL [R1+0x4210], R17 ;  /* 0x0042101101007387 */ /* 0x000fe80000100800 */
[----:B------:R-:W-:Y:S04]  /*78360*/  STL [R1+0x420c], R18 ;  /* 0x00420c1201007387 */ /* 0x000fe80000100800 */
[----:B------:R2:W-:Y:S04]  /*78370*/  STL [R1+0x4208], R19 ;  /* 0x0042081301007387 */ /* 0x0005e80000100800 */
[----:B------:R-:W3:Y:S04]  /*78380*/  LDL.LU R248, [R1+0x750] ;  /* 0x0007500001f87983 */ /* 0x000ee80000300800 */
[----:B------:R-:W3:Y:S04]  /*78390*/  LDL.LU R249, [R1+0x754] ;  /* 0x0007540001f97983 */ /* 0x000ee80000300800 */
[----:B------:R-:W3:Y:S04]  /*783a0*/  LDL.LU R250, [R1+0x758] ;  /* 0x0007580001fa7983 */ /* 0x000ee80000300800 */
[----:B------:R-:W3:Y:S01]  /*783b0*/  LDL.LU R251, [R1+0x75c] ;  /* 0x00075c0001fb7983 */ /* 0x000ee20000300800 */
[----:B------:R-:W-:Y:S01]  /*783c0*/  MOV R28, R11 ;  /* 0x0000000b001c7202 */ /* 0x000fe20000000f00 */
[----:B------:R-:W-:Y:S01]  /*783d0*/  IMAD.MOV.U32 R29, RZ, RZ, R10 ;  /* 0x000000ffff1d7224 */ /* 0x000fe200078e000a */
[----:B------:R-:W-:Y:S01]  /*783e0*/  MOV R30, R9 ;  /* 0x00000009001e7202 */ /* 0x000fe20000000f00 */
[----:B------:R-:W-:-:S02]  /*783f0*/  IMAD.MOV.U32 R31, RZ, RZ, R8 ;  /* 0x000000ffff1f7224 */ /* 0x000fc400078e0008 */
[----:B------:R4:W-:Y:S04]  /*78400*/  STL [R1+0x4224], R28 ;  /* 0x0042241c01007387 */ /* 0x0009e80000100800 */
[----:B------:R1:W-:Y:S04]  /*78410*/  STL [R1+0x4220], R29 ;  /* 0x0042201d01007387 */ /* 0x0003e80000100800 */
[----:B------:R1:W-:Y:S04]  /*78420*/  STL [R1+0x421c], R30 ;  /* 0x00421c1e01007387 */ /* 0x0003e80000100800 */
[----:B------:R1:W-:Y:S02]  /*78430*/  STL [R1+0x4218], R31 ;  /* 0x0042181f01007387 */ /* 0x0003e40000100800 */
[----:B-1----:R-:W-:Y:S02]  /*78440*/  HMMA.1688.F32.TF32 R8, R12, R216, R240 ;  /* 0x000000d80c08723c */ /* 0x002fe400000810f0 */
[----:B------:R-:W4:Y:S04]  /*78450*/  LDL.LU R240, [R1+0x740] ;  /* 0x0007400001f07983 */ /* 0x000f280000300800 */
[----:B------:R-:W4:Y:S04]  /*78460*/  LDL.LU R241, [R1+0x744] ;  /* 0x0007440001f17983 */ /* 0x000f280000300800 */
[----:B------:R-:W4:Y:S04]  /*78470*/  LDL.LU R242, [R1+0x748] ;  /* 0x0007480001f27983 */ /* 0x000f280000300800 */
[----:B------:R-:W4:Y:S05]  /*78480*/  LDL.LU R243, [R1+0x74c] ;  /* 0x00074c0001f37983 */ /* 0x000f2a0000300800 */
[----:B------:R-:W-:Y:S01]  /*78490*/  MOV R20, R11 ;  /* 0x0000000b00147202 */ /* 0x000fe20000000f00 */
[----:B------:R-:W-:Y:S01]  /*784a0*/  IMAD.MOV.U32 R21, RZ, RZ, R10 ;  /* 0x000000ffff157224 */ /* 0x000fe200078e000a */
[----:B------:R-:W-:Y:S01]  /*784b0*/  MOV R22, R9 ;  /* 0x0000000900167202 */ /* 0x000fe20000000f00 */
[----:B------:R-:W-:-:S02]  /*784c0*/  IMAD.MOV.U32 R23, RZ, RZ, R8 ;  /* 0x000000ffff177224 */ /* 0x000fc400078e0008 */
[----:B------:R-:W-:Y:S04]  /*784d0*/  STL [R1+0x4234], R20 ;  /* 0x0042341401007387 */ /* 0x000fe80000100800 */
[----:B------:R-:W-:Y:S04]  /*784e0*/  STL [R1+0x4230], R21 ;  /* 0x0042301501007387 */ /* 0x000fe80000100800 */
[----:B------:R-:W-:Y:S04]  /*784f0*/  STL [R1+0x422c], R22 ;  /* 0x00422c1601007387 */ /* 0x000fe80000100800 */
[----:B------:R1:W-:Y:S04]  /*78500*/  STL [R1+0x4228], R23 ;  /* 0x0042281701007387 */ /* 0x0003e80000100800 */
[----:B------:R-:W4:Y:S04]  /*78510*/  LDL.LU R228, [R1+0x2e0] ;  /* 0x0002e00001e47983 */ /* 0x000f280000300800 */
[----:B------:R-:W4:Y:S04]  /*78520*/  LDL.LU R229, [R1+0x2e4] ;  /* 0x0002e40001e57983 */ /* 0x000f280000300800 */
[----:B------:R-:W4:Y:S04]  /*78530*/  LDL.LU R230, [R1+0x2e8] ;  /* 0x0002e80001e67983 */ /* 0x000f280000300800 */
[----:B------:R-:W4:Y:S01]  /*78540*/  LDL.LU R231, [R1+0x2ec] ;  /* 0x0002ec0001e77983 */ /* 0x000f220000300800 */
[----:B------:R-:W-:-:S15]  /*78550*/  HMMA.1688.F32.TF32 R8, R12, R200, R244 ;  /* 0x000000c80c08723c */ /* 0x000fde00000810f4 */
[----:B------:R-:W-:-:S04]  /*78560*/  NOP ;  /* 0x0000000000007918 */ /* 0x000fc80000000000 */
[----:B--2---:R-:W-:Y:S01]  /*78570*/  MOV R19, R11 ;  /* 0x0000000b00137202 */ /* 0x004fe20000000f00 */
[----:B------:R-:W-:Y:S01]  /*78580*/  IMAD.MOV.U32 R18, RZ, RZ, R10 ;  /* 0x000000ffff127224 */ /* 0x000fe200078e000a */
[----:B------:R-:W-:Y:S01]  /*78590*/  MOV R17, R9 ;  /* 0x0000000900117202 */ /* 0x000fe20000000f00 */
[----:B------:R-:W-:Y:S02]  /*785a0*/  IMAD.MOV.U32 R16, RZ, RZ, R8 ;  /* 0x000000ffff107224 */ /* 0x000fe400078e0008 */
[----:B------:R2:W-:Y:S04]  /*785b0*/  STL [R1+0x4244], R19 ;  /* 0x0042441301007387 */ /* 0x0005e80000100800 */
[----:B------:R1:W-:Y:S04]  /*785c0*/  STL [R1+0x4240], R18 ;  /* 0x0042401201007387 */ /* 0x0003e80000100800 */
[----:B------:R1:W-:Y:S01]  /*785d0*/  STL [R1+0x423c], R17 ;  /* 0x00423c1101007387 */ /* 0x0003e20000100800 */
[----:B---3--:R-:W-:Y:S03]  /*785e0*/  HMMA.1688.F32.TF32 R8, R12, R88, R248 ;  /* 0x000000580c08723c */ /* 0x008fe600000810f8 */
[----:B------:R3:W-:Y:S04]  /*785f0*/  STL [R1+0x4238], R16 ;  /* 0x0042381001007387 */ /* 0x0007e80000100800 */
[----:B------:R-:W2:Y:S04]  /*78600*/  LDL.LU R248, [R1+0x730] ;  /* 0x0007300001f87983 */ /* 0x000ea80000300800 */
[----:B------:R-:W2:Y:S04]  /*78610*/  LDL.LU R249, [R1+0x734] ;  /* 0x0007340001f97983 */ /* 0x000ea80000300800 */
[----:B------:R-:W2:Y:S04]  /*78620*/  LDL.LU R250, [R1+0x738] ;  /* 0x0007380001fa7983 */ /* 0x000ea80000300800 */
[----:B------:R-:W2:Y:S01]  /*78630*/  LDL.LU R251, [R1+0x73c] ;  /* 0x00073c0001fb7983 */ /* 0x000ea20000300800 */
        /* <DEDUP_REMOVED lines=19> */
[----:B------:R-:W-:Y:S01]  /*78770*/  IMAD.MOV.U32 R30, RZ, RZ, R10 ;  /* 0x000000ffff1e7224 */ /* 0x000fe200078e000a */
[----:B------:R-:W-:-:S02]  /*78780*/  MOV R31, R11 ;  /* 0x0000000b001f7202 */ /* 0x000fc40000000f00 */
[----:B------:R-:W-:Y:S03]  /*78790*/  HMMA.1688.F32.TF32 R8, R12, R80, R228 ;  /* 0x000000500c08723c */ /* 0x000fe600000810e4 */
[----:B------:R-:W-:Y:S04]  /*787a0*/  STL [R1+0x4264], R31 ;  /* 0x0042641f01007387 */ /* 0x000fe80000100800 */
[----:B------:R-:W-:Y:S04]  /*787b0*/  STL [R1+0x4260], R30 ;  /* 0x0042601e01007387 */ /* 0x000fe80000100800 */
[----:B------:R-:W-:Y:S04]  /*787c0*/  STL [R1+0x425c], R29 ;  /* 0x00425c1d01007387 */ /* 0x000fe80000100800 */
[----:B------:R2:W-:Y:S04]  /*787d0*/  STL [R1+0x4258], R28 ;  /* 0x0042581c01007387 */ /* 0x0005e80000100800 */
[----:B-1----:R-:W-:Y:S01]  /*787e0*/  MOV R23, R11 ;  /* 0x0000000b00177202 */ /* 0x002fe20000000f00 */
[----:B------:R-:W-:Y:S01]  /*787f0*/  IMAD.MOV.U32 R22, RZ, RZ, R10 ;  /* 0x000000ffff167224 */ /* 0x000fe200078e000a */
[----:B------:R-:W-:Y:S01]  /*78800*/  MOV R21, R9 ;  /* 0x0000000900157202 */ /* 0x000fe20000000f00 */
[----:B------:R-:W-:-:S02]  /*78810*/  IMAD.MOV.U32 R20, RZ, RZ, R8 ;  /* 0x000000ffff147224 */ /* 0x000fc400078e0008 */
[----:B------:R1:W-:Y:S04]  /*78820*/  STL [R1+0x4274], R23 ;  /* 0x0042741701007387 */ /* 0x0003e80000100800 */
[----:B------:R1:W-:Y:S04]  /*78830*/  STL [R1+0x4270], R22 ;  /* 0x0042701601007387 */ /* 0x0003e80000100800 */
[----:B------:R1:W-:Y:S04]  /*78840*/  STL [R1+0x426c], R21 ;  /* 0x00426c1501007387 */ /* 0x0003e80000100800 */
[----:B------:R1:W-:Y:S01]  /*78850*/  STL [R1+0x4268], R20 ;  /* 0x0042681401007387 */ /* 0x0003e20000100800 */
[----:B--2---:R-:W-:Y:S03]  /*78860*/  HMMA.1688.F32.TF32 R8, R12, R76, R248 ;  /* 0x0000004c0c08723c */ /* 0x004fe600000810f8 */
[----:B------:R-:W2:Y:S04]  /*78870*/  LDL.LU R248, [R1+0x580] ;  /* 0x0005800001f87983 */ /* 0x000ea80000300800 */
[----:B------:R-:W2:Y:S04]  /*78880*/  LDL.LU R249, [R1+0x584] ;  /* 0x0005840001f97983 */ /* 0x000ea80000300800 */
[----:B------:R-:W2:Y:S04]  /*78890*/  LDL.LU R250, [R1+0x588] ;  /* 0x0005880001fa7983 */ /* 0x000ea80000300800 */
[----:B------:R-:W2:Y:S04]  /*788a0*/  LDL.LU R251, [R1+0x58c] ;  /* 0x00058c0001fb7983 */ /* 0x000ea80000300800 */
[----:B------:R-:W-:Y:S01]  /*788b0*/  IMAD.MOV.U32 R19, RZ, RZ, R8 ;  /* 0x000000ffff137224 */ /* 0x000fe200078e0008 */
[----:B------:R-:W-:Y:S01]  /*788c0*/  MOV R18, R9 ;  /* 0x0000000900127202 */ /* 0x000fe20000000f00 */
[----:B------:R-:W-:Y:S01]  /*788d0*/  IMAD.MOV.U32 R17, RZ, RZ, R10 ;  /* 0x000000ffff117224 */ /* 0x000fe200078e000a */
[----:B---3--:R-:W-:-:S02]  /*788e0*/  MOV R16, R11 ;  /* 0x0000000b00107202 */ /* 0x008fc40000000f00 */
[----:B------:R-:W-:Y:S03]  /*788f0*/  HMMA.1688.F32.TF32 R8, R12, R72, R244 ;  /* 0x000000480c08723c */ /* 0x000fe600000810f4 */
[----:B------:R3:W-:Y:S04]  /*78900*/  STL [R1+0x4284], R16 ;  /* 0x0042841001007387 */ /* 0x0007e80000100800 */
[----:B------:R1:W-:Y:S04]  /*78910*/  STL [R1+0x4280], R17 ;  /* 0x0042801101007387 */ /* 0x0003e80000100800 */
[----:B------:R1:W-:Y:S04]  /*78920*/  STL [R1+0x427c], R18 ;  /* 0x00427c1201007387 */ /* 0x0003e80000100800 */
[----:B------:R1:W-:Y:S04]  /*78930*/  STL [R1+0x4278], R19 ;  /* 0x0042781301007387 */ /* 0x0003e80000100800 */
[----:B------:R-:W-:Y:S01]  /*78940*/  MOV R24, R11 ;  /* 0x0000000b00187202 */ /* 0x000fe20000000f00 */
[----:B------:R-:W-:Y:S01]  /*78950*/  IMAD.MOV.U32 R25, RZ, RZ, R10 ;  /* 0x000000ffff197224 */ /* 0x000fe200078e000a */
[----:B------:R-:W-:Y:S01]  /*78960*/  MOV R26, R9 ;  /* 0x00000009001a7202 */ /* 0x000fe20000000f00 */
[----:B------:R-:W-:-:S02]  /*78970*/  IMAD.MOV.U32 R27, RZ, RZ, R8 ;  /* 0x000000ffff1b7224 */ /* 0x000fc400078e0008 */
        /* <DEDUP_REMOVED lines=12> */
[----:B----4-:R-:W-:-:S15]  /*78a40*/  HMMA.1688.F32.TF32 R8, R12, R68, R240 ;  /* 0x000000440c08723c */ /* 0x010fde00000810f0 */
[----:B------:R-:W-:-:S04]  /*78a50*/  NOP ;  /* 0x0000000000007918 */ /* 0x000fc80000000000 */
[----:B------:R-:W-:Y:S01]  /*78a60*/  MOV R28, R11 ;  /* 0x0000000b001c7202 */ /* 0x000fe20000000f00 */
[----:B------:R-:W-:Y:S01]  /*78a70*/  IMAD.MOV.U32 R29, RZ, RZ, R10 ;  /* 0x000000ffff1d7224 */ /* 0x000fe200078e000a */
[----:B------:R-:W-:Y:S01]  /*78a80*/  MOV R30, R9 ;  /* 0x00000009001e7202 */ /* 0x000fe20000000f00 */
[----:B------:R-:W-:Y:S02]  /*78a90*/  IMAD.MOV.U32 R31, RZ, RZ, R8 ;  /* 0x000000ffff1f7224 */ /* 0x000fe400078e0008 */
        /* <DEDUP_REMOVED lines=21> */
[----:B-1----:R-:W-:Y:S01]  /*78bf0*/  IMAD.MOV.U32 R23, RZ, RZ, R8 ;  /* 0x000000ffff177224 */ /* 0x002fe200078e0008 */
[----:B------:R-:W-:Y:S01]  /*78c00*/  MOV R22, R9 ;  /* 0x0000000900167202 */ /* 0x000fe20000000f00 */
[----:B------:R-:W-:Y:S01]  /*78c10*/  IMAD.MOV.U32 R21, RZ, RZ, R10 ;  /* 0x000000ffff157224 */ /* 0x000fe200078e000a */
[----:B------:R-:W-:-:S02]  /*78c20*/  MOV R20, R11 ;  /* 0x0000000b00147202 */ /* 0x000fc40000000f00 */
[----:B---3--:R-:W-:Y:S03]  /*78c30*/  HMMA.1688.F32.TF32 R8, R192, R200, R236 ;  /* 0x000000c8c008723c */ /* 0x008fe600000810ec */
[----:B------:R1:W-:Y:S04]  /*78c40*/  STL [R1+0x42b4], R20 ;  /* 0x0042b41401007387 */ /* 0x0003e80000100800 */
[----:B------:R-:W-:Y:S01]  /*78c50*/  LDS R236, [R3+UR12+0x1c300] ;  /* 0x01c3000c03ec7984 */ /* 0x000fe20008000800 */
[C---:B------:R-:W-:Y:S03]  /*78c60*/  HMMA.1688.F32.TF32 R36, R4.reuse, R216, R36 ;  /* 0x000000d80424723c */ /* 0x040fe60000081024 */
[----:B------:R-:W-:Y:S04]  /*78c70*/  LDS R238, [R3+UR12+0x1d300] ;  /* 0x01d3000c03ee7984 */ /* 0x000fe80008000800 */
[----:B------:R-:W-:Y:S01]  /*78c80*/  LDS R237, [R252+UR12+0x1c300] ;  /* 0x01c3000cfced7984 */ /* 0x000fe20008000800 */
[----:B------:R-:W-:Y:S03]  /*78c90*/  HMMA.1688.F32.TF32 R40, R4, R200, R40 ;  /* 0x000000c80428723c */ /* 0x000fe60000081028 */
[----:B------:R-:W-:Y:S01]  /*78ca0*/  LDS R239, [R252+UR12+0x1d300] ;  /* 0x01d3000cfcef7984 */ /* 0x000fe20008000800 */
[----:B------:R-:W-:Y:S01]  /*78cb0*/  IMAD.MOV.U32 R16, RZ, RZ, R8 ;  /* 0x000000ffff107224 */ /* 0x000fe200078e0008 */
[----:B------:R-:W-:Y:S01]  /*78cc0*/  MOV R17, R9 ;  /* 0x0000000900117202 */ /* 0x000fe20000000f00 */
[----:B------:R-:W-:Y:S01]  /*78cd0*/  IMAD.MOV.U32 R18, RZ, RZ, R10 ;  /* 0x000000ffff127224 */ /* 0x000fe200078e000a */
[----:B------:R-:W-:-:S02]  /*78ce0*/  MOV R19, R11 ;  /* 0x0000000b00137202 */ /* 0x000fc40000000f00 */
[----:B------:R-:W-:-:S15]  /*78cf0*/  HMMA.1688.F32.TF32 R8, R192, R88, R232 ;  /* 0x00000058c008723c */ /* 0x000fde00000810e8 */
[----:B------:R-:W-:-:S04]  /*78d00*/  NOP ;  /* 0x0000000000007918 */ /* 0x000fc80000000000 */
[----:B------:R-:W-:Y:S01]  /*78d10*/  IMAD.MOV.U32 R24, RZ, RZ, R8 ;  /* 0x000000ffff187224 */ /* 0x000fe200078e0008 */
[----:B------:R-:W-:Y:S01]  /*78d20*/  MOV R25, R9 ;  /* 0x0000000900197202 */ /* 0x000fe20000000f00 */
[----:B------:R-:W-:Y:S01]  /*78d30*/  IMAD.MOV.U32 R26, RZ, RZ, R10 ;  /* 0x000000ffff1a7224 */ /* 0x000fe200078e000a */
[----:B------:R-:W-:Y:S01]  /*78d40*/  MOV R27, R11 ;  /* 0x0000000b001b7202 */ /* 0x000fe20000000f00 */
[----:B------:R3:W-:Y:S04]  /*78d50*/  STL [R1+0x42b0], R21 ;  /* 0x0042b01501007387 */ /* 0x0007e80000100800 */
[----:B------:R1:W-:Y:S04]  /*78d60*/  STL [R1+0x42ac], R22 ;  /* 0x0042ac1601007387 */ /* 0x0003e80000100800 */
[----:B------:R1:W-:Y:S04]  /*78d70*/  STL [R1+0x42a8], R23 ;  /* 0x0042a81701007387 */ /* 0x0003e80000100800 */
[----:B------:R1:W-:Y:S04]  /*78d80*/  STL [R1+0x42c4], R19 ;  /* 0x0042c41301007387 */ /* 0x0003e80000100800 */
[----:B------:R1:W-:Y:S04]  /*78d90*/  STL [R1+0x42c0], R18 ;  /* 0x0042c01201007387 */ /* 0x0003e80000100800 */
[----:B------:R1:W-:Y:S04]  /*78da0*/  STL [R1+0x42bc], R17 ;  /* 0x0042bc1101007387 */ /* 0x0003e80000100800 */
[----:B------:R1:W-:Y:S04]  /*78db0*/  STL [R1+0x42b8], R16 ;  /* 0x0042b81001007387 */ /* 0x0003e80000100800 */
[----:B------:R-:W-:Y:S04]  /*78dc0*/  STL.64 [R1+0x42d0], R26 ;  /* 0x0042d01a01007387 */ /* 0x000fe80000100a00 */
[----:B------:R-:W-:Y:S01]  /*78dd0*/  STL.64 [R1+0x42c8], R24 ;  /* 0x0042c81801007387 */ /* 0x000fe20000100a00 */
[----:B----4-:R-:W-:Y:S03]  /*78de0*/  HMMA.1688.F32.TF32 R8, R192, R84, R228 ;  /* 0x00000054c008723c */ /* 0x010fe600000810e4 */
[----:B------:R-:W-:Y:S04]  /*78df0*/  LDS R228, [R0+UR12+0x1c380] ;  /* 0x01c3800c00e47984 */ /* 0x000fe80008000800 */
[----:B------:R-:W-:Y:S01]  /*78e00*/  LDS R230, [R0+UR12+0x1d380] ;  /* 0x01d3800c00e67984 */ /* 0x000fe20008000800 */
[----:B------:R-:W-:Y:S03]  /*78e10*/  HMMA.1688.F32.TF32 R44, R4, R88, R44 ;  /* 0x00000058042c723c */ /* 0x000fe6000008102c */
[----:B------:R-:W-:Y:S04]  /*78e20*/  LDS R229, [R2+UR12+0x1c380] ;  /* 0x01c3800c02e57984 */ /* 0x000fe80008000800 */
[----:B------:R-:W-:Y:S04]  /*78e30*/  LDS R231, [R2+UR12+0x1d380] ;  /* 0x01d3800c02e77984 */ /* 0x000fe80008000800 */
[----:B------:R-:W-:Y:S01]  /*78e40*/  IMAD.MOV.U32 R28, RZ, RZ, R8 ;  /* 0x000000ffff1c7224 */ /* 0x000fe200078e0008 */
[----:B------:R-:W-:Y:S01]  /*78e50*/  MOV R29, R9 ;  /* 0x00000009001d7202 */ /* 0x000fe20000000f00 */
[----:B------:R-:W-:Y:S01]  /*78e60*/  IMAD.MOV.U32 R30, RZ, RZ, R10 ;  /* 0x000000ffff1e7224 */ /* 0x000fe200078e000a */
[----:B------:R-:W-:-:S02]  /*78e70*/  MOV R31, R11 ;  /* 0x0000000b001f7202 */ /* 0x000fc40000000f00 */
[----:B------:R-:W-:Y:S01]  /*78e80*/  HMMA.1688.F32.TF32 R8, R192, R80, R244 ;  /* 0x00000050c008723c */ /* 0x000fe200000810f4 */
[----:B------:R-:W-:Y:S04]  /*78e90*/  LDS R244, [R3+UR12+0x1c380] ;  /* 0x01c3800c03f47984 */ /* 0x000fe80008000800 */
[----:B------:R-:W-:Y:S03]  /*78ea0*/  LDS R246, [R3+UR12+0x1d380] ;  /* 0x01d3800c03f67984 */ /* 0x000fe60008000800 */
[----:B------:R-:W-:Y:S01]  /*78eb0*/  HMMA.1688.F32.TF32 R48, R4, R84, R48 ;  /* 0x000000540430723c */ /* 0x000fe20000081030 */
[----:B------:R-:W-:Y:S04]  /*78ec0*/  LDS R245, [R252+UR12+0x1c380] ;  /* 0x01c3800cfcf57984 */ /* 0x000fe80008000800 */
[----:B------:R-:W-:Y:S06]  /*78ed0*/  LDS R247, [R252+UR12+0x1d380] ;  /* 0x01d3800cfcf77984 */ /* 0x000fec0008000800 */
[----:B-1----:R-:W-:Y:S01]  /*78ee0*/  IMAD.MOV.U32 R20, RZ, RZ, R8 ;  /* 0x000000ffff147224 */ /* 0x002fe200078e0008 */
[----:B---3--:R-:W-:Y:S01]  /*78ef0*/  MOV R21, R9 ;  /* 0x0000000900157202 */ /* 0x008fe20000000f00 */
[----:B------:R-:W-:Y:S01]  /*78f00*/  IMAD.MOV.U32 R22, RZ, RZ, R10 ;  /* 0x000000ffff167224 */ /* 0x000fe200078e000a */
[----:B------:R-:W-:-:S02]  /*78f10*/  MOV R23, R11 ;  /* 0x0000000b00177202 */ /* 0x000fc40000000f00 */
[----:B--2---:R-:W-:-:S15]  /*78f20*/  HMMA.1688.F32.TF32 R8, R192, R76, R240 ;  /* 0x0000004cc008723c */ /* 0x004fde00000810f0 */
[----:B------:R-:W-:-:S04]  /*78f30*/  NOP ;  /* 0x0000000000007918 */ /* 0x000fc80000000000 */
[----:B------:R-:W-:Y:S01]  /*78f40*/  IMAD.MOV.U32 R19, RZ, RZ, R8 ;  /* 0x000000ffff137224 */ /* 0x000fe200078e0008 */
[----:B------:R-:W-:Y:S01]  /*78f50*/  MOV R18, R9 ;  /* 0x0000000900127202 */ /* 0x000fe20000000f00 */
[----:B------:R-:W-:Y:S01]  /*78f60*/  IMAD.MOV.U32 R17, RZ, RZ, R10 ;  /* 0x000000ffff117224 */ /* 0x000fe200078e000a */
[----:B------:R-:W-:Y:S02]  /*78f70*/  MOV R16, R11 ;  /* 0x0000000b00107202 */ /* 0x000fe40000000f00 */
[----:B------:R-:W-:Y:S01]  /*78f80*/  HMMA.1688.F32.TF32 R8, R192, R72, R248 ;  /* 0x00000048c008723c */ /* 0x000fe200000810f8 */
[----:B------:R-:W2:-:S15]  /*78f90*/  LDL.LU R248, [R1+0x8d0] ;  /* 0x0008d00001f87983 */ /* 0x000e9e0000300800 */
[----:B------:R-:W-:-:S03]  /*78fa0*/  NOP ;  /* 0x0000000000007918 */ /* 0x000fc60000000000 */
[----:B------:R-:W-:Y:S04]  /*78fb0*/  STL.64 [R1+0x1c0], R8 ;  /* 0x0001c00801007387 */ /* 0x000fe80000100a00 */
[----:B------:R-:W-:Y:S04]  /*78fc0*/  STL.64 [R1+0x1c8], R10 ;  /* 0x0001c80a01007387 */ /* 0x000fe80000100a00 */
[----:B------:R-:W2:Y:S04]  /*78fd0*/  LDL.LU R249, [R1+0x8d4] ;  /* 0x0008d40001f97983 */ /* 0x000ea80000300800 */
[----:B------:R-:W2:Y:S04]  /*78fe0*/  LDL.LU R250, [R1+0x8d8] ;  /* 0x0008d80001fa7983 */ /* 0x000ea80000300800 */
[----:B------:R-:W2:Y:S01]  /*78ff0*/  LDL.LU R251, [R1+0x8dc] ;  /* 0x0008dc0001fb7983 */ /* 0x000ea20000300800 */
[C---:B------:R-:W-:Y:S08]  /*79000*/  HMMA.1688.F32.TF32 R52, R4.reuse, R80, R52 ;  /* 0x000000500434723c */ /* 0x040ff00000081034 */
[C---:B------:R-:W-:Y:S08]  /*79010*/  HMMA.1688.F32.TF32 R56, R4.reuse, R76, R56 ;  /* 0x0000004c0438723c */ /* 0x040ff00000081038 */
[C---:B------:R-:W-:Y:S08]  /*79020*/  HMMA.1688.F32.TF32 R60, R4.reuse, R72, R60 ;  /* 0x00000048043c723c */ /* 0x040ff0000008103c */
[-C--:B------:R-:W-:Y:S01]  /*79030*/  HMMA.1688.F32.TF32 R64, R4, R68.reuse, R64 ;  /* 0x000000440440723c */ /* 0x080fe20000081040 */
[----:B------:R-:W-:Y:S04]  /*79040*/  LDS R4, [R0+UR12+0x1c300] ;  /* 0x01c3000c00047984 */ /* 0x000fe80008000800 */
[----:B------:R-:W-:Y:S04]  /*79050*/  LDS R6, [R0+UR12+0x1d300] ;  /* 0x01d3000c00067984 */ /* 0x000fe80008000800 */
[----:B------:R-:W-:Y:S04]  /*79060*/  LDS R5, [R2+UR12+0x1c300] ;  /* 0x01c3000c02057984 */ /* 0x000fe80008000800 */
[----:B------:R-:W2:Y:S01]  /*79070*/  LDS R7, [R2+UR12+0x1d300] ;  /* 0x01d3000c02077984 */ /* 0x000ea20008000800 */
[----:B------:R-:W-:-:S15]  /*79080*/  HMMA.1688.F32.TF32 R32, R192, R68, R32 ;  /* 0x00000044c020723c */ /* 0x000fde0000081020 */
[----:B------:R-:W-:-:S04]  /*79090*/  NOP ;  /* 0x0000000000007918 */ /* 0x000fc80000000000 */
[----:B------:R1:W-:Y:S04]  /*790a0*/  STL [R1+0x4134], R32 ;  /* 0x0041342001007387 */ /* 0x0003e80000100800 */
        /* <DEDUP_REMOVED lines=11> */
[----:B------:R-:W-:Y:S04]  /*79160*/  STL [R1+0x4154], R46 ;  /* 0x0041542e01007387 */ /* 0x000fe80000100800 */
[----:B------:R-:W-:Y:S04]  /*79170*/  STL [R1+0x4120], R47 ;  /* 0x0041202f01007387 */ /* 0x000fe80000100800 */
[----:B------:R-:W-:Y:S04]  /*79180*/  STL.64 [R1+0x4160], R50 ;  /* 0x0041603201007387 */ /* 0x000fe80000100a00 */
[----:B------:R-:W-:Y:S04]  /*79190*/  STL.64 [R1+0x4158], R48 ;  /* 0x0041583001007387 */ /* 0x000fe80000100a00 */
[----:B------:R-:W-:Y:S04]  /*791a0*/  STL [R1+0x411c], R55 ;  /* 0x00411c3701007387 */ /* 0x000fe80000100800 */
[----:B------:R-:W-:Y:S04]  /*791b0*/  STL.64 [R1+0x4170], R58 ;  /* 0x0041703a01007387 */ /* 0x000fe80000100a00 */
[----:B------:R1:W-:Y:S04]  /*791c0*/  STL.64 [R1+0x4168], R56 ;  /* 0x0041683801007387 */ /* 0x0003e80000100a00 */
[----:B------:R-:W-:Y:S04]  /*791d0*/  STL [R1+0x4118], R63 ;  /* 0x0041183f01007387 */ /* 0x000fe80000100800 */
[----:B------:R-:W-:Y:S04]  /*791e0*/  STL.64 [R1+0x4180], R66 ;  /* 0x0041804201007387 */ /* 0x000fe80000100a00 */
[----:B------:R-:W-:Y:S01]  /*791f0*/  STL.64 [R1+0x4178], R64 ;  /* 0x0041784001007387 */ /* 0x000fe20000100a00 */
[----:B--2---:R-:W-:Y:S03]  /*79200*/  HMMA.1688.F32.TF32 R8, R4, R216, R248 ;  /* 0x000000d80408723c */ /* 0x004fe600000810f8 */
[----:B------:R-:W2:-:S15]  /*79210*/  LDL.LU R248, [R1+0x6a0] ;  /* 0x0006a00001f87983 */ /* 0x000e9e0000300800 */
[----:B------:R-:W-:Y:S01]  /*79220*/  NOP ;  /* 0x0000000000007918 */ /* 0x000fe20000000000 */
        /* <DEDUP_REMOVED lines=22> */
[----:B---3--:R-:W2:Y:S04]  /*79390*/  LDL.LU R33, [R1+0x8c4] ;  /* 0x0008c40001217983 */ /* 0x008ea80000300800 */
[----:B----4-:R-:W2:Y:S04]  /*793a0*/  LDL.LU R34, [R1+0x8c8] ;  /* 0x0008c80001227983 */ /* 0x010ea80000300800 */
        /* <DEDUP_REMOVED lines=35> */
[----:B------:R-:W-:Y:S01]  /*795e0*/  IMAD.MOV.U32 R34, RZ, RZ, R66 ;  /* 0x000000ffff227224 */ /* 0x000fe200078e0042 */
[----:B------:R-:W-:Y:S01]  /*795f0*/  MOV R35, R67 ;  /* 0x0000004300237202 */ /* 0x000fe20000000f00 */
[----:B------:R-:W-:Y:S01]  /*79600*/  IMAD.MOV.U32 R32, RZ, RZ, R64 ;  /* 0x000000ffff207224 */ /* 0x000fe200078e0040 */
[----:B------:R-:W-:-:S03]  /*79610*/  MOV R33, R65 ;  /* 0x0000004100217202 */ /* 0x000fc60000000f00 */
[----:B------:R-:W-:Y:S04]  /*79620*/  STL.64 [R1+0x4190], R34 ;  /* 0x0041902201007387 */ /* 0x000fe80000100a00 */
[----:B------:R3:W-:Y:S02]  /*79630*/  STL.64 [R1+0x4188], R32 ;  /* 0x0041882001007387 */ /* 0x0007e40000100a00 */
[----:B---3--:R-:W-:-:S15]  /*79640*/  HMMA.1688.F32.TF32 R32, R4, R84, R40 ;  /* 0x000000540420723c */ /* 0x008fde0000081028 */
[----:B------:R-:W-:-:S04]  /*79650*/  NOP ;  /* 0x0000000000007918 */ /* 0x000fc80000000000 */
[----:B------:R-:W-:Y:S01]  /*79660*/  IMAD.MOV.U32 R46, RZ, RZ, R32 ;  /* 0x000000ffff2e7224 */ /* 0x000fe200078e0020 */
[----:B------:R-:W-:Y:S01]  /*79670*/  MOV R40, R33 ;  /* 0x0000002100287202 */ /* 0x000fe20000000f00 */
[----:B------:R-:W-:Y:S01]  /*79680*/  IMAD.MOV.U32 R41, RZ, RZ, R34 ;  /* 0x000000ffff297224 */ /* 0x000fe200078e0022 */
[----:B------:R-:W-:Y:S02]  /*79690*/  MOV R42, R35 ;  /* 0x00000023002a7202 */ /* 0x000fe40000000f00 */
[C---:B----4-:R-:W-:Y:S08]  /*796a0*/  HMMA.1688.F32.TF32 R32, R4.reuse, R80, R56 ;  /* 0x000000500420723c */ /* 0x050ff00000081038 */
[C---:B------:R-:W-:Y:S11]  /*796b0*/  HMMA.1688.F32.TF32 R64, R4.reuse, R88, R36 ;  /* 0x000000580440723c */ /* 0x040ff60000081024 */
[----:B------:R-:W-:Y:S01]  /*796c0*/  IMAD.MOV.U32 R43, RZ, RZ, R32 ;  /* 0x000000ffff2b7224 */ /* 0x000fe200078e0020 */
[----:B------:R-:W-:Y:S01]  /*796d0*/  MOV R47, R33 ;  /* 0x00000021002f7202 */ /* 0x000fe20000000f00 */
[----:B------:R-:W-:Y:S01]  /*796e0*/  IMAD.MOV.U32 R55, RZ, RZ, R34 ;  /* 0x000000ffff377224 */ /* 0x000fe200078e0022 */
[----:B------:R-:W-:Y:S01]  /*796f0*/  MOV R63, R35 ;  /* 0x00000023003f7202 */ /* 0x000fe20000000f00 */
[C---:B------:R-:W-:Y:S08]  /*79700*/  HMMA.1688.F32.TF32 R48, R4.reuse, R76, R48 ;  /* 0x0000004c0430723c */ /* 0x040ff00000081030 */
[C---:B------:R-:W-:Y:S08]  /*79710*/  HMMA.1688.F32.TF32 R32, R4.reuse, R72, R192 ;  /* 0x000000480420723c */ /* 0x040ff000000810c0 */
[----:B------:R-:W-:Y:S03]  /*79720*/  HMMA.1688.F32.TF32 R4, R4, R68, R24 ;  /* 0x000000440404723c */ /* 0x000fe60000081018 */
        /* <DEDUP_REMOVED lines=18> */
[----:B------:R1:W-:Y:S01]  /*79850*/  STL.64 [R1+0x20], R12 ;  /* 0x0000200c01007387 */ /* 0x0003e20000100a00 */
[----:B------:R-:W-:-:S03]  /*79860*/  IMAD.MOV.U32 R36, RZ, RZ, R64 ;  /* 0x000000ffff247224 */ /* 0x000fc600078e0040 */
[----:B------:R2:W-:Y:S05]  /*79870*/  STL.64 [R1+0x28], R14 ;  /* 0x0000280e01007387 */ /* 0x0005ea0000100a00 */
[----:B------:R3:W-:Y:S01]  /*79880*/  STL.64 [R1+0x10], R8 ;  /* 0x0000100801007387 */ /* 0x0007e20000100a00 */
[----:B------:R-:W-:-:S03]  /*79890*/  MOV R37, R65 ;  /* 0x0000004100257202 */ /* 0x000fc60000000f00 */
[----:B------:R4:W-:Y:S01]  /*798a0*/  STL.64 [R1+0x18], R10 ;  /* 0x0000180a01007387 */ /* 0x0009e20000100a00 */
[----:B------:R-:W-:-:S03]  /*798b0*/  IMAD.MOV.U32 R38, RZ, RZ, R66 ;  /* 0x000000ffff267224 */ /* 0x000fc600078e0042 */
[----:B------:R-:W4:Y:S01]  /*798c0*/  LDL.LU R64, [R1+0x70] ;  /* 0x0000700001407983 */ /* 0x000f220000300800 */
[----:B------:R-:W-:-:S03]  /*798d0*/  MOV R39, R67 ;  /* 0x0000004300277202 */ /* 0x000fc60000000f00 */
[----:B------:R1:W-:Y:S01]  /*798e0*/  STL.64 [R1], R4 ;  /* 0x0000000401007387 */ /* 0x0003e20000100a00 */
[C---:B------:R-:W-:Y:S03]  /*798f0*/  HMMA.1688.F32.TF32 R240, R236.reuse, R72, R248 ;  /* 0x00000048ecf0723c */ /* 0x040fe600000810f8 */
        /* <DEDUP_REMOVED lines=26> */
[----:B--2---:R-:W2:Y:S04]  /*79aa0*/  LDL.LU R14, [R1+0x518] ;  /* 0x00051800010e7983 */ /* 0x004ea80000300800 */
[----:B------:R-:W2:Y:S04]  /*79ab0*/  LDL.LU R15, [R1+0x51c] ;  /* 0x00051c00010f7983 */ /* 0x000ea80000300800 */
[----:B------:R-:W2:Y:S04]  /*79ac0*/  LDL.LU R232, [R1+0x540] ;  /* 0x0005400001e87983 */ /* 0x000ea80000300800 */
        /* <DEDUP_REMOVED lines=31> */
[----:B------:R-:W4:Y:S01]  /*79cc0*/  LDL.LU R27, [R1+0x8c] ;  /* 0x00008c00011b7983 */ /* 0x000f220000300800 */
[C---:B------:R-:W-:Y:S03]  /*79cd0*/  HMMA.1688.F32.TF32 R224, R228.reuse, R72, R224 ;  /* 0x00000048e4e0723c */ /* 0x040fe600000810e0 */
[----:B------:R-:W-:Y:S04]  /*79ce0*/  STL [R1+0x4104], R236 ;  /* 0x004104ec01007387 */ /* 0x000fe80000100800 */
[----:B------:R-:W-:Y:S01]  /*79cf0*/  STL [R1+0x4100], R237 ;  /* 0x004100ed01007387 */ /* 0x000fe20000100800 */
[C---:B------:R-:W-:Y:S03]  /*79d00*/  HMMA.1688.F32.TF32 R192, R228.reuse, R80, R192 ;  /* 0x00000050e4c0723c */ /* 0x040fe600000810c0 */
[----:B------:R1:W-:Y:S04]  /*79d10*/  STL [R1+0x40fc], R238 ;  /* 0x0040fcee01007387 */ /* 0x0003e80000100800 */
[----:B------:R1:W-:Y:S01]  /*79d20*/  STL [R1+0x40f8], R239 ;  /* 0x0040f8ef01007387 */ /* 0x0003e20000100800 */
[C---:B--2---:R-:W-:Y:S08]  /*79d30*/  HMMA.1688.F32.TF32 R12, R228.reuse, R84, R12 ;  /* 0x00000054e40c723c */ /* 0x044ff0000008100c */
[C---:B------:R-:W-:Y:S08]  /*79d40*/  HMMA.1688.F32.TF32 R232, R228.reuse, R216, R232 ;  /* 0x000000d8e4e8723c */ /* 0x040ff000000810e8 */
[C---:B---3--:R-:W-:Y:S08]  /*79d50*/  HMMA.1688.F32.TF32 R8, R228.reuse, R88, R8 ;  /* 0x00000058e408723c */ /* 0x048ff00000081008 */
[C---:B----4-:R-:W-:Y:S08]  /*79d60*/  HMMA.1688.F32.TF32 R4, R228.reuse, R200, R4 ;  /* 0x000000c8e404723c */ /* 0x050ff00000081004 */
[C---:B------:R-:W-:Y:S08]  /*79d70*/  HMMA.1688.F32.TF32 R196, R228.reuse, R76, R196 ;  /* 0x0000004ce4c4723c */ /* 0x040ff000000810c4 */
[----:B------:R-:W-:Y:S08]  /*79d80*/  HMMA.1688.F32.TF32 R228, R228, R68, R32 ;  /* 0x00000044e4e4723c */ /* 0x000ff00000081020 */
[C---:B------:R-:W-:Y:S08]  /*79d90*/  HMMA.1688.F32.TF32 R32, R244.reuse, R200, R64 ;  /* 0x000000c8f420723c */ /* 0x040ff00000081040 */
[----:B------:R-:W-:Y:S11]  /*79da0*/  HMMA.1688.F32.TF32 R248, R244, R216, R248 ;  /* 0x000000d8f4f8723c */ /* 0x000ff600000810f8 */
[----:B------:R-:W-:Y:S01]  /*79db0*/  IMAD.MOV.U32 R217, RZ, RZ, R32 ;  /* 0x000000ffffd97224 */ /* 0x000fe200078e0020 */
[----:B------:R-:W-:Y:S01]  /*79dc0*/  MOV R216, R33 ;  /* 0x0000002100d87202 */ /* 0x000fe20000000f00 */
[----:B------:R-:W-:Y:S01]  /*79dd0*/  IMAD.MOV.U32 R201, RZ, RZ, R34 ;  /* 0x000000ffffc97224 */ /* 0x000fe200078e0022 */
[----:B------:R-:W-:-:S02]  /*79de0*/  MOV R200, R35 ;  /* 0x0000002300c87202 */ /* 0x000fc40000000f00 */
[----:B------:R-:W-:Y:S01]  /*79df0*/  HMMA.1688.F32.TF32 R32, R244, R88, R56 ;  /* 0x00000058f420723c */ /* 0x000fe20000081038 */
[----:B------:R2:W-:Y:S04]  /*79e00*/  STL [R1+0x4114], R232 ;  /* 0x004114e801007387 */ /* 0x0005e80000100800 */
[----:B------:R3:W-:Y:S04]  /*79e10*/  STL [R1+0x4110], R233 ;  /* 0x004110e901007387 */ /* 0x0007e80000100800 */
[----:B------:R4:W-:Y:S10]  /*79e20*/  STL [R1+0x410c], R234 ;  /* 0x00410cea01007387 */ /* 0x0009f40000100800 */
[----:B-1----:R-:W-:Y:S01]  /*79e30*/  IMAD.MOV.U32 R240, RZ, RZ, R32 ;  /* 0x000000fffff07224 */ /* 0x002fe200078e0020 */
[----:B------:R-:W-:Y:S01]  /*79e40*/  MOV R241, R33 ;  /* 0x0000002100f17202 */ /* 0x000fe20000000f00 */
[----:B------:R-:W-:Y:S01]  /*79e50*/  IMAD.MOV.U32 R242, RZ, RZ, R34 ;  /* 0x000000fffff27224 */ /* 0x000fe200078e0022 */
[----:B------:R-:W-:-:S02]  /*79e60*/  MOV R243, R35 ;  /* 0x0000002300f37202 */ /* 0x000fc40000000f00 */
[----:B------:R-:W-:Y:S01]  /*79e70*/  HMMA.1688.F32.TF32 R32, R244, R84, R48 ;  /* 0x00000054f420723c */ /* 0x000fe20000081030 */
[----:B------:R1:W-:Y:S01]  /*79e80*/  STL [R1+0x4108], R235 ;  /* 0x004108eb01007387 */ /* 0x0003e20000100800 */
[----:B------:R-:W-:Y:S01]  /*79e90*/  IMAD.MOV.U32 R56, RZ, RZ, R70 ;  /* 0x000000ffff387224 */ /* 0x000fe200078e0046 */
[----:B------:R-:W-:Y:S01]  /*79ea0*/  MOV R57, R71 ;  /* 0x0000004700397202 */ /* 0x000fe20000000f00 */
[----:B------:R-:W-:Y:S01]  /*79eb0*/  IMAD.MOV.U32 R58, RZ, RZ, R74 ;  /* 0x000000ffff3a7224 */ /* 0x000fe200078e004a */
[----:B------:R-:W-:Y:S01]  /*79ec0*/  MOV R59, R220 ;  /* 0x000000dc003b7202 */ /* 0x000fe20000000f00 */
[----:B------:R-:W-:Y:S01]  /*79ed0*/  IMAD.MOV.U32 R64, RZ, RZ, R221 ;  /* 0x000000ffff407224 */ /* 0x000fe200078e00dd */
[----:B------:R-:W-:Y:S01]  /*79ee0*/  MOV R65, R222 ;  /* 0x000000de00417202 */ /* 0x000fe20000000f00 */
[----:B------:R-:W-:Y:S01]  /*79ef0*/  IMAD.MOV.U32 R66, RZ, RZ, R223 ;  /* 0x000000ffff427224 */ /* 0x000fe200078e00df */
[----:B------:R-:W-:-:S10]  /*79f00*/  MOV R67, R82 ;  /* 0x0000005200437202 */ /* 0x000fd40000000f00 */
        /* <DEDUP_REMOVED lines=8> */
[----:B------:R-:W-:-:S15]  /*79f90*/  HMMA.1688.F32.TF32 R24, R244, R80, R24 ;  /* 0x00000050f418723c */ /* 0x000fde0000081018 */
[----:B------:R-:W-:-:S04]  /*79fa0*/  NOP ;  /* 0x0000000000007918 */ /* 0x000fc80000000000 */
[----:B------:R-:W-:Y:S01]  /*79fb0*/  IMAD.MOV.U32 R238, RZ, RZ, R24 ;  /* 0x000000ffffee7224 */ /* 0x000fe200078e0018 */
[----:B------:R-:W-:Y:S01]  /*79fc0*/  MOV R239, R25 ;  /* 0x0000001900ef7202 */ /* 0x000fe20000000f00 */
[----:B------:R-:W-:Y:S01]  /*79fd0*/  IMAD.MOV.U32 R81, RZ, RZ, R26 ;  /* 0x000000ffff517224 */ /* 0x000fe200078e001a */
[----:B------:R-:W-:Y:S02]  /*79fe0*/  MOV R80, R27 ;  /* 0x0000001b00507202 */ /* 0x000fe40000000f00 */
[----:B------:R-:W-:Y:S01]  /*79ff0*/  HMMA.1688.F32.TF32 R24, R244, R76, R208 ;  /* 0x0000004cf418723c */ /* 0x000fe200000810d0 */
[----:B------:R-:W-:Y:S04]  /*7a000*/  LDS R208, [R0+UR12+0x1e000] ;  /* 0x01e0000c00d07984 */ /* 0x000fe80008000800 */
[----:B------:R-:W-:Y:S04]  /*7a010*/  LDS R210, [R0+UR12+0x1f000] ;  /* 0x01f0000c00d27984 */ /* 0x000fe80008000800 */
[----:B------:R-:W-:Y:S04]  /*7a020*/  LDS R209, [R2+UR12+0x1e000] ;  /* 0x01e0000c02d17984 */ /* 0x000fe80008000800 */
[----:B------:R-:W1:Y:S06]  /*7a030*/  LDS R211, [R2+UR12+0x1f000] ;  /* 0x01f0000c02d37984 */ /* 0x000e6c0008000800 */
[----:B------:R-:W-:Y:S01]  /*7a040*/  IMAD.MOV.U32 R236, RZ, RZ, R24 ;  /* 0x000000ffffec7224 */ /* 0x000fe200078e0018 */
[----:B------:R-:W-:Y:S01]  /*7a050*/  MOV R237, R25 ;  /* 0x0000001900ed7202 */ /* 0x000fe20000000f00 */
[----:B------:R-:W-:Y:S01]  /*7a060*/  IMAD.MOV.U32 R77, RZ, RZ, R26 ;  /* 0x000000ffff4d7224 */ /* 0x000fe200078e001a */
[----:B------:R-:W-:-:S02]  /*7a070*/  MOV R76, R27 ;  /* 0x0000001b004c7202 */ /* 0x000fc40000000f00 */
[----:B------:R-:W-:Y:S01]  /*7a080*/  HMMA.1688.F32.TF32 R24, R244, R72, R204 ;  /* 0x00000048f418723c */ /* 0x000fe200000810cc */
[----:B------:R-:W-:Y:S04]  /*7a090*/  LDS R204, [R3+UR12+0x1e080] ;  /* 0x01e0800c03cc7984 */ /* 0x000fe80008000800 */
[----:B------:R-:W-:Y:S04]  /*7a0a0*/  LDS R206, [R3+UR12+0x1f080] ;  /* 0x01f0800c03ce7984 */ /* 0x000fe80008000800 */
[----:B------:R-:W-:Y:S04]  /*7a0b0*/  LDS R205, [R252+UR12+0x1e080] ;  /* 0x01e0800cfccd7984 */ /* 0x000fe80008000800 */
[----:B------:R-:W-:Y:S06]  /*7a0c0*/  LDS R207, [R252+UR12+0x1f080] ;  /* 0x01f0800cfccf7984 */ /* 0x000fec0008000800 */
[----:B--2---:R-:W-:Y:S01]  /*7a0d0*/  IMAD.MOV.U32 R232, RZ, RZ, R24 ;  /* 0x000000ffffe87224 */ /* 0x004fe200078e0018 */
[----:B---3--:R-:W-:Y:S01]  /*7a0e0*/  MOV R233, R25 ;  /* 0x0000001900e97202 */ /* 0x008fe20000000f00 */
[----:B------:R-:W2:Y:S01]  /*7a0f0*/  LDL.LU R24, [R1+0x1a0] ;  /* 0x0001a00001187983 */ /* 0x000ea20000300800 */
[----:B----4-:R-:W-:Y:S01]  /*7a100*/  IMAD.MOV.U32 R234, RZ, RZ, R26 ;  /* 0x000000ffffea7224 */ /* 0x010fe200078e001a */
[----:B-1----:R-:W-:-:S02]  /*7a110*/  MOV R235, R27 ;  /* 0x0000001b00eb7202 */ /* 0x002fc40000000f00 */
[----:B------:R-:W2:Y:S04]  /*7a120*/  LDL.LU R25, [R1+0x1a4] ;  /* 0x0001a40001197983 */ /* 0x000ea80000300800 */
[----:B------:R-:W2:Y:S04]  /*7a130*/  LDL.LU R26, [R1+0x1a8] ;  /* 0x0001a800011a7983 */ /* 0x000ea80000300800 */
[----:B------:R-:W2:Y:S04]  /*7a140*/  LDL.LU R27, [R1+0x1ac] ;  /* 0x0001ac00011b7983 */ /* 0x000ea80000300800 */
[----:B------:R-:W3:Y:S04]  /*7a150*/  LDL.LU R70, [R1+0x4324] ;  /* 0x0043240001467983 */ /* 0x000ee80000300800 */
[----:B------:R-:W3:Y:S04]  /*7a160*/  LDL.LU R71, [R1+0x4320] ;  /* 0x0043200001477983 */ /* 0x000ee80000300800 */
        /* <DEDUP_REMOVED lines=9> */
[----:B------:R-:W3:Y:S01]  /*7a200*/  LDL.LU R219, [R1+0x42f8] ;  /* 0x0042f80001db7983 */ /* 0x000ee20000300800 */
[----:B--2---:R-:W-:Y:S03]  /*7a210*/  HMMA.1688.F32.TF32 R48, R244, R68, R220 ;  /* 0x00000044f430723c */ /* 0x004fe600000810dc */
[----:B------:R-:W-:Y:S04]  /*7a220*/  LDS R220, [R3+UR12+0x1e000] ;  /* 0x01e0000c03dc7984 */ /* 0x000fe80008000800 */
[----:B------:R-:W-:Y:S04]  /*7a230*/  LDS R222, [R3+UR12+0x1f000] ;  /* 0x01f0000c03de7984 */ /* 0x000fe80008000800 */
[----:B------:R-:W-:Y:S04]  /*7a240*/  LDS R221, [R252+UR12+0x1e000] ;  /* 0x01e0000cfcdd7984 */ /* 0x000fe80008000800 */
[----:B------:R-:W1:Y:S04]  /*7a250*/  LDS R223, [R252+UR12+0x1f000] ;  /* 0x01f0000cfcdf7984 */ /* 0x000e680008000800 */
[----:B------:R-:W-:Y:S01]  /*7a260*/  LDS R244, [R0+UR12+0x1e080] ;  /* 0x01e0800c00f47984 */ /* 0x000fe20008000800 */
[----:B---3--:R-:W-:Y:S01]  /*7a270*/  HMMA.1688.F32.TF32 R24, R208, R218, R24 ;  /* 0x000000dad018723c */ /* 0x008fe20000081018 */
[----:B------:R-:W-:-:S02]  /*7a280*/  IMAD.MOV.U32 R73, RZ, RZ, R48 ;  /* 0x000000ffff497224 */ /* 0x000fc400078e0030 */
[----:B------:R-:W-:Y:S01]  /*7a290*/  LDS R246, [R0+UR12+0x1f080] ;  /* 0x01f0800c00f67984 */ /* 0x000fe20008000800 */
[----:B------:R-:W-:Y:S01]  /*7a2a0*/  IMAD.MOV.U32 R48, RZ, RZ, R91 ;  /* 0x000000ffff307224 */ /* 0x000fe200078e005b */
[----:B------:R-:W-:Y:S02]  /*7a2b0*/  MOV R72, R49 ;  /* 0x0000003100487202 */ /* 0x000fe40000000f00 */
[----:B------:R-:W2:Y:S01]  /*7a2c0*/  LDL.LU R91, [R1+0x42f4] ;  /* 0x0042f400015b7983 */ /* 0x000ea20000300800 */
[----:B------:R-:W-:Y:S01]  /*7a2d0*/  IMAD.MOV.U32 R69, RZ, RZ, R50 ;  /* 0x000000ffff457224 */ /* 0x000fe200078e0032 */
[----:B------:R-:W-:Y:S01]  /*7a2e0*/  MOV R49, R202 ;  /* 0x000000ca00317202 */ /* 0x000fe20000000f00 */
[----:B------:R-:W-:Y:S01]  /*7a2f0*/  IMAD.MOV.U32 R50, RZ, RZ, R203 ;  /* 0x000000ffff327224 */ /* 0x000fe200078e00cb */
[----:B------:R-:W-:Y:S04]  /*7a300*/  LDS R245, [R2+UR12+0x1e080] ;  /* 0x01e0800c02f57984 */ /* 0x000fe80008000800 */
[----:B------:R-:W3:Y:S04]  /*7a310*/  LDS R247, [R2+UR12+0x1f080] ;  /* 0x01f0800c02f77984 */ /* 0x000ee80008000800 */
[----:B------:R1:W-:Y:S04]  /*7a320*/  STL.64 [R1+0x6e0], R24 ;  /* 0x0006e01801007387 */ /* 0x0003e80000100a00 */
[----:B------:R1:W-:Y:S04]  /*7a330*/  STL.64 [R1+0x6e8], R26 ;  /* 0x0006e81a01007387 */ /* 0x0003e80000100a00 */
[----:B------:R-:W3:Y:S04]  /*7a340*/  LDL.LU R202, [R1+0x42f0] ;  /* 0x0042f00001ca7983 */ /* 0x000ee80000300800 */
[----:B------:R-:W3:Y:S01]  /*7a350*/  LDL.LU R203, [R1+0x42ec] ;  /* 0x0042ec0001cb7983 */ /* 0x000ee20000300800 */
[----:B------:R-:W-:-:S02]  /*7a360*/  MOV R68, R51 ;  /* 0x0000003300447202 */ /* 0x000fc40000000f00 */
[----:B------:R-:W-:Y:S01]  /*7a370*/  MOV R51, R87 ;  /* 0x0000005700337202 */ /* 0x000fe20000000f00 */
[----:B-1----:R-:W-:Y:S01]  /*7a380*/  IMAD.MOV.U32 R24, RZ, RZ, R83 ;  /* 0x000000ffff187224 */ /* 0x002fe200078e0053 */
[----:B------:R-:W4:Y:S04]  /*7a390*/  LDL.LU R87, [R1+0x42e8] ;  /* 0x0042e80001577983 */ /* 0x000f280000300800 */
[----:B------:R-:W4:Y:S01]  /*7a3a0*/  LDL.LU R83, [R1+0x42e4] ;  /* 0x0042e40001537983 */ /* 0x000f220000300800 */
[----:B------:R-:W-:Y:S01]  /*7a3b0*/  MOV R25, R78 ;  /* 0x0000004e00197202 */ /* 0x000fe20000000f00 */
[----:B------:R-:W-:Y:S02]  /*7a3c0*/  IMAD.MOV.U32 R26, RZ, RZ, R79 ;  /* 0x000000ffff1a7224 */ /* 0x000fe400078e004f */
[----:B------:R-:W4:Y:S01]  /*7a3d0*/  LDL.LU R78, [R1+0x42e0] ;  /* 0x0042e000014e7983 */ /* 0x000f220000300800 */
[----:B------:R-:W-:-:S03]  /*7a3e0*/  MOV R27, R75 ;  /* 0x0000004b001b7202 */ /* 0x000fc60000000f00 */
[----:B------:R-:W4:Y:S04]  /*7a3f0*/  LDL.LU R79, [R1+0x42dc] ;  /* 0x0042dc00014f7983 */ /* 0x000f280000300800 */
[----:B------:R-:W4:Y:S01]  /*7a400*/  LDL.LU R75, [R1+0x42d8] ;  /* 0x0042d800014b7983 */ /* 0x000f220000300800 */
[C---:B--2---:R-:W-:Y:S08]  /*7a410*/  HMMA.1688.F32.TF32 R64, R208.reuse, R90, R64 ;  /* 0x0000005ad040723c */ /* 0x044ff00000081040 */
[C---:B---3--:R-:W-:Y:S08]  /*7a420*/  HMMA.1688.F32.TF32 R32, R208.reuse, R202, R32 ;  /* 0x000000cad020723c */ /* 0x048ff00000081020 */
[C---:B----4-:R-:W-:Y:S11]  /*7a430*/  HMMA.1688.F32.TF32 R56, R208.reuse, R86, R56 ;  /* 0x00000056d038723c */ /* 0x050ff60000081038 */
[----:B------:R-:W-:Y:S04]  /*7a440*/  STL.64 [R1+0x790], R32 ;  /* 0x0007902001007387 */ /* 0x000fe80000100a00 */
[----:B------:R1:W-:Y:S02]  /*7a450*/  STL.64 [R1+0x798], R34 ;  /* 0x0007982201007387 */ /* 0x0003e40000100a00 */
[C---:B-1----:R-:W-:Y:S02]  /*7a460*/  HMMA.1688.F32.TF32 R32, R208.reuse, R82, R92 ;  /* 0x00000052d020723c */ /* 0x042fe4000008105c */
        /* <DEDUP_REMOVED lines=61> */
[----:B------:R-:W1:Y:S04]  /*7a840*/  LDS R147, [R2+UR12+0x1f180] ;  /* 0x01f1800c02937984 */ /* 0x000e680008000800 */
[----:B------:R-:W-:Y:S01]  /*7a850*/  STL.64 [R1+0x6d0], R32 ;  /* 0x0006d02001007387 */ /* 0x000fe20000100a00 */
[C---:B--2---:R-:W-:Y:S03]  /*7a860*/  HMMA.1688.F32.TF32 R56, R244.reuse, R78, R160 ;  /* 0x0000004ef438723c */ /* 0x044fe600000810a0 */
[----:B------:R2:W-:Y:S05]  /*7a870*/  STL.64 [R1+0x6d8], R34 ;  /* 0x0006d82201007387 */ /* 0x0005ea0000100a00 */
[C---:B--2---:R-:W-:Y:S03]  /*7a880*/  HMMA.1688.F32.TF32 R32, R244.reuse, R74, R164 ;  /* 0x0000004af420723c */ /* 0x044fe600000810a4 */
[----:B------:R-:W-:Y:S04]  /*7a890*/  STL.64 [R1+0x6a0], R64 ;  /* 0x0006a04001007387 */ /* 0x000fe80000100a00 */
[----:B------:R2:W-:Y:S04]  /*7a8a0*/  STL.64 [R1+0x6a8], R66 ;  /* 0x0006a84201007387 */ /* 0x0005e80000100a00 */
[----:B------:R-:W-:Y:S04]  /*7a8b0*/  STL.64 [R1+0x680], R56 ;  /* 0x0006803801007387 */ /* 0x000fe80000100a00 */
[----:B------:R3:W-:Y:S01]  /*7a8c0*/  STL.64 [R1+0x688], R58 ;  /* 0x0006883a01007387 */ /* 0x0007e20000100a00 */
[----:B--2---:R-:W-:Y:S03]  /*7a8d0*/  HMMA.1688.F32.TF32 R64, R244, R70, R168 ;  /* 0x00000046f440723c */ /* 0x004fe600000810a8 */
[----:B------:R-:W-:Y:S04]  /*7a8e0*/  STL.64 [R1+0x670], R32 ;  /* 0x0006702001007387 */ /* 0x000fe80000100a00 */
[----:B------:R2:W-:Y:S01]  /*7a8f0*/  STL.64 [R1+0x678], R34 ;  /* 0x0006782201007387 */ /* 0x0005e20000100a00 */
[C---:B---3--:R-:W-:Y:S03]  /*7a900*/  HMMA.1688.F32.TF32 R56, R204.reuse, R218, R172 ;  /* 0x000000dacc38723c */ /* 0x048fe600000810ac */
[----:B------:R-:W-:Y:S04]  /*7a910*/  LDS R172, [R3+UR12+0x1e180] ;  /* 0x01e1800c03ac7984 */ /* 0x000fe80008000800 */
[----:B------:R-:W-:Y:S01]  /*7a920*/  LDS R174, [R3+UR12+0x1f180] ;  /* 0x01f1800c03ae7984 */ /* 0x000fe20008000800 */
[C---:B--2---:R-:W-:Y:S03]  /*7a930*/  HMMA.1688.F32.TF32 R32, R204.reuse, R202, R176 ;  /* 0x000000cacc20723c */ /* 0x044fe600000810b0 */
[----:B------:R-:W-:Y:S04]  /*7a940*/  STL.64 [R1+0x4f0], R64 ;  /* 0x0004f04001007387 */ /* 0x000fe80000100a00 */
[----:B------:R2:W-:Y:S04]  /*7a950*/  STL.64 [R1+0x4f8], R66 ;  /* 0x0004f84201007387 */ /* 0x0005e80000100a00 */
[----:B------:R-:W-:Y:S04]  /*7a960*/  STL.64 [R1+0x4e0], R56 ;  /* 0x0004e03801007387 */ /* 0x000fe80000100a00 */
[----:B------:R3:W-:Y:S01]  /*7a970*/  STL.64 [R1+0x4e8], R58 ;  /* 0x0004e83a01007387 */ /* 0x0007e20000100a00 */
[C---:B--2---:R-:W-:Y:S03]  /*7a980*/  HMMA.1688.F32.TF32 R64, R204.reuse, R90, R180 ;  /* 0x0000005acc40723c */ /* 0x044fe600000810b4 */
[----:B------:R-:W-:Y:S04]  /*7a990*/  LDS R173, [R252+UR12+0x1e180] ;  /* 0x01e1800cfcad7984 */ /* 0x000fe80008000800 */
[----:B------:R-:W-:Y:S01]  /*7a9a0*/  STL.64 [R1+0x1a0], R32 ;  /* 0x0001a02001007387 */ /* 0x000fe20000100a00 */
[C---:B---3--:R-:W-:Y:S03]  /*7a9b0*/  HMMA.1688.F32.TF32 R56, R204.reuse, R86, R184 ;  /* 0x00000056cc38723c */ /* 0x048fe600000810b8 */
[----:B------:R2:W-:Y:S04]  /*7a9c0*/  STL.64 [R1+0x1a8], R34 ;  /* 0x0001a82201007387 */ /* 0x0005e80000100a00 */
[----:B------:R-:W3:Y:S01]  /*7a9d0*/  LDS R175, [R252+UR12+0x1f180] ;  /* 0x01f1800cfcaf7984 */ /* 0x000ee20008000800 */
[C---:B--2---:R-:W-:Y:S03]  /*7a9e0*/  HMMA.1688.F32.TF32 R32, R204.reuse, R82, R188 ;  /* 0x00000052cc20723c */ /* 0x044fe600000810bc */
[----:B------:R-:W-:Y:S04]  /*7a9f0*/  STL.64 [R1+0x190], R64 ;  /* 0x0001904001007387 */ /* 0x000fe80000100a00 */
[----:B------:R-:W-:Y:S04]  /*7aa00*/  STL.64 [R1+0x198], R66 ;  /* 0x0001984201007387 */ /* 0x000fe80000100a00 */
[----:B------:R2:W-:Y:S01]  /*7aa10*/  STL.64 [R1+0x170], R56 ;  /* 0x0001703801007387 */ /* 0x0005e20000100a00 */
[C---:B------:R-:W-:Y:S03]  /*7aa20*/  HMMA.1688.F32.TF32 R152, R204.reuse, R74, R48 ;  /* 0x0000004acc98723c */ /* 0x040fe60000081030 */
[----:B------:R4:W-:Y:S04]  /*7aa30*/  STL.64 [R1+0x178], R58 ;  /* 0x0001783a01007387 */ /* 0x0009e80000100a00 */
[----:B------:R1:W-:Y:S04]  /*7aa40*/  STL.64 [R1+0x160], R32 ;  /* 0x0001602001007387 */ /* 0x0003e80000100a00 */
[----:B------:R1:W-:Y:S04]  /*7aa50*/  STL.64 [R1+0x168], R34 ;  /* 0x0001682201007387 */ /* 0x0003e80000100a00 */
[----:B------:R-:W3:Y:S04]  /*7aa60*/  LDL.LU R48, [R1+0xc0] ;  /* 0x0000c00001307983 */ /* 0x000ee80000300800 */
[----:B------:R-:W3:Y:S04]  /*7aa70*/  LDL.LU R49, [R1+0xc4] ;  /* 0x0000c40001317983 */ /* 0x000ee80000300800 */
[----:B------:R-:W3:Y:S04]  /*7aa80*/  LDL.LU R50, [R1+0xc8] ;  /* 0x0000c80001327983 */ /* 0x000ee80000300800 */
[----:B------:R-:W3:Y:S04]  /*7aa90*/  LDL.LU R51, [R1+0xcc] ;  /* 0x0000cc0001337983 */ /* 0x000ee80000300800 */
[----:B--2---:R-:W2:Y:S04]  /*7aaa0*/  LDL.LU R56, [R1+0xd0] ;  /* 0x0000d00001387983 */ /* 0x004ea80000300800 */
[----:B------:R-:W2:Y:S04]  /*7aab0*/  LDL.LU R57, [R1+0xd4] ;  /* 0x0000d40001397983 */ /* 0x000ea80000300800 */
[----:B----4-:R-:W2:Y:S04]  /*7aac0*/  LDL.LU R58, [R1+0xd8] ;  /* 0x0000d800013a7983 */ /* 0x010ea80000300800 */
[----:B------:R-:W2:Y:S04]  /*7aad0*/  LDL.LU R59, [R1+0xdc] ;  /* 0x0000dc00013b7983 */ /* 0x000ea80000300800 */
[----:B------:R-:W4:Y:S04]  /*7aae0*/  LDL.LU R64, [R1+0xe0] ;  /* 0x0000e00001407983 */ /* 0x000f280000300800 */
        /* <DEDUP_REMOVED lines=106> */
[-C--:B---3--:R-:W-:Y:S08]  /*7b190*/  HMMA.1688.F32.TF32 R120, R144, R202.reuse, R120 ;  /* 0x000000ca9078723c */ /* 0x088ff00000081078 */
[C---:B----4-:R-:W-:Y:S08]  /*7b1a0*/  HMMA.1688.F32.TF32 R164, R96.reuse, R202, R164 ;  /* 0x000000ca60a4723c */ /* 0x050ff000000810a4 */
[----:B------:R-:W-:Y:S08]  /*7b1b0*/  HMMA.1688.F32.TF32 R168, R96, R218, R168 ;  /* 0x000000da60a8723c */ /* 0x000ff000000810a8 */
[C---:B------:R-:W-:Y:S08]  /*7b1c0*/  HMMA.1688.F32.TF32 R180, R92.reuse, R78, R180 ;  /* 0x0000004e5cb4723c */ /* 0x040ff000000810b4 */
[C---:B------:R-:W-:Y:S08]  /*7b1d0*/  HMMA.1688.F32.TF32 R184, R92.reuse, R82, R184 ;  /* 0x000000525cb8723c */ /* 0x040ff000000810b8 */
[C---:B------:R-:W-:Y:S08]  /*7b1e0*/  HMMA.1688.F32.TF32 R204, R92.reuse, R202, R204 ;  /* 0x000000ca5ccc723c */ /* 0x040ff000000810cc */
[C---:B------:R-:W-:Y:S08]  /*7b1f0*/  HMMA.1688.F32.TF32 R24, R92.reuse, R218, R24 ;  /* 0x000000da5c18723c */ /* 0x040ff00000081018 */
[C---:B------:R-:W-:Y:S11]  /*7b200*/  HMMA.1688.F32.TF32 R188, R92.reuse, R86, R188 ;  /* 0x000000565cbc723c */ /* 0x040ff600000810bc */
[----:B------:R-:W-:Y:S04]  /*7b210*/  STL.64 [R1+0x6c0], R24 ;  /* 0x0006c01801007387 */ /* 0x000fe80000100a00 */
[----:B------:R1:W-:Y:S04]  /*7b220*/  STL.64 [R1+0x6c8], R26 ;  /* 0x0006c81a01007387 */ /* 0x0003e80000100a00 */
[----:B-1----:R-:W2:Y:S04]  /*7b230*/  LDL.LU.64 R26, [R1+0x42d0] ;  /* 0x0042d000011a7983 */ /* 0x002ea80000300a00 */
[----:B------:R-:W3:Y:S04]  /*7b240*/  LDL.LU.64 R24, [R1+0x42c8] ;  /* 0x0042c80001187983 */ /* 0x000ee80000300a00 */
[----:B------:R-:W-:Y:S04]  /*7b250*/  STL.64 [R1+0x7c0], R204 ;  /* 0x0007c0cc01007387 */ /* 0x000fe80000100a00 */
[----:B------:R1:W-:Y:S01]  /*7b260*/  STL.64 [R1+0x7c8], R206 ;  /* 0x0007c8ce01007387 */ /* 0x0003e20000100a00 */
[C---:B------:R-:W-:Y:S08]  /*7b270*/  HMMA.1688.F32.TF32 R176, R92.reuse, R74, R176 ;  /* 0x0000004a5cb0723c */ /* 0x040ff000000810b0 */
[C---:B-1----:R-:W-:Y:S08]  /*7b280*/  HMMA.1688.F32.TF32 R204, R92.reuse, R90, R212 ;  /* 0x0000005a5ccc723c */ /* 0x042ff000000810d4 */
[----:B------:R-:W-:Y:S11]  /*7b290*/  HMMA.1688.F32.TF32 R92, R92, R70, R244 ;  /* 0x000000465c5c723c */ /* 0x000ff600000810f4 */
        /* <DEDUP_REMOVED lines=29> */
[----:B------:R1:W-:Y:S02]  /*7b470*/  STL.64 [R1+0x378], R94 ;  /* 0x0003785e01007387 */ /* 0x0003e40000100a00 */
[----:B-1----:R-:W-:Y:S02]  /*7b480*/  HMMA.1688.F32.TF32 R92, R144, R218, R124 ;  /* 0x000000da905c723c */ /* 0x002fe4000008107c */
[----:B------:R-:W-:Y:S04]  /*7b490*/  STL.64 [R1+0x360], R132 ;  /* 0x0003608401007387 */ /* 0x000fe80000100a00 */
[----:B------:R-:W-:Y:S04]  /*7b4a0*/  STL.64 [R1+0x368], R134 ;  /* 0x0003688601007387 */ /* 0x000fe80000100a00 */
[----:B------:R-:W-:Y:S04]  /*7b4b0*/  STL.64 [R1+0x340], R96 ;  /* 0x0003406001007387 */ /* 0x000fe80000100a00 */
[----:B------:R1:W-:Y:S01]  /*7b4c0*/  STL.64 [R1+0x348], R98 ;  /* 0x0003486201007387 */ /* 0x0003e20000100a00 */
[----:B------:R-:W-:Y:S03]  /*7b4d0*/  HMMA.1688.F32.TF32 R128, R172, R86, R48 ;  /* 0x00000056ac80723c */ /* 0x000fe60000081030 */
[----:B------:R-:W-:Y:S04]  /*7b4e0*/  LDS R124, [R3+UR12+0x1e280] ;  /* 0x01e2800c037c7984 */ /* 0x000fe80008000800 */
[----:B------:R-:W-:Y:S01]  /*7b4f0*/  STL.64 [R1+0x660], R92 ;  /* 0x0006605c01007387 */ /* 0x000fe20000100a00 */
[----:B-1----:R-:W-:Y:S03]  /*7b500*/  HMMA.1688.F32.TF32 R96, R144, R90, R116 ;  /* 0x0000005a9060723c */ /* 0x002fe60000081074 */
[----:B------:R1:W-:Y:S04]  /*7b510*/  STL.64 [R1+0x668], R94 ;  /* 0x0006685e01007387 */ /* 0x0003e80000100a00 */
[----:B------:R-:W-:Y:S01]  /*7b520*/  LDS R126, [R3+UR12+0x1f280] ;  /* 0x01f2800c037e7984 */ /* 0x000fe20008000800 */
[----:B------:R-:W-:Y:S03]  /*7b530*/  HMMA.1688.F32.TF32 R136, R172, R202, R64 ;  /* 0x000000caac88723c */ /* 0x000fe60000081040 */
        /* <DEDUP_REMOVED lines=9> */
[C---:B-1----:R-:W-:Y:S08]  /*7b5d0*/  HMMA.1688.F32.TF32 R96, R144.reuse, R78, R208 ;  /* 0x0000004e9060723c */ /* 0x042ff000000810d0 */
[----:B----4-:R-:W-:Y:S01]  /*7b5e0*/  HMMA.1688.F32.TF32 R92, R144, R74, R104 ;  /* 0x0000004a905c723c */ /* 0x010fe20000081068 */
[----:B------:R1:W-:Y:S04]  /*7b5f0*/  STL.64 [R1+0x620], R108 ;  /* 0x0006206c01007387 */ /* 0x0003e80000100a00 */
[----:B------:R4:W-:Y:S01]  /*7b600*/  STL.64 [R1+0x628], R110 ;  /* 0x0006286e01007387 */ /* 0x0009e20000100a00 */
[----:B------:R-:W-:-:S05]  /*7b610*/  IMAD.MOV.U32 R104, RZ, RZ, R19 ;  /* 0x000000ffff687224 */ /* 0x000fca00078e0013 */
[----:B------:R-:W-:Y:S01]  /*7b620*/  STL.64 [R1+0x610], R96 ;  /* 0x0006106001007387 */ /* 0x000fe20000100a00 */
[----:B------:R-:W-:-:S03]  /*7b630*/  MOV R105, R18 ;  /* 0x0000001200697202 */ /* 0x000fc60000000f00 */
[----:B------:R1:W-:Y:S01]  /*7b640*/  STL.64 [R1+0x618], R98 ;  /* 0x0006186201007387 */ /* 0x0003e20000100a00 */
[----:B------:R-:W-:Y:S01]  /*7b650*/  IMAD.MOV.U32 R106, RZ, RZ, R17 ;  /* 0x000000ffff6a7224 */ /* 0x000fe200078e0011 */
[----:B------:R-:W-:Y:S02]  /*7b660*/  MOV R107, R16 ;  /* 0x00000010006b7202 */ /* 0x000fe40000000f00 */
[----:B------:R-:W-:Y:S04]  /*7b670*/  STL.64 [R1+0x600], R92 ;  /* 0x0006005c01007387 */ /* 0x000fe80000100a00 */
[----:B------:R-:W-:Y:S04]  /*7b680*/  STL.64 [R1+0x608], R94 ;  /* 0x0006085e01007387 */ /* 0x000fe80000100a00 */
[----:B------:R-:W2:Y:S04]  /*7b690*/  LDL.LU R19, [R1+0x42c4] ;  /* 0x0042c40001137983 */ /* 0x000ea80000300800 */
[----:B------:R-:W2:Y:S04]  /*7b6a0*/  LDL.LU R18, [R1+0x42c0] ;  /* 0x0042c00001127983 */ /* 0x000ea80000300800 */
[----:B------:R-:W2:Y:S04]  /*7b6b0*/  LDL.LU R17, [R1+0x42bc] ;  /* 0x0042bc0001117983 */ /* 0x000ea80000300800 */
[----:B------:R-:W2:Y:S01]  /*7b6c0*/  LDL.LU R16, [R1+0x42b8] ;  /* 0x0042b80001107983 */ /* 0x000ea20000300800 */
[----:B------:R-:W-:Y:S01]  /*7b6d0*/  IMAD.MOV.U32 R208, RZ, RZ, R20 ;  /* 0x000000ffffd07224 */ /* 0x000fe200078e0014 */
[----:B------:R-:W-:Y:S01]  /*7b6e0*/  MOV R209, R21 ;  /* 0x0000001500d17202 */ /* 0x000fe20000000f00 */
[----:B------:R-:W-:Y:S01]  /*7b6f0*/  IMAD.MOV.U32 R210, RZ, RZ, R22 ;  /* 0x000000ffffd27224 */ /* 0x000fe200078e0016 */
[----:B------:R-:W2:Y:S01]  /*7b700*/  LDL.LU R20, [R1+0x42b4] ;  /* 0x0042b40001147983 */ /* 0x000ea20000300800 */
[----:B------:R-:W-:Y:S01]  /*7b710*/  MOV R211, R23 ;  /* 0x0000001700d37202 */ /* 0x000fe20000000f00 */
[----:B-1----:R-:W-:-:S02]  /*7b720*/  IMAD.MOV.U32 R108, RZ, RZ, R28 ;  /* 0x000000ffff6c7224 */ /* 0x002fc400078e001c */
[----:B------:R-:W2:Y:S01]  /*7b730*/  LDL.LU R21, [R1+0x42b0] ;  /* 0x0042b00001157983 */ /* 0x000ea20000300800 */
[----:B------:R-:W-:-:S03]  /*7b740*/  MOV R109, R29 ;  /* 0x0000001d006d7202 */ /* 0x000fc60000000f00 */
[----:B------:R-:W2:Y:S01]  /*7b750*/  LDL.LU R22, [R1+0x42ac] ;  /* 0x0042ac0001167983 */ /* 0x000ea20000300800 */
[----:B----4-:R-:W-:-:S03]  /*7b760*/  IMAD.MOV.U32 R110, RZ, RZ, R30 ;  /* 0x000000ffff6e7224 */ /* 0x010fc600078e001e */
[----:B------:R-:W4:Y:S01]  /*7b770*/  LDL.LU R23, [R1+0x42a8] ;  /* 0x0042a80001177983 */ /* 0x000f220000300800 */
[----:B------:R-:W-:-:S03]  /*7b780*/  MOV R111, R31 ;  /* 0x0000001f006f7202 */ /* 0x000fc60000000f00 */
[----:B------:R-:W4:Y:S01]  /*7b790*/  LDL.LU R28, [R1+0x42a4] ;  /* 0x0042a400011c7983 */ /* 0x000f220000300800 */
[----:B---3--:R-:W-:-:S03]  /*7b7a0*/  IMAD.MOV.U32 R112, RZ, RZ, R24 ;  /* 0x000000ffff707224 */ /* 0x008fc600078e0018 */
[----:B------:R-:W3:Y:S01]  /*7b7b0*/  LDL.LU R29, [R1+0x42a0] ;  /* 0x0042a000011d7983 */ /* 0x000ee20000300800 */
[----:B------:R-:W-:-:S03]  /*7b7c0*/  MOV R113, R25 ;  /* 0x0000001900717202 */ /* 0x000fc60000000f00 */
[----:B------:R-:W3:Y:S01]  /*7b7d0*/  LDL.LU R30, [R1+0x429c] ;  /* 0x00429c00011e7983 */ /* 0x000ee20000300800 */
[----:B--2---:R-:W-:-:S03]  /*7b7e0*/  IMAD.MOV.U32 R114, RZ, RZ, R26 ;  /* 0x000000ffff727224 */ /* 0x004fc600078e001a */
[----:B------:R-:W2:Y:S01]  /*7b7f0*/  LDL.LU R31, [R1+0x4298] ;  /* 0x00429800011f7983 */ /* 0x000ea20000300800 */
[----:B------:R-:W-:-:S03]  /*7b800*/  MOV R115, R27 ;  /* 0x0000001b00737202 */ /* 0x000fc60000000f00 */
[----:B------:R-:W2:Y:S04]  /*7b810*/  LDL.LU R24, [R1+0x4294] ;  /* 0x0042940001187983 */ /* 0x000ea80000300800 */
[----:B------:R-:W2:Y:S04]  /*7b820*/  LDL.LU R25, [R1+0x4290] ;  /* 0x0042900001197983 */ /* 0x000ea80000300800 */
[----:B------:R-:W2:Y:S04]  /*7b830*/  LDL.LU R26, [R1+0x428c] ;  /* 0x00428c00011a7983 */ /* 0x000ea80000300800 */
[----:B------:R-:W2:Y:S01]  /*7b840*/  LDL.LU R27, [R1+0x4288] ;  /* 0x00428800011b7983 */ /* 0x000ea20000300800 */
[----:B------:R-:W-:Y:S03]  /*7b850*/  HMMA.1688.F32.TF32 R144, R144, R70, R100 ;  /* 0x000000469090723c */ /* 0x000fe60000081064 */
[----:B------:R-:W-:Y:S04]  /*7b860*/  LDS R92, [R0+UR12+0x1e280] ;  /* 0x01e2800c005c7984 */ /* 0x000fe80008000800 */
[----:B------:R-:W-:Y:S01]  /*7b870*/  LDS R94, [R0+UR12+0x1f280] ;  /* 0x01f2800c005e7984 */ /* 0x000fe20008000800 */
[----:B------:R-:W-:Y:S03]  /*7b880*/  HMMA.1688.F32.TF32 R140, R172, R218, R32 ;  /* 0x000000daac8c723c */ /* 0x000fe60000081020 */
[----:B------:R-:W-:Y:S04]  /*7b890*/  LDS R93, [R2+UR12+0x1e280] ;  /* 0x01e2800c025d7984 */ /* 0x000fe80008000800 */
[----:B------:R-:W-:Y:S01]  /*7b8a0*/  LDS R95, [R2+UR12+0x1f280] ;  /* 0x01f2800c025f7984 */ /* 0x000fe20008000800 */
[----:B------:R-:W-:Y:S01]  /*7b8b0*/  MOV R119, R19 ;  /* 0x0000001300777202 */ /* 0x000fe20000000f00 */
[----:B------:R-:W-:Y:S01]  /*7b8c0*/  IMAD.MOV.U32 R118, RZ, RZ, R18 ;  /* 0x000000ffff767224 */ /* 0x000fe200078e0012 */
[----:B------:R-:W-:Y:S01]  /*7b8d0*/  MOV R117, R17 ;  /* 0x0000001100757202 */ /* 0x000fe20000000f00 */
[----:B------:R-:W-:-:S02]  /*7b8e0*/  IMAD.MOV.U32 R116, RZ, RZ, R16 ;  /* 0x000000ffff747224 */ /* 0x000fc400078e0010 */
[----:B------:R-:W2:Y:S04]  /*7b8f0*/  LDL.LU R16, [R1+0x4284] ;  /* 0x0042840001107983 */ /* 0x000ea80000300800 */
[----:B------:R-:W2:Y:S04]  /*7b900*/  LDL.LU R17, [R1+0x4280] ;  /* 0x0042800001117983 */ /* 0x000ea80000300800 */
[----:B------:R-:W2:Y:S04]  /*7b910*/  LDL.LU R18, [R1+0x427c] ;  /* 0x00427c0001127983 */ /* 0x000ea80000300800 */
[----:B------:R-:W2:Y:S01]  /*7b920*/  LDL.LU R19, [R1+0x4278] ;  /* 0x0042780001137983 */ /* 0x000ea20000300800 */
[----:B------:R-:W-:Y:S01]  /*7b930*/  MOV R121, R22 ;  /* 0x0000001600797202 */ /* 0x000fe20000000f00 */
[----:B----4-:R-:W-:-:S02]  /*7b940*/  IMAD.MOV.U32 R120, RZ, RZ, R23 ;  /* 0x000000ffff787224 */ /* 0x010fc400078e0017 */
[----:B------:R-:W4:Y:S01]  /*7b950*/  LDL.LU R23, [R1+0x4274] ;  /* 0x0042740001177983 */ /* 0x000f220000300800 */
[----:B------:R-:W-:Y:S01]  /*7b960*/  IMAD.MOV.U32 R122, RZ, RZ, R21 ;  /* 0x000000ffff7a7224 */ /* 0x000fe200078e0015 */
[----:B------:R-:W-:Y:S02]  /*7b970*/  MOV R123, R20 ;  /* 0x00000014007b7202 */ /* 0x000fe40000000f00 */
[----:B------:R-:W4:Y:S04]  /*7b980*/  LDL.LU R22, [R1+0x4270] ;  /* 0x0042700001167983 */ /* 0x000f280000300800 */
[----:B------:R-:W4:Y:S01]  /*7b990*/  LDL.LU R21, [R1+0x426c] ;  /* 0x00426c0001157983 */ /* 0x000f220000300800 */
[----:B---3--:R-:W-:Y:S01]  /*7b9a0*/  IMAD.MOV.U32 R222, RZ, RZ, R29 ;  /* 0x000000ffffde7224 */ /* 0x008fe200078e001d */
[----:B------:R-:W-:-:S02]  /*7b9b0*/  MOV R221, R30 ;  /* 0x0000001e00dd7202 */ /* 0x000fc40000000f00 */
[----:B------:R-:W3:Y:S01]  /*7b9c0*/  LDL.LU R20, [R1+0x4268] ;  /* 0x0042680001147983 */ /* 0x000ee20000300800 */
[----:B--2---:R-:W-:-:S03]  /*7b9d0*/  IMAD.MOV.U32 R220, RZ, RZ, R31 ;  /* 0x000000ffffdc7224 */ /* 0x004fc600078e001f */
[----:B------:R-:W2:Y:S01]  /*7b9e0*/  LDL.LU R31, [R1+0x4264] ;  /* 0x00426400011f7983 */ /* 0x000ea20000300800 */
[----:B------:R-:W-:-:S03]  /*7b9f0*/  MOV R223, R28 ;  /* 0x0000001c00df7202 */ /* 0x000fc60000000f00 */
[----:B------:R-:W2:Y:S04]  /*7ba00*/  LDL.LU R30, [R1+0x4260] ;  /* 0x00426000011e7983 */ /* 0x000ea80000300800 */
[----:B------:R-:W2:Y:S01]  /*7ba10*/  LDL.LU R29, [R1+0x425c] ;  /* 0x00425c00011d7983 */ /* 0x000ea20000300800 */
[----:B------:R-:W-:Y:S01]  /*7ba20*/  IMAD.MOV.U32 R246, RZ, RZ, R25 ;  /* 0x000000fffff67224 */ /* 0x000fe200078e0019 */
[----:B------:R-:W-:Y:S02]  /*7ba30*/  MOV R245, R26 ;  /* 0x0000001a00f57202 */ /* 0x000fe40000000f00 */
[----:B------:R-:W2:Y:S01]  /*7ba40*/  LDL.LU R28, [R1+0x4258] ;  /* 0x00425800011c7983 */ /* 0x000ea20000300800 */
[----:B------:R-:W-:-:S03]  /*7ba50*/  IMAD.MOV.U32 R244, RZ, RZ, R27 ;  /* 0x000000fffff47224 */ /* 0x000fc600078e001b */
[----:B------:R-:W2:Y:S01]  /*7ba60*/  LDL.LU R27, [R1+0x4254] ;  /* 0x00425400011b7983 */ /* 0x000ea20000300800 */
[----:B------:R-:W-:-:S03]  /*7ba70*/  MOV R247, R24 ;  /* 0x0000001800f77202 */ /* 0x000fc60000000f00 */
[----:B------:R-:W2:Y:S04]  /*7ba80*/  LDL.LU R26, [R1+0x4250] ;  /* 0x00425000011a7983 */ /* 0x000ea80000300800 */
[----:B------:R-:W2:Y:S04]  /*7ba90*/  LDL.LU R25, [R1+0x424c] ;  /* 0x00424c0001197983 */ /* 0x000ea80000300800 */
[----:B------:R-:W2:Y:S01]  /*7baa0*/  LDL.LU R24, [R1+0x4248] ;  /* 0x0042480001187983 */ /* 0x000ea20000300800 */
        /* <DEDUP_REMOVED lines=8> */
[----:B----4-:R-:W-:Y:S01]  /*7bb30*/  MOV R181, R21 ;  /* 0x0000001500b57202 */ /* 0x010fe20000000f00 */
[----:B---3--:R-:W-:-:S02]  /*7bb40*/  IMAD.MOV.U32 R180, RZ, RZ, R20 ;  /* 0x000000ffffb47224 */ /* 0x008fc400078e0014 */
[----:B------:R-:W3:Y:S01]  /*7bb50*/  LDL.LU R20, [R1+0x4234] ;  /* 0x0042340001147983 */ /* 0x000ee20000300800 */
[----:B------:R-:W-:Y:S01]  /*7bb60*/  IMAD.MOV.U32 R182, RZ, RZ, R22 ;  /* 0x000000ffffb67224 */ /* 0x000fe200078e0016 */
[----:B------:R-:W-:Y:S02]  /*7bb70*/  MOV R183, R23 ;  /* 0x0000001700b77202 */ /* 0x000fe40000000f00 */
[----:B------:R-:W4:Y:S04]  /*7bb80*/  LDL.LU R21, [R1+0x4230] ;  /* 0x0042300001157983 */ /* 0x000f280000300800 */
[----:B------:R-:W3:Y:S01]  /*7bb90*/  LDL.LU R22, [R1+0x422c] ;  /* 0x00422c0001167983 */ /* 0x000ee20000300800 */
[----:B--2---:R-:W-:Y:S01]  /*7bba0*/  IMAD.MOV.U32 R102, RZ, RZ, R30 ;  /* 0x000000ffff667224 */ /* 0x004fe200078e001e */
[----:B------:R-:W-:-:S02]  /*7bbb0*/  MOV R101, R29 ;  /* 0x0000001d00657202 */ /* 0x000fc40000000f00 */
[----:B------:R-:W2:Y:S01]  /*7bbc0*/  LDL.LU R23, [R1+0x4228] ;  /* 0x0042280001177983 */ /* 0x000ea20000300800 */
[----:B------:R-:W-:-:S03]  /*7bbd0*/  IMAD.MOV.U32 R100, RZ, RZ, R28 ;  /* 0x000000ffff647224 */ /* 0x000fc600078e001c */
[----:B------:R-:W4:Y:S01]  /*7bbe0*/  LDL.LU R28, [R1+0x4224] ;  /* 0x00422400011c7983 */ /* 0x000f220000300800 */
[----:B------:R-:W-:-:S03]  /*7bbf0*/  MOV R103, R31 ;  /* 0x0000001f00677202 */ /* 0x000fc60000000f00 */
[----:B------:R-:W4:Y:S04]  /*7bc00*/  LDL.LU R29, [R1+0x4220] ;  /* 0x00422000011d7983 */ /* 0x000f280000300800 */
[----:B------:R-:W4:Y:S04]  /*7bc10*/  LDL.LU R30, [R1+0x421c] ;  /* 0x00421c00011e7983 */ /* 0x000f280000300800 */
[----:B------:R-:W4:Y:S01]  /*7bc20*/  LDL.LU R31, [R1+0x4218] ;  /* 0x00421800011f7983 */ /* 0x000f220000300800 */
[----:B------:R-:W-:Y:S01]  /*7bc30*/  MOV R191, R19 ;  /* 0x0000001300bf7202 */ /* 0x000fe20000000f00 */
[----:B------:R-:W-:Y:S01]  /*7bc40*/  IMAD.MOV.U32 R190, RZ, RZ, R18 ;  /* 0x000000ffffbe7224 */ /* 0x000fe200078e0012 */
[----:B------:R-:W-:Y:S01]  /*7bc50*/  MOV R189, R17 ;  /* 0x0000001100bd7202 */ /* 0x000fe20000000f00 */
[----:B------:R-:W-:-:S02]  /*7bc60*/  IMAD.MOV.U32 R188, RZ, RZ, R16 ;  /* 0x000000ffffbc7224 */ /* 0x000fc400078e0010 */
[----:B------:R-:W4:Y:S04]  /*7bc70*/  LDL.LU R16, [R1+0x4214] ;  /* 0x0042140001107983 */ /* 0x000f280000300800 */
[----:B------:R-:W4:Y:S04]  /*7bc80*/  LDL.LU R17, [R1+0x4210] ;  /* 0x0042100001117983 */ /* 0x000f280000300800 */
[----:B------:R-:W4:Y:S04]  /*7bc90*/  LDL.LU R18, [R1+0x420c] ;  /* 0x00420c0001127983 */ /* 0x000f280000300800 */
[----:B------:R-:W4:Y:S01]  /*7bca0*/  LDL.LU R19, [R1+0x4208] ;  /* 0x0042080001137983 */ /* 0x000f220000300800 */
[----:B---3--:R-:W-:Y:S01]  /*7bcb0*/  MOV R213, R22 ;  /* 0x0000001600d57202 */ /* 0x008fe20000000f00 */
[----:B--2---:R-:W-:-:S02]  /*7bcc0*/  IMAD.MOV.U32 R212, RZ, RZ, R23 ;  /* 0x000000ffffd47224 */ /* 0x004fc400078e0017 */
[----:B------:R-:W2:Y:S01]  /*7bcd0*/  LDL.LU R23, [R1+0x4204] ;  /* 0x0042040001177983 */ /* 0x000ea20000300800 */
[----:B----4-:R-:W-:Y:S01]  /*7bce0*/  IMAD.MOV.U32 R214, RZ, RZ, R21 ;  /* 0x000000ffffd67224 */ /* 0x010fe200078e0015 */
[----:B------:R-:W-:Y:S02]  /*7bcf0*/  MOV R215, R20 ;  /* 0x0000001400d77202 */ /* 0x000fe40000000f00 */
[----:B------:R-:W3:Y:S04]  /*7bd00*/  LDL.LU R22, [R1+0x4200] ;  /* 0x0042000001167983 */ /* 0x000ee80000300800 */
[----:B------:R-:W4:Y:S01]  /*7bd10*/  LDL.LU R21, [R1+0x41fc] ;  /* 0x0041fc0001157983 */ /* 0x000f220000300800 */
[----:B------:R-:W-:Y:S01]  /*7bd20*/  IMAD.MOV.U32 R206, RZ, RZ, R29 ;  /* 0x000000ffffce7224 */ /* 0x000fe200078e001d */
[----:B------:R-:W-:-:S02]  /*7bd30*/  MOV R205, R30 ;  /* 0x0000001e00cd7202 */ /* 0x000fc40000000f00 */
[----:B------:R-:W2:Y:S01]  /*7bd40*/  LDL.LU R20, [R1+0x41f8] ;  /* 0x0041f80001147983 */ /* 0x000ea20000300800 */
[----:B------:R-:W-:-:S03]  /*7bd50*/  IMAD.MOV.U32 R204, RZ, RZ, R31 ;  /* 0x000000ffffcc7224 */ /* 0x000fc600078e001f */
[----:B------:R-:W3:Y:S01]  /*7bd60*/  LDL.LU R31, [R1+0x41f4] ;  /* 0x0041f400011f7983 */ /* 0x000ee20000300800 */
[----:B------:R-:W-:-:S03]  /*7bd70*/  MOV R207, R28 ;  /* 0x0000001c00cf7202 */ /* 0x000fc60000000f00 */
[----:B------:R-:W3:Y:S04]  /*7bd80*/  LDL.LU R30, [R1+0x41f0] ;  /* 0x0041f000011e7983 */ /* 0x000ee80000300800 */
[----:B------:R-:W3:Y:S04]  /*7bd90*/  LDL.LU R29, [R1+0x41ec] ;  /* 0x0041ec00011d7983 */ /* 0x000ee80000300800 */
[----:B------:R-:W3:Y:S01]  /*7bda0*/  LDL.LU R28, [R1+0x41e8] ;  /* 0x0041e800011c7983 */ /* 0x000ee20000300800 */
[----:B------:R-:W-:Y:S01]  /*7bdb0*/  MOV R99, R16 ;  /* 0x0000001000637202 */ /* 0x000fe20000000f00 */
[----:B------:R-:W-:Y:S01]  /*7bdc0*/  IMAD.MOV.U32 R98, RZ, RZ, R17 ;  /* 0x000000ffff627224 */ /* 0x000fe200078e0011 */
[----:B------:R-:W-:Y:S01]  /*7bdd0*/  MOV R97, R18 ;  /* 0x0000001200617202 */ /* 0x000fe20000000f00 */
[----:B------:R-:W-:-:S02]  /*7bde0*/  IMAD.MOV.U32 R96, RZ, RZ, R19 ;  /* 0x000000ffff607224 */ /* 0x000fc400078e0013 */
        /* <DEDUP_REMOVED lines=8> */
[----:B------:R-:W-:Y:S01]  /*7be70*/  MOV R187, R27 ;  /* 0x0000001b00bb7202 */ /* 0x000fe20000000f00 */
[----:B--2---:R-:W-:-:S02]  /*7be80*/  IMAD.MOV.U32 R48, RZ, RZ, R20 ;  /* 0x000000ffff307224 */ /* 0x004fc400078e0014 */
[----:B------:R-:W2:Y:S01]  /*7be90*/  LDL.LU R25, [R1+0x41d0] ;  /* 0x0041d00001197983 */ /* 0x000ea20000300800 */
[----:B----4-:R-:W-:-:S03]  /*7bea0*/  MOV R49, R21 ;  /* 0x0000001500317202 */ /* 0x010fc60000000f00 */
[----:B------:R-:W2:Y:S01]  /*7beb0*/  LDL.LU R26, [R1+0x41cc] ;  /* 0x0041cc00011a7983 */ /* 0x000ea20000300800 */
[----:B---3--:R-:W-:-:S03]  /*7bec0*/  IMAD.MOV.U32 R50, RZ, RZ, R22 ;  /* 0x000000ffff327224 */ /* 0x008fc600078e0016 */
[----:B------:R-:W2:Y:S01]  /*7bed0*/  LDL.LU R27, [R1+0x41c8] ;  /* 0x0041c800011b7983 */ /* 0x000ea20000300800 */
[----:B------:R-:W-:-:S03]  /*7bee0*/  MOV R51, R23 ;  /* 0x0000001700337202 */ /* 0x000fc60000000f00 */
[----:B------:R-:W3:Y:S04]  /*7bef0*/  LDL.LU R20, [R1+0x41c4] ;  /* 0x0041c40001147983 */ /* 0x000ee80000300800 */
[----:B------:R-:W3:Y:S04]  /*7bf00*/  LDL.LU R21, [R1+0x41c0] ;  /* 0x0041c00001157983 */ /* 0x000ee80000300800 */
[----:B------:R-:W3:Y:S04]  /*7bf10*/  LDL.LU R22, [R1+0x41bc] ;  /* 0x0041bc0001167983 */ /* 0x000ee80000300800 */
[----:B------:R-:W3:Y:S01]  /*7bf20*/  LDL.LU R23, [R1+0x41b8] ;  /* 0x0041b80001177983 */ /* 0x000ee20000300800 */
[----:B------:R-:W-:Y:S01]  /*7bf30*/  HMMA.1688.F32.TF32 R132, R172, R90, R56 ;  /* 0x0000005aac84723c */ /* 0x000fe20000081038 */
[----:B------:R-:W-:Y:S01]  /*7bf40*/  IMAD.MOV.U32 R56, RZ, RZ, R28 ;  /* 0x000000ffff387224 */ /* 0x000fe200078e001c */
[----:B------:R-:W-:Y:S01]  /*7bf50*/  MOV R57, R29 ;  /* 0x0000001d00397202 */ /* 0x000fe20000000f00 */
[----:B------:R-:W-:Y:S01]  /*7bf60*/  IMAD.MOV.U32 R58, RZ, RZ, R30 ;  /* 0x000000ffff3a7224 */ /* 0x000fe200078e001e */
[----:B------:R-:W-:-:S02]  /*7bf70*/  MOV R59, R31 ;  /* 0x0000001f003b7202 */ /* 0x000fc40000000f00 */
[----:B------:R-:W-:Y:S01]  /*7bf80*/  MOV R67, R19 ;  /* 0x0000001300437202 */ /* 0x000fe20000000f00 */
[----:B------:R-:W-:Y:S01]  /*7bf90*/  IMAD.MOV.U32 R66, RZ, RZ, R18 ;  /* 0x000000ffff427224 */ /* 0x000fe200078e0012 */
[----:B------:R-:W-:Y:S01]  /*7bfa0*/  MOV R65, R17 ;  /* 0x0000001100417202 */ /* 0x000fe20000000f00 */
[----:B------:R-:W-:Y:S02]  /*7bfb0*/  IMAD.MOV.U32 R64, RZ, RZ, R16 ;  /* 0x000000ffff407224 */ /* 0x000fe400078e0010 */
        /* <DEDUP_REMOVED lines=13> */
[----:B------:R-:W2:Y:S04]  /*7c090*/  LDL.LU R24, [R1+0x410] ;  /* 0x0004100001187983 */ /* 0x000ea80000300800 */
[----:B------:R-:W2:Y:S01]  /*7c0a0*/  LDL.LU R25, [R1+0x414] ;  /* 0x0004140001197983 */ /* 0x000ea20000300800 */
[C---:B---3--:R-:W-:Y:S03]  /*7c0b0*/  HMMA.1688.F32.TF32 R164, R172.reuse, R78, R20 ;  /* 0x0000004eaca4723c */ /* 0x048fe60000081014 */
[----:B------:R-:W2:Y:S04]  /*7c0c0*/  LDL.LU R26, [R1+0x418] ;  /* 0x00041800011a7983 */ /* 0x000ea80000300800 */
[----:B------:R-:W2:Y:S04]  /*7c0d0*/  LDL.LU R27, [R1+0x41c] ;  /* 0x00041c00011b7983 */ /* 0x000ea80000300800 */
[----:B------:R-:W-:Y:S04]  /*7c0e0*/  LDS R20, [R3+UR12+0x1e200] ;  /* 0x01e2000c03147984 */ /* 0x000fe80008000800 */
[----:B------:R-:W-:Y:S04]  /*7c0f0*/  LDS R22, [R3+UR12+0x1f200] ;  /* 0x01f2000c03167984 */ /* 0x000fe80008000800 */
[----:B------:R-:W-:Y:S04]  /*7c100*/  LDS R21, [R252+UR12+0x1e200] ;  /* 0x01e2000cfc157984 */ /* 0x000fe80008000800 */
[----:B------:R-:W-:Y:S01]  /*7c110*/  LDS R23, [R252+UR12+0x1f200] ;  /* 0x01f2000cfc177984 */ /* 0x000fe20008000800 */
[C---:B----4-:R-:W-:Y:S03]  /*7c120*/  HMMA.1688.F32.TF32 R160, R172.reuse, R82, R16 ;  /* 0x00000052aca0723c */ /* 0x050fe60000081010 */
[----:B------:R-:W-:Y:S04]  /*7c130*/  LDS R16, [R0+UR12+0x1e200] ;  /* 0x01e2000c00107984 */ /* 0x000fe80008000800 */
[----:B------:R-:W-:Y:S04]  /*7c140*/  LDS R18, [R0+UR12+0x1f200] ;  /* 0x01f2000c00127984 */ /* 0x000fe80008000800 */
[----:B------:R-:W-:Y:S04]  /*7c150*/  LDS R17, [R2+UR12+0x1e200] ;  /* 0x01e2000c02117984 */ /* 0x000fe80008000800 */
[----:B------:R-:W1:Y:S01]  /*7c160*/  LDS R19, [R2+UR12+0x1f200] ;  /* 0x01f2000c02137984 */ /* 0x000e620008000800 */
[----:B------:R-:W-:Y:S03]  /*7c170*/  HMMA.1688.F32.TF32 R172, R172, R70, R28 ;  /* 0x00000046acac723c */ /* 0x000fe6000008101c */
[----:B------:R-:W3:Y:S04]  /*7c180*/  LDL.LU R28, [R1+0x420] ;  /* 0x00042000011c7983 */ /* 0x000ee80000300800 */
[----:B------:R-:W3:Y:S04]  /*7c190*/  LDL.LU R29, [R1+0x424] ;  /* 0x00042400011d7983 */ /* 0x000ee80000300800 */
[----:B------:R-:W3:Y:S04]  /*7c1a0*/  LDL.LU R30, [R1+0x428] ;  /* 0x00042800011e7983 */ /* 0x000ee80000300800 */
[----:B------:R-:W3:Y:S01]  /*7c1b0*/  LDL.LU R31, [R1+0x42c] ;  /* 0x00042c00011f7983 */ /* 0x000ee20000300800 */
[----:B-1----:R-:W-:-:S15]  /*7c1c0*/  HMMA.1688.F32.TF32 R32, R16, R218, R32 ;  /* 0x000000da1020723c */ /* 0x002fde0000081020 */
[----:B------:R-:W-:-:S04]  /*7c1d0*/  NOP ;  /* 0x0000000000007918 */ /* 0x000fc80000000000 */
[----:B------:R-:W-:Y:S04]  /*7c1e0*/  STL.64 [R1+0x710], R32 ;  /* 0x0007102001007387 */ /* 0x000fe80000100a00 */
[----:B------:R1:W-:Y:S04]  /*7c1f0*/  STL.64 [R1+0x718], R34 ;  /* 0x0007182201007387 */ /* 0x0003e80000100a00 */
[----:B-1----:R-:W4:Y:S04]  /*7c200*/  LDL.LU.64 R34, [R1+0x4190] ;  /* 0x0041900001227983 */ /* 0x002f280000300a00 */
[----:B------:R-:W4:Y:S01]  /*7c210*/  LDL.LU.64 R32, [R1+0x4188] ;  /* 0x0041880001207983 */ /* 0x000f220000300a00 */
[C---:B------:R-:W-:Y:S08]  /*7c220*/  HMMA.1688.F32.TF32 R64, R16.reuse, R202, R64 ;  /* 0x000000ca1040723c */ /* 0x040ff00000081040 */
[C---:B------:R-:W-:Y:S08]  /*7c230*/  HMMA.1688.F32.TF32 R56, R16.reuse, R90, R56 ;  /* 0x0000005a1038723c */ /* 0x040ff00000081038 */
[C---:B------:R-:W-:Y:S03]  /*7c240*/  HMMA.1688.F32.TF32 R48, R16.reuse, R86, R48 ;  /* 0x000000561030723c */ /* 0x040fe60000081030 */
[----:B------:R-:W-:Y:S05]  /*7c250*/  STL.64 [R1+0x800], R64 ;  /* 0x0008004001007387 */ /* 0x000fea0000100a00 */
[C---:B--2---:R-:W-:Y:S01]  /*7c260*/  HMMA.1688.F32.TF32 R24, R16.reuse, R78, R24 ;  /* 0x0000004e1018723c */ /* 0x044fe20000081018 */
        /* <DEDUP_REMOVED lines=10> */
[----:B------:R-:W2:Y:S01]  /*7c310*/  LDL.LU.64 R48, [R1+0x4158] ;  /* 0x0041580001307983 */ /* 0x000ea20000300a00 */
[----:B---3--:R-:W-:-:S15]  /*7c320*/  HMMA.1688.F32.TF32 R28, R16, R82, R28 ;  /* 0x00000052101c723c */ /* 0x008fde000008101c */
[----:B------:R-:W-:-:S04]  /*7c330*/  NOP ;  /* 0x0000000000007918 */ /* 0x000fc80000000000 */
[----:B------:R-:W-:Y:S04]  /*7c340*/  STL.64 [R1+0x9d0], R28 ;  /* 0x0009d01c01007387 */ /* 0x000fe80000100a00 */
[----:B------:R1:W-:Y:S04]  /*7c350*/  STL.64 [R1+0x9d8], R30 ;  /* 0x0009d81e01007387 */ /* 0x0003e80000100a00 */
[----:B------:R-:W-:Y:S04]  /*7c360*/  STL.64 [R1+0x9c0], R24 ;  /* 0x0009c01801007387 */ /* 0x000fe80000100a00 */
[----:B------:R3:W-:Y:S01]  /*7c370*/  STL.64 [R1+0x9c8], R26 ;  /* 0x0009c81a01007387 */ /* 0x0007e20000100a00 */
[C---:B-1----:R-:W-:Y:S08]  /*7c380*/  HMMA.1688.F32.TF32 R28, R16.reuse, R74, R96 ;  /* 0x0000004a101c723c */ /* 0x042ff00000081060 */
[----:B---3--:R-:W-:Y:S08]  /*7c390*/  HMMA.1688.F32.TF32 R24, R16, R70, R204 ;  /* 0x000000461018723c */ /* 0x008ff000000810cc */
        /* <DEDUP_REMOVED lines=14> */
[----:B------:R-:W-:Y:S04]  /*7c480*/  STL.64 [R1+0x898], R26 ;  /* 0x0008981a01007387 */ /* 0x000fe80000100a00 */
[----:B------:R-:W-:Y:S04]  /*7c490*/  STL.64 [R1+0x860], R16 ;  /* 0x0008601001007387 */ /* 0x000fe80000100a00 */
[----:B------:R4:W-:Y:S01]  /*7c4a0*/  STL.64 [R1+0x868], R18 ;  /* 0x0008681201007387 */ /* 0x0009e20000100a00 */
[C---:B-1----:R-:W-:Y:S03]  /*7c4b0*/  HMMA.1688.F32.TF32 R28, R20.reuse, R74, R244 ;  /* 0x0000004a141c723c */ /* 0x042fe600000810f4 */
[----:B------:R-:W3:Y:S04]  /*7c4c0*/  LDL.LU R101, [R1+0x1c4] ;  /* 0x0001c40001657983 */ /* 0x000ee80000300800 */
[----:B------:R-:W3:Y:S01]  /*7c4d0*/  LDL.LU R102, [R1+0x1c8] ;  /* 0x0001c80001667983 */ /* 0x000ee20000300800 */
[C---:B----4-:R-:W-:Y:S03]  /*7c4e0*/  HMMA.1688.F32.TF32 R16, R20.reuse, R82, R180 ;  /* 0x000000521410723c */ /* 0x050fe600000810b4 */
[----:B------:R-:W3:Y:S05]  /*7c4f0*/  LDL.LU R103, [R1+0x1cc] ;  /* 0x0001cc0001677983 */ /* 0x000eea0000300800 */
[C---:B------:R-:W-:Y:S11]  /*7c500*/  HMMA.1688.F32.TF32 R24, R20.reuse, R78, R176 ;  /* 0x0000004e1418723c */ /* 0x040ff600000810b0 */
[----:B------:R-:W-:Y:S04]  /*7c510*/  STL.64 [R1+0x850], R16 ;  /* 0x0008501001007387 */ /* 0x000fe80000100a00 */
[----:B------:R1:W-:Y:S02]  /*7c520*/  STL.64 [R1+0x858], R18 ;  /* 0x0008581201007387 */ /* 0x0003e40000100a00 */
[----:B-1----:R-:W-:Y:S02]  /*7c530*/  HMMA.1688.F32.TF32 R16, R20, R70, R220 ;  /* 0x000000461410723c */ /* 0x002fe400000810dc */
[----:B------:R-:W-:Y:S04]  /*7c540*/  STL.64 [R1+0x840], R24 ;  /* 0x0008401801007387 */ /* 0x000fe80000100a00 */
[----:B------:R1:W-:Y:S02]  /*7c550*/  STL.64 [R1+0x848], R26 ;  /* 0x0008481a01007387 */ /* 0x0003e40000100a00 */
[C---:B------:R-:W-:Y:S02]  /*7c560*/  HMMA.1688.F32.TF32 R20, R92.reuse, R202, R116 ;  /* 0x000000ca5c14723c */ /* 0x040fe40000081074 */
[----:B------:R-:W-:Y:S04]  /*7c570*/  STL.64 [R1+0x830], R28 ;  /* 0x0008301c01007387 */ /* 0x000fe80000100a00 */
[----:B------:R-:W-:Y:S02]  /*7c580*/  STL.64 [R1+0x838], R30 ;  /* 0x0008381e01007387 */ /* 0x000fe40000100a00 */
[----:B-1----:R-:W-:Y:S01]  /*7c590*/  HMMA.1688.F32.TF32 R24, R92, R218, R120 ;  /* 0x000000da5c18723c */ /* 0x002fe20000081078 */
[----:B------:R-:W-:-:S02]  /*7c5a0*/  IMAD.MOV.U32 R220, RZ, RZ, R46 ;  /* 0x000000ffffdc7224 */ /* 0x000fc400078e002e */
[----:B------:R-:W-:Y:S04]  /*7c5b0*/  STL.64 [R1+0x5f0], R16 ;  /* 0x0005f01001007387 */ /* 0x000fe80000100a00 */
[----:B------:R1:W-:Y:S01]  /*7c5c0*/  STL.64 [R1+0x5f8], R18 ;  /* 0x0005f81201007387 */ /* 0x0003e20000100a00 */
        /* <DEDUP_REMOVED lines=11> */
[C---:B-1----:R-:W-:Y:S01]  /*7c680*/  HMMA.1688.F32.TF32 R16, R92.reuse, R90, R112 ;  /* 0x0000005a5c10723c */ /* 0x042fe20000081070 */
[----:B------:R-:W-:Y:S04]  /*7c690*/  STL.64 [R1+0x5e0], R24 ;  /* 0x0005e01801007387 */ /* 0x000fe80000100a00 */
[----:B------:R1:W-:Y:S04]  /*7c6a0*/  STL.64 [R1+0x5e8], R26 ;  /* 0x0005e81a01007387 */ /* 0x0003e80000100a00 */
[----:B------:R-:W-:Y:S04]  /*7c6b0*/  STL.64 [R1+0x5d0], R20 ;  /* 0x0005d01401007387 */ /* 0x000fe80000100a00 */
[----:B------:R4:W-:Y:S01]  /*7c6c0*/  STL.64 [R1+0x5d8], R22 ;  /* 0x0005d81601007387 */ /* 0x0009e20000100a00 */
[----:B-1----:R-:W-:Y:S01]  /*7c6d0*/  HMMA.1688.F32.TF32 R24, R92, R86, R108 ;  /* 0x000000565c18723c */ /* 0x002fe2000008106c */
[----:B------:R-:W-:-:S04]  /*7c6e0*/  IMAD.MOV.U32 R184, RZ, RZ, R240 ;  /* 0x000000ffffb87224 */ /* 0x000fc800078e00f0 */
[----:B------:R-:W-:Y:S04]  /*7c6f0*/  STL.64 [R1+0x5c0], R16 ;  /* 0x0005c01001007387 */ /* 0x000fe80000100a00 */
[----:B------:R1:W-:Y:S01]  /*7c700*/  STL.64 [R1+0x5c8], R18 ;  /* 0x0005c81201007387 */ /* 0x0003e20000100a00 */
[----:B----4-:R-:W-:Y:S01]  /*7c710*/  HMMA.1688.F32.TF32 R20, R92, R82, R208 ;  /* 0x000000525c14723c */ /* 0x010fe200000810d0 */
[----:B------:R-:W-:Y:S01]  /*7c720*/  MOV R185, R241 ;  /* 0x000000f100b97202 */ /* 0x000fe20000000f00 */
[----:B------:R-:W-:Y:S01]  /*7c730*/  IMAD.MOV.U32 R186, RZ, RZ, R242 ;  /* 0x000000ffffba7224 */ /* 0x000fe200078e00f2 */
[----:B------:R-:W-:Y:S01]  /*7c740*/  MOV R187, R243 ;  /* 0x000000f300bb7202 */ /* 0x000fe20000000f00 */
[----:B------:R-:W-:Y:S04]  /*7c750*/  LDS R30, [R3+UR12+0x1f380] ;  /* 0x01f3800c031e7984 */ /* 0x000fe80008000800 */
[-C--:B--2---:R-:W-:Y:S01]  /*7c760*/  HMMA.1688.F32.TF32 R116, R124, R78.reuse, R56 ;  /* 0x0000004e7c74723c */ /* 0x084fe20000081038 */
[----:B------:R-:W-:Y:S04]  /*7c770*/  LDS R28, [R3+UR12+0x1e380] ;  /* 0x01e3800c031c7984 */ /* 0x000fe80008000800 */
[----:B------:R-:W-:Y:S03]  /*7c780*/  LDS R31, [R252+UR12+0x1f380] ;  /* 0x01f3800cfc1f7984 */ /* 0x000fe60008000800 */
[----:B-1----:R-:W-:Y:S01]  /*7c790*/  HMMA.1688.F32.TF32 R16, R92, R78, R104 ;  /* 0x0000004e5c10723c */ /* 0x002fe20000081068 */
[----:B------:R-:W-:Y:S04]  /*7c7a0*/  STL.64 [R1+0x5b0], R24 ;  /* 0x0005b01801007387 */ /* 0x000fe80000100a00 */
[----:B------:R-:W-:Y:S04]  /*7c7b0*/  STL.64 [R1+0x5b8], R26 ;  /* 0x0005b81a01007387 */ /* 0x000fe80000100a00 */
[----:B------:R-:W-:Y:S04]  /*7c7c0*/  STL.64 [R1+0x5a0], R20 ;  /* 0x0005a01401007387 */ /* 0x000fe80000100a00 */
[----:B------:R-:W-:Y:S04]  /*7c7d0*/  STL.64 [R1+0x5a8], R22 ;  /* 0x0005a81601007387 */ /* 0x000fe80000100a00 */
[----:B------:R-:W2:Y:S04]  /*7c7e0*/  LDL.LU R46, [R1+0x4154] ;  /* 0x00415400012e7983 */ /* 0x000ea80000300800 */
[----:B------:R-:W-:Y:S04]  /*7c7f0*/  STL.64 [R1+0x590], R16 ;  /* 0x0005901001007387 */ /* 0x000fe80000100a00 */
[----:B------:R3:W-:Y:S04]  /*7c800*/  STL.64 [R1+0x598], R18 ;  /* 0x0005981201007387 */ /* 0x0007e80000100a00 */
        /* <DEDUP_REMOVED lines=23> */
[----:B------:R-:W-:Y:S03]  /*7c980*/  HMMA.1688.F32.TF32 R108, R124, R86, R48 ;  /* 0x000000567c6c723c */ /* 0x000fe60000081030 */
        /* <DEDUP_REMOVED lines=9> */
[----:B---3--:R-:W-:-:S15]  /*7ca20*/  HMMA.1688.F32.TF32 R16, R92, R74, R100 ;  /* 0x0000004a5c10723c */ /* 0x008fde0000081064 */
[----:B------:R-:W-:-:S04]  /*7ca30*/  NOP ;  /* 0x0000000000007918 */ /* 0x000fc80000000000 */
[----:B------:R-:W-:Y:S04]  /*7ca40*/  STL.64 [R1+0x580], R16 ;  /* 0x0005801001007387 */ /* 0x000fe80000100a00 */
[----:B------:R-:W-:Y:S04]  /*7ca50*/  STL.64 [R1+0x588], R18 ;  /* 0x0005881201007387 */ /* 0x000fe80000100a00 */
[----:B------:R-:W-:Y:S04]  /*7ca60*/  LDS R16, [R0+UR12+0x1e300] ;  /* 0x01e3000c00107984 */ /* 0x000fe80008000800 */
[----:B------:R-:W-:Y:S04]  /*7ca70*/  LDS R18, [R0+UR12+0x1f300] ;  /* 0x01f3000c00127984 */ /* 0x000fe80008000800 */
[----:B------:R-:W-:Y:S04]  /*7ca80*/  LDS R17, [R2+UR12+0x1e300] ;  /* 0x01e3000c02117984 */ /* 0x000fe80008000800 */
[----:B------:R-:W1:Y:S01]  /*7ca90*/  LDS R19, [R2+UR12+0x1f300] ;  /* 0x01f3000c02137984 */ /* 0x000e620008000800 */
[----:B--2---:R-:W-:Y:S08]  /*7caa0*/  HMMA.1688.F32.TF32 R96, R124, R218, R36 ;  /* 0x000000da7c60723c */ /* 0x004ff00000081024 */
[----:B----4-:R-:W-:Y:S08]  /*7cab0*/  HMMA.1688.F32.TF32 R92, R92, R70, R32 ;  /* 0x000000465c5c723c */ /* 0x010ff00000081020 */
[C---:B-1----:R-:W-:Y:S08]  /*7cac0*/  HMMA.1688.F32.TF32 R32, R16.reuse, R202, R176 ;  /* 0x000000ca1020723c */ /* 0x042ff000000810b0 */
[----:B------:R-:W-:Y:S08]  /*7cad0*/  HMMA.1688.F32.TF32 R36, R16, R218, R180 ;  /* 0x000000da1024723c */ /* 0x000ff000000810b4 */
[----:B------:R-:W-:Y:S08]  /*7cae0*/  HMMA.1688.F32.TF32 R100, R124, R202, R40 ;  /* 0x000000ca7c64723c */ /* 0x000ff00000081028 */
[C---:B------:R-:W-:Y:S03]  /*7caf0*/  HMMA.1688.F32.TF32 R40, R16.reuse, R90, R244 ;  /* 0x0000005a1028723c */ /* 0x040fe600000810f4 */
[----:B------:R-:W-:Y:S04]  /*7cb00*/  STL.64 [R1+0x750], R36 ;  /* 0x0007502401007387 */ /* 0x000fe80000100a00 */
[----:B------:R1:W-:Y:S04]  /*7cb10*/  STL.64 [R1+0x758], R38 ;  /* 0x0007582601007387 */ /* 0x0003e80000100a00 */
[----:B------:R-:W-:Y:S04]  /*7cb20*/  STL.64 [R1+0x820], R32 ;  /* 0x0008202001007387 */ /* 0x000fe80000100a00 */
[----:B------:R2:W-:Y:S01]  /*7cb30*/  STL.64 [R1+0x828], R34 ;  /* 0x0008282201007387 */ /* 0x0005e20000100a00 */
[C---:B-1----:R-:W-:Y:S08]  /*7cb40*/  HMMA.1688.F32.TF32 R36, R16.reuse, R86, R220 ;  /* 0x000000561024723c */ /* 0x042ff000000810dc */
[----:B--2---:R-:W-:Y:S01]  /*7cb50*/  HMMA.1688.F32.TF32 R32, R16, R82, R208 ;  /* 0x000000521020723c */ /* 0x004fe200000810d0 */
[----:B------:R-:W-:Y:S01]  /*7cb60*/  STL.64 [R1+0x8f0], R40 ;  /* 0x0008f02801007387 */ /* 0x000fe20000100a00 */
[----:B------:R-:W-:-:S03]  /*7cb70*/  IMAD.MOV.U32 R220, RZ, RZ, R232 ;  /* 0x000000ffffdc7224 */ /* 0x000fc600078e00e8 */
[----:B------:R-:W-:Y:S01]  /*7cb80*/  STL.64 [R1+0x8f8], R42 ;  /* 0x0008f82a01007387 */ /* 0x000fe20000100a00 */
[----:B------:R-:W-:-:S05]  /*7cb90*/  MOV R221, R233 ;  /* 0x000000e900dd7202 */ /* 0x000fca0000000f00 */
[----:B------:R1:W-:Y:S04]  /*7cba0*/  STL.64 [R1+0x990], R36 ;  /* 0x0009902401007387 */ /* 0x0003e80000100a00 */
[----:B------:R2:W-:Y:S01]  /*7cbb0*/  STL.64 [R1+0x998], R38 ;  /* 0x0009982601007387 */ /* 0x0005e20000100a00 */
[----:B------:R-:W-:-:S03]  /*7cbc0*/  IMAD.MOV.U32 R222, RZ, RZ, R234 ;  /* 0x000000ffffde7224 */ /* 0x000fc600078e00ea */
[----:B------:R-:W3:Y:S01]  /*7cbd0*/  LDL.LU R232, [R1+0x4114] ;  /* 0x0041140001e87983 */ /* 0x000ee20000300800 */
[----:B------:R-:W-:-:S03]  /*7cbe0*/  MOV R223, R235 ;  /* 0x000000eb00df7202 */ /* 0x000fc60000000f00 */
[----:B------:R4:W-:Y:S04]  /*7cbf0*/  STL.64 [R1+0x980], R32 ;  /* 0x0009802001007387 */ /* 0x0009e80000100a00 */
[----:B------:R1:W-:Y:S04]  /*7cc00*/  STL.64 [R1+0x988], R34 ;  /* 0x0009882201007387 */ /* 0x0003e80000100a00 */
[----:B------:R-:W3:Y:S04]  /*7cc10*/  LDL.LU R233, [R1+0x4110] ;  /* 0x0041100001e97983 */ /* 0x000ee80000300800 */
[----:B------:R-:W3:Y:S04]  /*7cc20*/  LDL.LU R234, [R1+0x410c] ;  /* 0x00410c0001ea7983 */ /* 0x000ee80000300800 */
[----:B------:R-:W3:Y:S04]  /*7cc30*/  LDL.LU R235, [R1+0x4108] ;  /* 0x0041080001eb7983 */ /* 0x000ee80000300800 */
[----:B------:R-:W3:Y:S04]  /*7cc40*/  LDL.LU R212, [R1] ;  /* 0x0000000001d47983 */ /* 0x000ee80000300800 */
        /* <DEDUP_REMOVED lines=9> */
[----:B--2---:R-:W3:Y:S04]  /*7cce0*/  LDL.LU R38, [R1+0x38] ;  /* 0x0000380001267983 */ /* 0x004ee80000300800 */
[----:B------:R-:W3:Y:S01]  /*7ccf0*/  LDL.LU R39, [R1+0x3c] ;  /* 0x00003c0001277983 */ /* 0x000ee20000300800 */
[C---:B------:R-:W-:Y:S03]  /*7cd00*/  HMMA.1688.F32.TF32 R104, R124.reuse, R90, R44 ;  /* 0x0000005a7c68723c */ /* 0x040fe6000008102c */
        /* <DEDUP_REMOVED lines=21> */
[----:B----4-:R-:W4:Y:S04]  /*7ce60*/  LDL.LU R32, [R1+0x20] ;  /* 0x0000200001207983 */ /* 0x010f280000300800 */
        /* <DEDUP_REMOVED lines=16> */
[----:B--2---:R-:W-:Y:S08]  /*7cf70*/  HMMA.1688.F32.TF32 R44, R20, R218, R44 ;  /* 0x000000da142c723c */ /* 0x004ff0000008102c */
[C---:B------:R-:W-:Y:S08]  /*7cf80*/  HMMA.1688.F32.TF32 R52, R16.reuse, R74, R52 ;  /* 0x0000004a1034723c */ /* 0x040ff00000081034 */
[C---:B------:R-:W-:Y:S08]  /*7cf90*/  HMMA.1688.F32.TF32 R56, R16.reuse, R78, R56 ;  /* 0x0000004e1038723c */ /* 0x040ff00000081038 */
[----:B------:R-:W-:Y:S08]  /*7cfa0*/  HMMA.1688.F32.TF32 R48, R16, R70, R48 ;  /* 0x000000461030723c */ /* 0x000ff00000081030 */
[C---:B------:R-:W-:Y:S03]  /*7cfb0*/  HMMA.1688.F32.TF32 R16, R20.reuse, R202, R40 ;  /* 0x000000ca1410723c */ /* 0x040fe60000081028 */
[----:B------:R-:W-:Y:S04]  /*7cfc0*/  STL.64 [R1+0x960], R56 ;  /* 0x0009603801007387 */ /* 0x000fe80000100a00 */
[----:B------:R-:W-:Y:S04]  /*7cfd0*/  STL.64 [R1+0x968], R58 ;  /* 0x0009683a01007387 */ /* 0x000fe80000100a00 */
[----:B------:R-:W-:Y:S04]  /*7cfe0*/  STL.64 [R1+0x950], R52 ;  /* 0x0009503401007387 */ /* 0x000fe80000100a00 */
[----:B------:R-:W-:Y:S01]  /*7cff0*/  STL.64 [R1+0x958], R54 ;  /* 0x0009583601007387 */ /* 0x000fe20000100a00 */
[C---:B----4-:R-:W-:Y:S03]  /*7d000*/  HMMA.1688.F32.TF32 R32, R20.reuse, R86, R32 ;  /* 0x000000561420723c */ /* 0x050fe60000081020 */
        /* <DEDUP_REMOVED lines=17> */
[----:B------:R1:W-:Y:S02]  /*7d120*/  STL.64 [R1+0x778], R38 ;  /* 0x0007782601007387 */ /* 0x0003e40000100a00 */
[C---:B------:R-:W-:Y:S02]  /*7d130*/  HMMA.1688.F32.TF32 R20, R24.reuse, R218, R232 ;  /* 0x000000da1814723c */ /* 0x040fe400000810e8 */
[----:B-1----:R-:W2:Y:S04]  /*7d140*/  LDL.LU R39, [R1+0x323c] ;  /* 0x00323c0001277983 */ /* 0x002ea80000300800 */
[----:B------:R-:W-:Y:S04]  /*7d150*/  STL.64 [R1+0x760], R32 ;  /* 0x0007602001007387 */ /* 0x000fe80000100a00 */
[----:B------:R-:W-:Y:S04]  /*7d160*/  STL.64 [R1+0x768], R34 ;  /* 0x0007682201007387 */ /* 0x000fe80000100a00 */
[----:B------:R-:W3:Y:S04]  /*7d170*/  LDL.LU R37, [R1+0x3244] ;  /* 0x0032440001257983 */ /* 0x000ee80000300800 */
[----:B------:R-:W-:Y:S04]  /*7d180*/  STL.64 [R1+0x570], R16 ;  /* 0x0005701001007387 */ /* 0x000fe80000100a00 */
[----:B------:R1:W-:Y:S02]  /*7d190*/  STL.64 [R1+0x578], R18 ;  /* 0x0005781201007387 */ /* 0x0003e40000100a00 */
[C---:B-1----:R-:W-:Y:S02]  /*7d1a0*/  HMMA.1688.F32.TF32 R16, R24.reuse, R202, R4 ;  /* 0x000000ca1810723c */ /* 0x042fe40000081004 */
[----:B------:R-:W-:Y:S04]  /*7d1b0*/  STL.64 [R1+0x560], R20 ;  /* 0x0005601401007387 */ /* 0x000fe80000100a00 */
[----:B------:R-:W-:Y:S04]  /*7d1c0*/  STL.64 [R1+0x568], R22 ;  /* 0x0005681601007387 */ /* 0x000fe80000100a00 */
[----:B------:R-:W4:Y:S09]  /*7d1d0*/  LDL.LU R40, [R1+0x3238] ;  /* 0x0032380001287983 */ /* 0x000f320000300800 */
[----:B------:R-:W-:Y:S04]  /*7d1e0*/  STL.64 [R1+0x550], R16 ;  /* 0x0005501001007387 */ /* 0x000fe80000100a00 */
[----:B------:R-:W-:Y:S04]  /*7d1f0*/  STL.64 [R1+0x558], R18 ;  /* 0x0005581201007387 */ /* 0x000fe80000100a00 */
[----:B------:R-:W4:Y:S01]  /*7d200*/  LDL.LU R38, [R1+0x3240] ;  /* 0x0032400001267983 */ /* 0x000f220000300800 */
[----:B------:R-:W-:-:S15]  /*7d210*/  HMMA.1688.F32.TF32 R4, R24, R90, R8 ;  /* 0x0000005a1804723c */ /* 0x000fde0000081008 */
[----:B------:R-:W-:-:S04]  /*7d220*/  NOP ;  /* 0x0000000000007918 */ /* 0x000fc80000000000 */
[----:B------:R-:W-:Y:S04]  /*7d230*/  STL.64 [R1+0x540], R4 ;  /* 0x0005400401007387 */ /* 0x000fe80000100a00 */
[----:B------:R1:W-:Y:S02]  /*7d240*/  STL.64 [R1+0x548], R6 ;  /* 0x0005480601007387 */ /* 0x0003e40000100a00 */
[----:B-1----:R-:W-:Y:S01]  /*7d250*/  HMMA.1688.F32.TF32 R4, R24, R86, R12 ;  /* 0x000000561804723c */ /* 0x002fe2000008100c */
[----:B------:R-:W-:-:S07]  /*7d260*/  IMAD.MOV.U32 R188, RZ, RZ, R217 ;  /* 0x000000ffffbc7224 */ /* 0x000fce00078e00d9 */
[C---:B------:R-:W-:Y:S01]  /*7d270*/  HMMA.1688.F32.TF32 R12, R24.reuse, R82, R192 ;  /* 0x00000052180c723c */ /* 0x040fe200000810c0 */
[----:B------:R-:W1:Y:S07]  /*7d280*/  S2R R217, SR_TID.X ;  /* 0x0000000000d97919 */ /* 0x000e6e0000002100 */
[C---:B------:R-:W-:Y:S03]  /*7d290*/  HMMA.1688.F32.TF32 R8, R24.reuse, R78, R196 ;  /* 0x0000004e1808723c */ /* 0x040fe600000810c4 */
[----:B------:R-:W-:Y:S04]  /*7d2a0*/  STL.64 [R1+0x530], R4 ;  /* 0x0005300401007387 */ /* 0x000fe80000100a00 */
[----:B------:R1:W-:Y:S02]  /*7d2b0*/  STL.64 [R1+0x538], R6 ;  /* 0x0005380601007387 */ /* 0x0003e40000100a00 */
[----:B-1----:R-:W-:Y:S02]  /*7d2c0*/  HMMA.1688.F32.TF32 R4, R24, R74, R224 ;  /* 0x0000004a1804723c */ /* 0x002fe400000810e0 */
[----:B------:R-:W-:Y:S01]  /*7d2d0*/  STL.64 [R1+0x520], R12 ;  /* 0x0005200c01007387 */ /* 0x000fe20000100a00 */
[----:B------:R-:W-:-:S03]  /*7d2e0*/  IMAD.MOV.U32 R246, RZ, RZ, R77 ;  /* 0x000000fffff67224 */ /* 0x000fc600078e004d */
[----:B------:R1:W-:Y:S01]  /*7d2f0*/  STL.64 [R1+0x528], R14 ;  /* 0x0005280e01007387 */ /* 0x0003e20000100a00 */
[----:B------:R-:W-:Y:S01]  /*7d300*/  MOV R247, R76 ;  /* 0x0000004c00f77202 */ /* 0x000fe20000000f00 */
[----:B------:R-:W-:Y:S02]  /*7d310*/  IMAD.MOV.U32 R178, RZ, RZ, R81 ;  /* 0x000000ffffb27224 */ /* 0x000fe400078e0051 */
[----:B------:R-:W-:Y:S01]  /*7d320*/  STL.64 [R1+0x510], R8 ;  /* 0x0005100801007387 */ /* 0x000fe20000100a00 */
[----:B------:R-:W-:Y:S01]  /*7d330*/  MOV R179, R80 ;  /* 0x0000005000b37202 */ /* 0x000fe20000000f00 */
[----:B------:R-:W-:Y:S01]  /*7d340*/  IMAD.MOV.U32 R190, RZ, RZ, R201 ;  /* 0x000000ffffbe7224 */ /* 0x000fe200078e00c9 */
[----:B------:R-:W-:Y:S01]  /*7d350*/  MOV R189, R216 ;  /* 0x000000d800bd7202 */ /* 0x000fe20000000f00 */
        /* <DEDUP_REMOVED lines=10> */
[----:B------:R-:W-:Y:S01]  /*7d400*/  STL.64 [R1+0x500], R4 ;  /* 0x0005000401007387 */ /* 0x000fe20000100a00 */
[----:B------:R-:W-:-:S03]  /*7d410*/  UIMAD UR21, UR4, -0x80, UR6 ;  /* 0xffffff80041578a4 */ /* 0x000fc6000f8e0206 */
[----:B------:R1:W-:Y:S01]  /*7d420*/  STL.64 [R1+0x508], R6 ;  /* 0x0005080601007387 */ /* 0x0003e20000100a00 */
[----:B------:R-:W-:Y:S01]  /*7d430*/  HMMA.1688.F32.TF32 R120, R124, R74, R60 ;  /* 0x0000004a7c78723c */ /* 0x000fe2000008103c */
[----:B------:R-:W-:Y:S02]  /*7d440*/  UIADD3 UR13, UPT, UPT, UR9, -0x2, URZ ;  /* 0xfffffffe090d7890 */ /* 0x000fe4000fffe0ff */
[----:B------:R-:W-:Y:S02]  /*7d450*/  UISETP.GT.AND UP1, UPT, UR21, URZ, UPT ;  /* 0x000000ff1500728c */ /* 0x000fe4000bf24270 */
[----:B------:R-:W-:-:S03]  /*7d460*/  UIADD3 UR12, UPT, UPT, UR11, 0x1, URZ ;  /* 0x000000010b0c7890 */ /* 0x000fc6000fffe0ff */
[----:B------:R-:W-:Y:S01]  /*7d470*/  HMMA.1688.F32.TF32 R192, R24, R70, R228 ;  /* 0x0000004618c0723c */ /* 0x000fe200000810e4 */
[----:B------:R-:W-:Y:S02]  /*7d480*/  UISETP.GE.AND UP0, UPT, UR4, UR13, UPT ;  /* 0x0000000d0400728c */ /* 0x000fe4000bf06270 */
[----:B------:R-:W-:-:S05]  /*7d490*/  USEL UR11, URZ, 0x4, !UP1 ;  /* 0x00000004ff0b7887 */ /* 0x000fca000c800000 */
[----:B------:R-:W-:Y:S01]  /*7d4a0*/  HMMA.1688.F32.TF32 R124, R124, R70, R64 ;  /* 0x000000467c7c723c */ /* 0x000fe20000081040 */
[----:B------:R-:W-:-:S07]  /*7d4b0*/  UISETP.GT.AND UP1, UPT, UR12, 0x1, UPT ;  /* 0x000000010c00788c */ /* 0x000fce000bf24270 */
[----:B------:R-:W-:Y:S01]  /*7d4c0*/  HMMA.1688.F32.TF32 R200, R28, R202, R188 ;  /* 0x000000ca1cc8723c */ /* 0x000fe200000810bc */
[----:B------:R-:W-:-:S07]  /*7d4d0*/  USEL UR13, UR11, URZ, !UP0 ;  /* 0x000000ff0b0d7287 */ /* 0x000fce000c000000 */
[C---:B------:R-:W-:Y:S08]  /*7d4e0*/  HMMA.1688.F32.TF32 R24, R28.reuse, R90, R184 ;  /* 0x0000005a1c18723c */ /* 0x040ff000000810b8 */
[C---:B------:R-:W-:Y:S08]  /*7d4f0*/  HMMA.1688.F32.TF32 R20, R28.reuse, R86, R180 ;  /* 0x000000561c14723c */ /* 0x040ff000000810b4 */
[C---:B------:R-:W-:Y:S08]  /*7d500*/  HMMA.1688.F32.TF32 R16, R28.reuse, R82, R176 ;  /* 0x000000521c10723c */ /* 0x040ff000000810b0 */
[C---:B-1----:R-:W-:Y:S08]  /*7d510*/  HMMA.1688.F32.TF32 R12, R28.reuse, R78, R244 ;  /* 0x0000004e1c0c723c */ /* 0x042ff000000810f4 */
[C---:B------:R-:W-:Y:S08]  /*7d520*/  HMMA.1688.F32.TF32 R8, R28.reuse, R74, R220 ;  /* 0x0000004a1c08723c */ /* 0x040ff000000810dc */
[----:B------:R-:W-:Y:S01]  /*7d530*/  HMMA.1688.F32.TF32 R4, R28, R70, R208 ;  /* 0x000000461c04723c */ /* 0x000fe200000810d0 */
[----:B------:R-:W-:Y:S01]  /*7d540*/  USEL UR11, UR12, URZ, !UP1 ;  /* 0x000000ff0c0b7287 */ /* 0x000fe2000c800000 */
[----:B------:R-:W-:-:S03]  /*7d550*/  LOP3.LUT R252, R217, 0x1f, RZ, 0xc0, !PT ;  /* 0x0000001fd9fc7812 */ /* 0x000fc600078ec0ff */
[----:B------:R-:W-:-:S03]  /*7d560*/  ULEA UR23, UR11, UR5, 0x11 ;  /* 0x000000050b177291 */ /* 0x000fc6000f8e88ff */
[----:B------:R-:W-:Y:S01]  /*7d570*/  HMMA.1688.F32.TF32 R196, R28, R218, R248 ;  /* 0x000000da1cc4723c */ /* 0x000fe200000810f8 */
[----:B------:R-:W-:Y:S01]  /*7d580*/  IMAD.SHL.U32 R251, R252, 0x4, RZ ;  /* 0x00000004fcfb7824 */ /* 0x000fe200078e00ff */
[----:B------:R-:W-:-:S04]  /*7d590*/  ISETP.NE.U32.AND P0, PT, RZ, UR13, PT ;  /* 0x0000000dff007c0c */ /* 0x000fc8000bf05070 */
[----:B------:R-:W-:Y:S02]  /*7d5a0*/  IADD3 R3, PT, PT, R251, UR23, RZ ;  /* 0x00000017fb037c10 */ /* 0x000fe4000fffe0ff */
[----:B--2---:R-:W-:-:S05]  /*7d5b0*/  IADD3 R39, P1, PT, R39, UR16, RZ ;  /* 0x0000001027277c10 */ /* 0x004fca000ff3e0ff */
[----:B------:R-:W-:Y:S01]  /*7d5c0*/  STL [R1+0x323c], R39 ;  /* 0x00323c2701007387 */ /* 0x000fe20000100800 */
[----:B---3--:R-:W-:-:S05]  /*7d5d0*/  IADD3 R37, P2, PT, R37, UR16, RZ ;  /* 0x0000001025257c10 */ /* 0x008fca000ff5e0ff */
[----:B------:R-:W-:Y:S01]  /*7d5e0*/  STL [R1+0x3244], R37 ;  /* 0x0032442501007387 */ /* 0x000fe20000100800 */
[----:B----4-:R-:W-:-:S05]  /*7d5f0*/  IADD3.X R40, PT, PT, R40, UR7, RZ, P1, !PT ;  /* 0x0000000728287c10 */ /* 0x010fca0008ffe4ff */
[----:B------:R-:W-:Y:S01]  /*7d600*/  STL [R1+0x3238], R40 ;  /* 0x0032382801007387 */ /* 0x000fe20000100800 */
[----:B------:R-:W-:-:S05]  /*7d610*/  IADD3.X R38, PT, PT, R38, UR7, RZ, P2, !PT ;  /* 0x0000000726267c10 */ /* 0x000fca00097fe4ff */
        /* <DEDUP_REMOVED lines=68> */
[----:B------:R1:W-:Y:S01]  /*7da60*/  STL.64 [R1+0x40e8], R4 ;  /* 0x0040e80401007387 */ /* 0x0003e20000100a00 */
[----:B------:R-:W-:Y:S06]  /*7da70*/  BAR.SYNC.DEFER_BLOCKING 0x0 ;  /* 0x0000000000007b1d */ /* 0x000fec0000010000 */
[----:B-1----:R-:W4:Y:S04]  /*7da80*/  LDL.LU R6, [R1+0x326c] ;  /* 0x00326c0001067983 */ /* 0x002f280000300800 */
[----:B------:R-:W4:Y:S04]  /*7da90*/  LDL.LU R12, [R1+0x3268] ;  /* 0x00326800010c7983 */ /* 0x000f280000300800 */
[----:B------:R-:W4:Y:S04]  /*7daa0*/  LDL.LU R4, [R1+0x3274] ;  /* 0x0032740001047983 */ /* 0x000f280000300800 */
[----:B------:R-:W4:Y:S04]  /*7dab0*/  LDL.LU R7, [R1+0x3178] ;  /* 0x0031780001077983 */ /* 0x000f280000300800 */
[----:B------:R-:W-:Y:S01]  /*7dac0*/  @!PT LDS RZ, [RZ] ;  /* 0x00000000fffff984 */ /* 0x000fe20000000800 */
[----:B------:R-:W-:Y:S01]  /*7dad0*/  @!PT LDS RZ, [RZ] ;  /* 0x00000000fffff984 */ /* 0x000fe20000000800 */
[----:B------:R-:W-:Y:S01]  /*7dae0*/  @!PT LDS RZ, [RZ] ;  /* 0x00000000fffff984 */ /* 0x000fe20000000800 */
[----:B------:R1:W-:Y:S02]  /*7daf0*/  LDGSTS.E [R3], desc[UR14][R28.64], P0 ;  /* 0x000000001c037fae */ /* 0x0003e400081a100e */
[----:B-1----:R-:W-:Y:S01]  /*7db00*/  IMAD.MOV.U32 R28, RZ, RZ, R37 ;  /* 0x000000ffff1c7224 */ /* 0x002fe200078e0025 */
[----:B------:R-:W-:-:S02]  /*7db10*/  MOV R29, R38 ;  /* 0x00000026001d7202 */ /* 0x000fc40000000f00 */
[----:B---3--:R-:W-:-:S03]  /*7db20*/  IADD3 R35, P1, PT, R35, UR16, RZ ;  /* 0x0000001023237c10 */ /* 0x008fc6000ff3e0ff */
[----:B------:R1:W-:Y:S01]  /*7db30*/  LDGSTS.E [R3+0x80], desc[UR14][R28.64], P0 ;  /* 0x000800001c037fae */ /* 0x0003e200081a100e */
[----:B--2---:R-:W-:Y:S02]  /*7db40*/  IADD3.X R36, PT, PT, R36, UR7, RZ, P1, !PT ;  /* 0x0000000724247c10 */ /* 0x004fe40008ffe4ff */
[----:B----4-:R-:W-:Y:S01]  /*7db50*/  IADD3 R33, P2, PT, R33, UR16, RZ ;  /* 0x0000001021217c10 */ /* 0x010fe2000ff5e0ff */
[----:B------:R-:W-:Y:S04]  /*7db60*/  STL [R1+0x324c], R35 ;  /* 0x00324c2301007387 */ /* 0x000fe80000100800 */
[----:B------:R-:W-:Y:S01]  /*7db70*/  STL [R1+0x3248], R36 ;  /* 0x0032482401007387 */ /* 0x000fe20000100800 */
[----:B------:R-:W-:-:S03]  /*7db80*/  IADD3.X R34, PT, PT, R34, UR7, RZ, P2, !PT ;  /* 0x0000000722227c10 */ /* 0x000fc600097fe4ff */
[----:B------:R-:W-:Y:S01]  /*7db90*/  STL [R1+0x3254], R33 ;  /* 0x0032542101007387 */ /* 0x000fe20000100800 */
[----:B------:R-:W-:-:S03]  /*7dba0*/  IADD3 R31, P1, PT, R31, UR16, RZ ;  /* 0x000000101f1f7c10 */ /* 0x000fc6000ff3e0ff */
[----:B------:R-:W2:Y:S01]  /*7dbb0*/  LDL.LU R14, [R1+0x3270] ;  /* 0x00327000010e7983 */ /* 0x000ea20000300800 */
[----:B-1----:R-:W-:Y:S01]  /*7dbc0*/  IMAD.MOV.U32 R28, RZ, RZ, R35 ;  /* 0x000000ffff1c7224 */ /* 0x002fe200078e0023 */
[----:B------:R-:W-:Y:S02]  /*7dbd0*/  MOV R29, R36 ;  /* 0x00000024001d7202 */ /* 0x000fe40000000f00 */
[----:B------:R-:W-:Y:S01]  /*7dbe0*/  STL [R1+0x3250], R34 ;  /* 0x0032502201007387 */ /* 0x000fe20000100800 */
[----:B------:R-:W-:-:S03]  /*7dbf0*/  IADD3.X R32, PT, PT, R32, UR7, RZ, P1, !PT ;  /* 0x0000000720207c10 */ /* 0x000fc60008ffe4ff */
[----:B------:R-:W3:Y:S01]  /*7dc00*/  LDL.LU R13, [R1+0x3174] ;  /* 0x00317400010d7983 */ /* 0x000ee20000300800 */
[----:B------:R-:W-:-:S03]  /*7dc10*/  IADD3 R2, P2, PT, R2, UR16, RZ ;  /* 0x0000001002027c10 */ /* 0x000fc6000ff5e0ff */
[----:B------:R-:W4:Y:S01]  /*7dc20*/  LDL.LU R9, [R1+0x317c] ;  /* 0x00317c0001097983 */ /* 0x000f220000300800 */
[----:B------:R-:W-:-:S03]  /*7dc30*/  IADD3.X R30, PT, PT, R30, UR7, RZ, P2, !PT ;  /* 0x000000071e1e7c10 */ /* 0x000fc600097fe4ff */
[----:B------:R-:W4:Y:S04]  /*7dc40*/  LDL.LU R5, [R1+0x316c] ;  /* 0x00316c0001057983 */ /* 0x000f280000300800 */
[----:B------:R-:W-:Y:S04]  /*7dc50*/  STL [R1+0x325c], R31 ;  /* 0x00325c1f01007387 */ /* 0x000fe80000100800 */
[----:B------:R1:W-:Y:S04]  /*7dc60*/  LDGSTS.E [R3+0x100], desc[UR14][R28.64], P0 ;  /* 0x001000001c037fae */ /* 0x0003e800081a100e */
[----:B------:R-:W-:Y:S04]  /*7dc70*/  STL [R1+0x3258], R32 ;  /* 0x0032582001007387 */ /* 0x000fe80000100800 */
[----:B------:R1:W-:Y:S02]  /*7dc80*/  STL [R1+0x3264], R2 ;  /* 0x0032640201007387 */ /* 0x0003e40000100800 */
[----:B-1----:R-:W-:Y:S01]  /*7dc90*/  IMAD.MOV.U32 R28, RZ, RZ, R33 ;  /* 0x000000ffff1c7224 */ /* 0x002fe200078e0021 */
[----:B------:R-:W-:Y:S01]  /*7dca0*/  MOV R29, R34 ;  /* 0x00000022001d7202 */ /* 0x000fe20000000f00 */
[----:B------:R-:W4:Y:S04]  /*7dcb0*/  LDL.LU R11, [R1+0x3168] ;  /* 0x00316800010b7983 */ /* 0x000f280000300800 */
[----:B------:R1:W-:Y:S04]  /*7dcc0*/  LDGSTS.E [R3+0x180], desc[UR14][R28.64], P0 ;  /* 0x001800001c037fae */ /* 0x0003e800081a100e */
[----:B------:R-:W-:Y:S04]  /*7dcd0*/  STL [R1+0x3260], R30 ;  /* 0x0032601e01007387 */ /* 0x000fe80000100800 */
[----:B------:R-:W4:Y:S01]  /*7dce0*/  LDL.LU R8, [R1+0x3160] ;  /* 0x0031600001087983 */ /* 0x000f220000300800 */
[----:B-1----:R-:W-:Y:S01]  /*7dcf0*/  IMAD.MOV.U32 R28, RZ, RZ, R31 ;  /* 0x000000ffff1c7224 */ /* 0x002fe200078e001f */
[----:B------:R-:W-:-:S02]  /*7dd00*/  MOV R29, R32 ;  /* 0x00000020001d7202 */ /* 0x000fc40000000f00 */
[----:B------:R-:W4:Y:S04]  /*7dd10*/  LDL.LU R10, [R1+0x3164] ;  /* 0x00316400010a7983 */ /* 0x000f280000300800 */
[----:B------:R1:W-:Y:S02]  /*7dd20*/  LDGSTS.E [R3+0x200], desc[UR14][R28.64], P0 ;  /* 0x002000001c037fae */ /* 0x0003e400081a100e */
[----:B-1----:R-:W-:Y:S01]  /*7dd30*/  IMAD.MOV.U32 R28, RZ, RZ, R2 ;  /* 0x000000ffff1c7224 */ /* 0x002fe200078e0002 */
[----:B------:R-:W-:Y:S01]  /*7dd40*/  MOV R29, R30 ;  /* 0x0000001e001d7202 */ /* 0x000fe20000000f00 */
[----:B------:R-:W4:Y:S04]  /*7dd50*/  LDL.LU R2, [R1+0x315c] ;  /* 0x00315c0001027983 */ /* 0x000f280000300800 */
[----:B------:R1:W-:Y:S01]  /*7dd60*/  LDGSTS.E [R3+0x280], desc[UR14][R28.64], P0 ;  /* 0x002800001c037fae */ /* 0x0003e200081a100e */
[----:B------:R-:W-:-:S04]  /*7dd70*/  IADD3 R6, P1, PT, R6, UR16, RZ ;  /* 0x0000001006067c10 */ /* 0x000fc8000ff3e0ff */
[----:B------:R-:W-:Y:S01]  /*7dd80*/  IADD3.X R12, PT, PT, R12, UR7, RZ, P1, !PT ;  /* 0x000000070c0c7c10 */ /* 0x000fe20008ffe4ff */
[----:B------:R-:W-:Y:S03]  /*7dd90*/  STL [R1+0x326c], R6 ;  /* 0x00326c0601007387 */ /* 0x000fe60000100800 */
[----:B-1----:R-:W-:Y:S01]  /*7dda0*/  MOV R29, R12 ;  /* 0x0000000c001d7202 */ /* 0x002fe20000000f00 */
[----:B------:R1:W-:Y:S01]  /*7ddb0*/  STL [R1+0x3268], R12 ;  /* 0x0032680c01007387 */ /* 0x0003e20000100800 */
[----:B------:R-:W-:Y:S01]  /*7ddc0*/  IMAD.MOV.U32 R28, RZ, RZ, R6 ;  /* 0x000000ffff1c7224 */ /* 0x000fe200078e0006 */
[----:B------:R-:W-:Y:S02]  /*7ddd0*/  UISETP.GT.AND UP1, UPT, UR21, 0x4, UPT ;  /* 0x000000041500788c */ /* 0x000fe4000bf24270 */
[----:B-1----:R-:W4:Y:S04]  /*7dde0*/  LDL.LU R12, [R1+0x3158] ;  /* 0x00315800010c7983 */ /* 0x002f280000300800 */
[----:B------:R-:W4:Y:S01]  /*7ddf0*/  LDL.LU R6, [R1+0x3150] ;  /* 0x0031500001067983 */ /* 0x000f220000300800 */
[----:B------:R-:W-:Y:S01]  /*7de00*/  USEL UR12, URZ, 0x4, !UP1 ;  /* 0x00000004ff0c7887 */ /* 0x000fe2000c800000 */
[----:B------:R-:W-:-:S02]  /*7de10*/  IADD3 R4, P2, PT, R4, UR16, RZ ;  /* 0x0000001004047c10 */ /* 0x000fc4000ff5e0ff */
[----:B------:R-:W-:Y:S01]  /*7de20*/  IADD3 R7, P3, PT, R7, UR16, RZ ;  /* 0x0000001007077c10 */ /* 0x000fe2000ff7e0ff */
[----:B------:R-:W-:Y:S01]  /*7de30*/  USEL UR12, UR12, URZ, !UP0 ;  /* 0x000000ff0c0c7287 */ /* 0x000fe2000c000000 */
[----:B------:R1:W-:Y:S04]  /*7de40*/  LDGSTS.E [R3+0x300], desc[UR14][R28.64], P0 ;  /* 0x003000001c037fae */ /* 0x0003e800081a100e */
[----:B------:R2:W-:Y:S01]  /*7de50*/  STL [R1+0x3274], R4 ;  /* 0x0032740401007387 */ /* 0x0005e20000100800 */
[----:B------:R-:W-:Y:S01]  /*7de60*/  ISETP.NE.U32.AND P1, PT, RZ, UR12, PT ;  /* 0x0000000cff007c0c */ /* 0x000fe2000bf25070 */
[----:B-1----:R-:W-:Y:S01]  /*7de70*/  IMAD.MOV.U32 R28, RZ, RZ, R4 ;  /* 0x000000ffff1c7224 */ /* 0x002fe200078e0004 */
[----:B--2---:R-:W-:-:S04]  /*7de80*/  IADD3.X R14, PT, PT, R14, UR7, RZ, P2, !PT ;  /* 0x000000070e0e7c10 */ /* 0x004fc800097fe4ff */
[----:B------:R-:W-:Y:S01]  /*7de90*/  MOV R29, R14 ;  /* 0x0000000e001d7202 */ /* 0x000fe20000000f00 */
[----:B------:R-:W-:Y:S01]  /*7dea0*/  STL [R1+0x3270], R14 ;  /* 0x0032700e01007387 */ /* 0x000fe20000100800 */
[----:B---3--:R-:W-:-:S03]  /*7deb0*/  IADD3.X R13, PT, PT, R13, UR7, RZ, P3, !PT ;  /* 0x000000070d0d7c10 */ /* 0x008fc60009ffe4ff */
[----:B------:R1:W-:Y:S04]  /*7dec0*/  STL [R1+0x3178], R7 ;  /* 0x0031780701007387 */ /* 0x0003e80000100800 */
[----:B------:R-:W2:Y:S04]  /*7ded0*/  LDL.LU R15, [R1+0x3154] ;  /* 0x00315400010f7983 */ /* 0x000ea80000300800 */
[----:B------:R3:W-:Y:S01]  /*7dee0*/  LDGSTS.E [R3+0x380], desc[UR14][R28.64], P0 ;  /* 0x003800001c037fae */ /* 0x0007e200081a100e */
[----:B----4-:R-:W-:-:S03]  /*7def0*/  IADD3 R9, P0, PT, R9, UR16, RZ ;  /* 0x0000001009097c10 */ /* 0x010fc6000ff1e0ff */
[----:B------:R-:W-:Y:S01]  /*7df00*/  STL [R1+0x3174], R13 ;  /* 0x0031740d01007387 */ /* 0x000fe20000100800 */
[----:B------:R-:W-:-:S03]  /*7df10*/  IADD3 R5, P2, PT, R5, UR16, RZ ;  /* 0x0000001005057c10 */ /* 0x000fc6000ff5e0ff */
[----:B------:R-:W4:Y:S04]  /*7df20*/  LDL.LU R4, [R1+0x314c] ;  /* 0x00314c0001047983 */ /* 0x000f280000300800 */
[----:B------:R-:W4:Y:S01]  /*7df30*/  LDL.LU R16, [R1+0x3148] ;  /* 0x0031480001107983 */ /* 0x000f220000300800 */
[----:B---3--:R-:W-:Y:S01]  /*7df40*/  IMAD.MOV.U32 R28, RZ, RZ, R7 ;  /* 0x000000ffff1c7224 */ /* 0x008fe200078e0007 */
[----:B------:R-:W-:Y:S02]  /*7df50*/  MOV R29, R13 ;  /* 0x0000000d001d7202 */ /* 0x000fe40000000f00 */
[----:B-1----:R-:W3:Y:S01]  /*7df60*/  LDL.LU R7, [R1+0x3140] ;  /* 0x0031400001077983 */ /* 0x002ee20000300800 */
[----:B------:R-:W-:-:S03]  /*7df70*/  IADD3.X R11, PT, PT, R11, UR7, RZ, P0, !PT ;  /* 0x000000070b0b7c10 */ /* 0x000fc600087fe4ff */
[----:B------:R1:W-:Y:S04]  /*7df80*/  STL [R1+0x317c], R9 ;  /* 0x00317c0901007387 */ /* 0x0003e80000100800 */
[----:B------:R1:W-:Y:S04]  /*7df90*/  LDGSTS.E [R3+0x1000], desc[UR14][R28.64], P1 ;  /* 0x010000001c037fae */ /* 0x0003e800089a100e */
[----:B------:R1:W-:Y:S01]  /*7dfa0*/  STL [R1+0x3168], R11 ;  /* 0x0031680b01007387 */ /* 0x0003e20000100800 */
[----:B------:R-:W-:-:S03]  /*7dfb0*/  IADD3.X R8, PT, PT, R8, UR7, RZ, P2, !PT ;  /* 0x0000000708087c10 */ /* 0x000fc600097fe4ff */
[----:B------:R1:W-:Y:S02]  /*7dfc0*/  STL [R1+0x316c], R5 ;  /* 0x00316c0501007387 */ /* 0x0003e40000100800 */
[----:B-1----:R-:W-:Y:S02]  /*7dfd0*/  IMAD.MOV.U32 R28, RZ, RZ, R9 ;  /* 0x000000ffff1c7224 */ /* 0x002fe400078e0009 */
[----:B------:R-:W3:Y:S01]  /*7dfe0*/  LDL.LU R9, [R1+0x3144] ;  /* 0x0031440001097983 */ /* 0x000ee20000300800 */
[----:B------:R-:W-:-:S03]  /*7dff0*/  MOV R29, R11 ;  /* 0x0000000b001d7202 */ /* 0x000fc60000000f00 */
[----:B------:R1:W-:Y:S01]  /*7e000*/  STL [R1+0x3160], R8 ;  /* 0x0031600801007387 */ /* 0x0003e20000100800 */
[----:B------:R-:W-:-:S03]  /*7e010*/  IADD3 R10, P0, PT, R10, UR16, RZ ;  /* 0x000000100a0a7c10 */ /* 0x000fc6000ff1e0ff */
[----:B------:R-:W3:Y:S04]  /*7e020*/  LDL.LU R11, [R1+0x3130] ;  /* 0x00313000010b7983 */ /* 0x000ee80000300800 */
[----:B------:R1:W-:Y:S01]  /*7e030*/  LDGSTS.E [R3+0x1080], desc[UR14][R28.64], P1 ;  /* 0x010800001c037fae */ /* 0x0003e200089a100e */
[----:B------:R-:W-:Y:S01]  /*7e040*/  IADD3 R2, P2, PT, R2, UR16, RZ ;  /* 0x0000001002027c10 */ /* 0x000fe2000ff5e0ff */
[----:B-1----:R-:W-:Y:S01]  /*7e050*/  IMAD.MOV.U32 R28, RZ, RZ, R5 ;  /* 0x000000ffff1c7224 */ /* 0x002fe200078e0005 */
[----:B------:R-:W-:Y:S01]  /*7e060*/  MOV R29, R8 ;  /* 0x00000008001d7202 */ /* 0x000fe20000000f00 */
[----:B------:R-:W3:Y:S04]  /*7e070*/  LDL.LU R5, [R1+0x3078] ;  /* 0x0030780001057983 */ /* 0x000ee80000300800 */
[----:B------:R-:W3:Y:S04]  /*7e080*/  LDL.LU R8, [R1+0x307c] ;  /* 0x00307c0001087983 */ /* 0x000ee80000300800 */
[----:B------:R-:W-:Y:S04]  /*7e090*/  STL [R1+0x3164], R10 ;  /* 0x0031640a01007387 */ /* 0x000fe80000100800 */
[----:B------:R1:W-:Y:S01]  /*7e0a0*/  LDGSTS.E [R3+0x1100], desc[UR14][R28.64], P1 ;  /* 0x011000001c037fae */ /* 0x0003e200089a100e */
[----:B------:R-:W-:-:S02]  /*7e0b0*/  IADD3.X R12, PT, PT, R12, UR7, RZ, P0, !PT ;  /* 0x000000070c0c7c10 */ /* 0x000fc400087fe4ff */
[----:B------:R-:W-:-:S03]  /*7e0c0*/  IADD3.X R6, PT, PT, R6, UR7, RZ, P2, !PT ;  /* 0x0000000706067c10 */ /* 0x000fc600097fe4ff */
[----:B------:R1:W-:Y:S04]  /*7e0d0*/  STL [R1+0x3158], R12 ;  /* 0x0031580c01007387 */ /* 0x0003e80000100800 */
[----:B------:R-:W-:Y:S04]  /*7e0e0*/  STL [R1+0x315c], R2 ;  /* 0x00315c0201007387 */ /* 0x000fe80000100800 */
[----:B------:R-:W3:Y:S04]  /*7e0f0*/  LDL.LU R14, [R1+0x3074] ;  /* 0x00307400010e7983 */ /* 0x000ee80000300800 */
[----:B------:R1:W-:Y:S04]  /*7e100*/  STL [R1+0x3150], R6 ;  /* 0x0031500601007387 */ /* 0x0003e80000100800 */
[----:B------:R-:W3:Y:S01]  /*7e110*/  LDL.LU R13, [R1+0x3068] ;  /* 0x00306800010d7983 */ /* 0x000ee20000300800 */
[----:B-1----:R-:W-:Y:S01]  /*7e120*/  IMAD.MOV.U32 R28, RZ, RZ, R10 ;  /* 0x000000ffff1c7224 */ /* 0x002fe200078e000a */
[----:B------:R-:W-:-:S02]  /*7e130*/  MOV R29, R12 ;  /* 0x0000000c001d7202 */ /* 0x000fc40000000f00 */
[----:B------:R-:W3:Y:S04]  /*7e140*/  LDL.LU R12, [R1+0x3060] ;  /* 0x00306000010c7983 */ /* 0x000ee80000300800 */
[----:B------:R1:W-:Y:S02]  /*7e150*/  LDGSTS.E [R3+0x1180], desc[UR14][R28.64], P1 ;  /* 0x011800001c037fae */ /* 0x0003e400089a100e */
[----:B-1----:R-:W-:Y:S02]  /*7e160*/  MOV R29, R6 ;  /* 0x00000006001d7202 */ /* 0x002fe40000000f00 */
[----:B------:R-:W3:Y:S01]  /*7e170*/  LDL.LU R6, [R1+0x306c] ;  /* 0x00306c0001067983 */ /* 0x000ee20000300800 */
[----:B------:R-:W-:Y:S01]  /*7e180*/  IMAD.MOV.U32 R28, RZ, RZ, R2 ;  /* 0x000000ffff1c7224 */ /* 0x000fe200078e0002 */
[----:B--2---:R-:W-:-:S02]  /*7e190*/  IADD3 R15, P0, PT, R15, UR16, RZ ;  /* 0x000000100f0f7c10 */ /* 0x004fc4000ff1e0ff */
[----:B------:R-:W2:Y:S04]  /*7e1a0*/  LDL.LU R10, [R1+0x3058] ;  /* 0x00305800010a7983 */ /* 0x000ea80000300800 */
[----:B------:R-:W2:Y:S04]  /*7e1b0*/  LDL.LU R2, [R1+0x3064] ;  /* 0x0030640001027983 */ /* 0x000ea80000300800 */
[----:B------:R1:W-:Y:S01]  /*7e1c0*/  LDGSTS.E [R3+0x1200], desc[UR14][R28.64], P1 ;  /* 0x012000001c037fae */ /* 0x0003e200089a100e */
[----:B----4-:R-:W-:Y:S02]  /*7e1d0*/  IADD3 R4, P2, PT, R4, UR16, RZ ;  /* 0x0000001004047c10 */ /* 0x010fe4000ff5e0ff */
[----:B------:R-:W-:Y:S01]  /*7e1e0*/  IADD3.X R16, PT, PT, R16, UR7, RZ, P0, !PT ;  /* 0x0000000710107c10 */ /* 0x000fe200087fe4ff */
[----:B------:R-:W-:Y:S01]  /*7e1f0*/  UISETP.GT.AND UP1, UPT, UR21, 0x8, UPT ;  /* 0x000000081500788c */ /* 0x000fe2000bf24270 */
[----:B-1----:R-:W-:-:S02]  /*7e200*/  IMAD.MOV.U32 R28, RZ, RZ, R15 ;  /* 0x000000ffff1c7224 */ /* 0x002fc400078e000f */
[----:B------:R-:W-:Y:S02]  /*7e210*/  MOV R29, R16 ;  /* 0x00000010001d7202 */ /* 0x000fe40000000f00 */
[----:B---3--:R-:W-:Y:S01]  /*7e220*/  IADD3.X R7, PT, PT, R7, UR7, RZ, P2, !PT ;  /* 0x0000000707077c10 */ /* 0x008fe200097fe4ff */
[----:B------:R-:W-:Y:S01]  /*7e230*/  STL [R1+0x3154], R15 ;  /* 0x0031540f01007387 */ /* 0x000fe20000100800 */
[----:B------:R-:W-:-:S03]  /*7e240*/  USEL UR12, URZ, 0x4, !UP1 ;  /* 0x00000004ff0c7887 */ /* 0x000fc6000c800000 */
[----:B------:R1:W-:Y:S04]  /*7e250*/  LDGSTS.E [R3+0x1280], desc[UR14][R28.64], P1 ;  /* 0x012800001c037fae */ /* 0x0003e800089a100e */
[----:B------:R-:W-:Y:S04]  /*7e260*/  STL [R1+0x3148], R16 ;  /* 0x0031481001007387 */ /* 0x000fe80000100800 */
[----:B------:R-:W-:Y:S01]  /*7e270*/  STL [R1+0x314c], R4 ;  /* 0x00314c0401007387 */ /* 0x000fe20000100800 */
[----:B-1----:R-:W-:Y:S01]  /*7e280*/  IMAD.MOV.U32 R28, RZ, RZ, R4 ;  /* 0x000000ffff1c7224 */ /* 0x002fe200078e0004 */
[----:B------:R-:W-:-:S02]  /*7e290*/  MOV R29, R7 ;  /* 0x00000007001d7202 */ /* 0x000fc40000000f00 */
[----:B------:R-:W-:Y:S01]  /*7e2a0*/  IADD3 R9, P0, PT, R9, UR16, RZ ;  /* 0x0000001009097c10 */ /* 0x000fe2000ff1e0ff */
[----:B------:R1:W-:Y:S01]  /*7e2b0*/  STL [R1+0x3140], R7 ;  /* 0x0031400701007387 */ /* 0x0003e20000100800 */
[----:B------:R-:W-:-:S03]  /*7e2c0*/  USEL UR12, UR12, URZ, !UP0 ;  /* 0x000000ff0c0c7287 */ /* 0x000fc6000c000000 */
[----:B------:R3:W-:Y:S01]  /*7e2d0*/  LDGSTS.E [R3+0x1300], desc[UR14][R28.64], P1 ;  /* 0x013000001c037fae */ /* 0x0007e200089a100e */
[----:B------:R-:W-:-:S03]  /*7e2e0*/  IADD3.X R11, PT, PT, R11, UR7, RZ, P0, !PT ;  /* 0x000000070b0b7c10 */ /* 0x000fc600087fe4ff */
[----:B-1----:R-:W4:Y:S04]  /*7e2f0*/  LDL.LU R7, [R1+0x305c] ;  /* 0x00305c0001077983 */ /* 0x002f280000300800 */
[----:B------:R-:W4:Y:S01]  /*7e300*/  LDL.LU R4, [R1+0x3054] ;  /* 0x0030540001047983 */ /* 0x000f220000300800 */
[----:B---3--:R-:W-:Y:S01]  /*7e310*/  IMAD.MOV.U32 R28, RZ, RZ, R9 ;  /* 0x000000ffff1c7224 */ /* 0x008fe200078e0009 */
[----:B------:R-:W-:Y:S02]  /*7e320*/  MOV R29, R11 ;  /* 0x0000000b001d7202 */ /* 0x000fe40000000f00 */
[----:B------:R-:W-:Y:S04]  /*7e330*/  STL [R1+0x3144], R9 ;  /* 0x0031440901007387 */ /* 0x000fe80000100800 */
[----:B------:R1:W-:Y:S01]  /*7e340*/  STL [R1+0x3130], R11 ;  /* 0x0031300b01007387 */ /* 0x0003e20000100800 */
[----:B------:R-:W-:-:S03]  /*7e350*/  ISETP.NE.U32.AND P0, PT, RZ, UR12, PT ;  /* 0x0000000cff007c0c */ /* 0x000fc6000bf05070 */
[----:B------:R3:W-:Y:S01]  /*7e360*/  LDGSTS.E [R3+0x1380], desc[UR14][R28.64], P1 ;  /* 0x013800001c037fae */ /* 0x0007e200089a100e */
[----:B------:R-:W-:-:S03]  /*7e370*/  IADD3 R5, P1, PT, R5, UR16, RZ ;  /* 0x0000001005057c10 */ /* 0x000fc6000ff3e0ff */
[----:B-1----:R-:W4:Y:S01]  /*7e380*/  LDL.LU R11, [R1+0x3050] ;  /* 0x00305000010b7983 */ /* 0x002f220000300800 */
[----:B------:R-:W-:-:S03]  /*7e390*/  IADD3 R8, P2, PT, R8, UR16, RZ ;  /* 0x0000001008087c10 */ /* 0x000fc6000ff5e0ff */
[----:B------:R-:W4:Y:S01]  /*7e3a0*/  LDL.LU R9, [R1+0x3048] ;  /* 0x0030480001097983 */ /* 0x000f220000300800 */
[----:B---3--:R-:W-:-:S03]  /*7e3b0*/  IMAD.MOV.U32 R28, RZ, RZ, R5 ;  /* 0x000000ffff1c7224 */ /* 0x008fc600078e0005 */
[----:B------:R1:W-:Y:S01]  /*7e3c0*/  STL [R1+0x3078], R5 ;  /* 0x0030780501007387 */ /* 0x0003e20000100800 */
[----:B------:R-:W-:-:S04]  /*7e3d0*/  IADD3.X R14, PT, PT, R14, UR7, RZ, P1, !PT ;  /* 0x000000070e0e7c10 */ /* 0x000fc80008ffe4ff */
[----:B------:R-:W-:Y:S01]  /*7e3e0*/  MOV R29, R14 ;  /* 0x0000000e001d7202 */ /* 0x000fe20000000f00 */
[----:B------:R-:W-:Y:S01]  /*7e3f0*/  STL [R1+0x3074], R14 ;  /* 0x0030740e01007387 */ /* 0x000fe20000100800 */
[----:B------:R-:W-:-:S03]  /*7e400*/  IADD3.X R13, PT, PT, R13, UR7, RZ, P2, !PT ;  /* 0x000000070d0d7c10 */ /* 0x000fc600097fe4ff */
[----:B------:R3:W-:Y:S04]  /*7e410*/  STL [R1+0x307c], R8 ;  /* 0x00307c0801007387 */ /* 0x0007e80000100800 */
[----:B-1----:R-:W4:Y:S04]  /*7e420*/  LDL.LU R5, [R1+0x304c] ;  /* 0x00304c0001057983 */ /* 0x002f280000300800 */
[----:B------:R1:W-:Y:S04]  /*7e430*/  LDGSTS.E [R3+0x2000], desc[UR14][R28.64], P0 ;  /* 0x020000001c037fae */ /* 0x0003e800081a100e */
[----:B------:R-:W-:Y:S01]  /*7e440*/  STL [R1+0x3068], R13 ;  /* 0x0030680d01007387 */ /* 0x000fe20000100800 */
[----:B-1----:R-:W-:-:S03]  /*7e450*/  IMAD.MOV.U32 R28, RZ, RZ, R8 ;  /* 0x000000ffff1c7224 */ /* 0x002fc600078e0008 */
[----:B---3--:R-:W3:Y:S01]  /*7e460*/  LDL.LU R8, [R1+0x3040] ;  /* 0x0030400001087983 */ /* 0x008ee20000300800 */
[----:B------:R-:W-:Y:S02]  /*7e470*/  IADD3 R6, P1, PT, R6, UR16, RZ ;  /* 0x0000001006067c10 */ /* 0x000fe4000ff3e0ff */
[----:B------:R-:W-:Y:S02]  /*7e480*/  MOV R29, R13 ;  /* 0x0000000d001d7202 */ /* 0x000fe40000000f00 */
[----:B------:R-:W-:Y:S02]  /*7e490*/  IADD3.X R12, PT, PT, R12, UR7, RZ, P1, !PT ;  /* 0x000000070c0c7c10 */ /* 0x000fe40008ffe4ff */
[----:B--2---:R-:W-:Y:S01]  /*7e4a0*/  IADD3 R2, P2, PT, R2, UR16, RZ ;  /* 0x0000001002027c10 */ /* 0x004fe2000ff5e0ff */
[----:B------:R1:W-:Y:S03]  /*7e4b0*/  STL [R1+0x306c], R6 ;  /* 0x00306c0601007387 */ /* 0x0003e60000100800 */
[----:B------:R-:W-:Y:S01]  /*7e4c0*/  IADD3.X R10, PT, PT, R10, UR7, RZ, P2, !PT ;  /* 0x000000070a0a7c10 */ /* 0x000fe200097fe4ff */
[----:B------:R2:W-:Y:S04]  /*7e4d0*/  LDGSTS.E [R3+0x2080], desc[UR14][R28.64], P0 ;  /* 0x020800001c037fae */ /* 0x0005e800081a100e */
[----:B------:R-:W-:Y:S04]  /*7e4e0*/  STL [R1+0x3060], R12 ;  /* 0x0030600c01007387 */ /* 0x000fe80000100800 */
[----:B------:R-:W-:Y:S01]  /*7e4f0*/  STL [R1+0x3064], R2 ;  /* 0x0030640201007387 */ /* 0x000fe20000100800 */
[----:B--2---:R-:W-:-:S03]  /*7e500*/  IMAD.MOV.U32 R28, RZ, RZ, R6 ;  /* 0x000000ffff1c7224 */ /* 0x004fc600078e0006 */
[----:B-1----:R-:W2:Y:S01]  /*7e510*/  LDL.LU R6, [R1+0x3044] ;  /* 0x0030440001067983 */ /* 0x002ea20000300800 */
[----:B------:R-:W-:-:S03]  /*7e520*/  MOV R29, R12 ;  /* 0x0000000c001d7202 */ /* 0x000fc60000000f00 */
[----:B------:R1:W-:Y:S04]  /*7e530*/  STL [R1+0x3058], R10 ;  /* 0x0030580a01007387 */ /* 0x0003e80000100800 */
[----:B------:R-:W2:Y:S04]  /*7e540*/  LDL.LU R15, [R1+0x2f78] ;  /* 0x002f7800010f7983 */ /* 0x000ea80000300800 */
[----:B------:R-:W2:Y:S04]  /*7e550*/  LDL.LU R14, [R1+0x3030] ;  /* 0x00303000010e7983 */ /* 0x000ea80000300800 */
[----:B------:R1:W-:Y:S04]  /*7e560*/  LDGSTS.E [R3+0x2100], desc[UR14][R28.64], P0 ;  /* 0x021000001c037fae */ /* 0x0003e800081a100e */
[----:B------:R-:W2:Y:S01]  /*7e570*/  LDL.LU R16, [R1+0x2f74] ;  /* 0x002f740001107983 */ /* 0x000ea20000300800 */
[----:B----4-:R-:W-:Y:S01]  /*7e580*/  IADD3 R7, P1, PT, R7, UR16, RZ ;  /* 0x0000001007077c10 */ /* 0x010fe2000ff3e0ff */
[----:B-1----:R-:W-:Y:S01]  /*7e590*/  IMAD.MOV.U32 R28, RZ, RZ, R2 ;  /* 0x000000ffff1c7224 */ /* 0x002fe200078e0002 */
[----:B------:R-:W-:-:S02]  /*7e5a0*/  MOV R29, R10 ;  /* 0x0000000a001d7202 */ /* 0x000fc40000000f00 */
[----:B------:R-:W-:Y:S01]  /*7e5b0*/  IADD3 R4, P2, PT, R4, UR16, RZ ;  /* 0x0000001004047c10 */ /* 0x000fe2000ff5e0ff */
[----:B------:R-:W4:Y:S04]  /*7e5c0*/  LDL.LU R10, [R1+0x2f7c] ;  /* 0x002f7c00010a7983 */ /* 0x000f280000300800 */
[----:B------:R-:W4:Y:S04]  /*7e5d0*/  LDL.LU R2, [R1+0x2f6c] ;  /* 0x002f6c0001027983 */ /* 0x000f280000300800 */
[----:B------:R-:W-:Y:S04]  /*7e5e0*/  STL [R1+0x305c], R7 ;  /* 0x00305c0701007387 */ /* 0x000fe80000100800 */
[----:B------:R1:W-:Y:S01]  /*7e5f0*/  LDGSTS.E [R3+0x2180], desc[UR14][R28.64], P0 ;  /* 0x021800001c037fae */ /* 0x0003e200081a100e */
[----:B------:R-:W-:-:S02]  /*7e600*/  IADD3.X R11, PT, PT, R11, UR7, RZ, P1, !PT ;  /* 0x000000070b0b7c10 */ /* 0x000fc40008ffe4ff */
[----:B------:R-:W-:-:S03]  /*7e610*/  IADD3.X R9, PT, PT, R9, UR7, RZ, P2, !PT ;  /* 0x0000000709097c10 */ /* 0x000fc600097fe4ff */
[----:B------:R1:W-:Y:S02]  /*7e620*/  STL [R1+0x3050], R11 ;  /* 0x0030500b01007387 */ /* 0x0003e40000100800 */
[----:B-1----:R-:W-:Y:S02]  /*7e630*/  MOV R29, R11 ;  /* 0x0000000b001d7202 */ /* 0x002fe40000000f00 */
[----:B------:R-:W-:Y:S01]  /*7e640*/  STL [R1+0x3054], R4 ;  /* 0x0030540401007387 */ /* 0x000fe20000100800 */
[----:B------:R-:W-:-:S03]  /*7e650*/  IMAD.MOV.U32 R28, RZ, RZ, R7 ;  /* 0x000000ffff1c7224 */ /* 0x000fc600078e0007 */
[----:B------:R-:W4:Y:S04]  /*7e660*/  LDL.LU R11, [R1+0x2f68] ;  /* 0x002f6800010b7983 */ /* 0x000f280000300800 */
[----:B------:R1:W-:Y:S04]  /*7e670*/  STL [R1+0x3048], R9 ;  /* 0x0030480901007387 */ /* 0x0003e80000100800 */
[----:B------:R-:W4:Y:S04]  /*7e680*/  LDL.LU R7, [R1+0x2f60] ;  /* 0x002f600001077983 */ /* 0x000f280000300800 */
[----:B------:R1:W-:Y:S02]  /*7e690*/  LDGSTS.E [R3+0x2200], desc[UR14][R28.64], P0 ;  /* 0x022000001c037fae */ /* 0x0003e400081a100e */
[----:B-1----:R-:W-:Y:S01]  /*7e6a0*/  MOV R29, R9 ;  /* 0x00000009001d7202 */ /* 0x002fe20000000f00 */
[----:B------:R-:W-:Y:S01]  /*7e6b0*/  IMAD.MOV.U32 R28, RZ, RZ, R4 ;  /* 0x000000ffff1c7224 */ /* 0x000fe200078e0004 */
[----:B------:R-:W4:Y:S04]  /*7e6c0*/  LDL.LU R9, [R1+0x2f64] ;  /* 0x002f640001097983 */ /* 0x000f280000300800 */
[----:B------:R-:W4:Y:S01]  /*7e6d0*/  LDL.LU R4, [R1+0x2f5c] ;  /* 0x002f5c0001047983 */ /* 0x000f220000300800 */
[----:B------:R-:W-:-:S03]  /*7e6e0*/  UISETP.GT.AND UP1, UPT, UR21, 0xc, UPT ;  /* 0x0000000c1500788c */ /* 0x000fc6000bf24270 */
[----:B------:R1:W-:Y:S01]  /*7e6f0*/  LDGSTS.E [R3+0x2280], desc[UR14][R28.64], P0 ;  /* 0x022800001c037fae */ /* 0x0003e200081a100e */
[----:B------:R-:W-:-:S05]  /*7e700*/  IADD3 R5, P1, PT, R5, UR16, RZ ;  /* 0x0000001005057c10 */ /* 0x000fca000ff3e0ff */
[----:B------:R-:W-:Y:S01]  /*7e710*/  STL [R1+0x304c], R5 ;  /* 0x00304c0501007387 */ /* 0x000fe20000100800 */
[----:B---3--:R-:W-:-:S05]  /*7e720*/  IADD3.X R8, PT, PT, R8, UR7, RZ, P1, !PT ;  /* 0x0000000708087c10 */ /* 0x008fca0008ffe4ff */
[----:B------:R3:W-:Y:S04]  /*7e730*/  STL [R1+0x3040], R8 ;  /* 0x0030400801007387 */ /* 0x0007e80000100800 */
[----:B------:R-:W4:Y:S04]  /*7e740*/  LDL.LU R12, [R1+0x2f58] ;  /* 0x002f5800010c7983 */ /* 0x000f280000300800 */
[----:B------:R-:W4:Y:S01]  /*7e750*/  LDL.LU R13, [R1+0x2f50] ;  /* 0x002f5000010d7983 */ /* 0x000f220000300800 */
[----:B------:R-:W-:Y:S01]  /*7e760*/  USEL UR12, URZ, 0x4, !UP1 ;  /* 0x00000004ff0c7887 */ /* 0x000fe2000c800000 */
[----:B-1----:R-:W-:Y:S01]  /*7e770*/  IMAD.MOV.U32 R28, RZ, RZ, R5 ;  /* 0x000000ffff1c7224 */ /* 0x002fe200078e0005 */
[----:B------:R-:W-:-:S02]  /*7e780*/  MOV R29, R8 ;  /* 0x00000008001d7202 */ /* 0x000fc40000000f00 */
[----:B------:R-:W-:Y:S01]  /*7e790*/  USEL UR12, UR12, URZ, !UP0 ;  /* 0x000000ff0c0c7287 */ /* 0x000fe2000c000000 */
[----:B---3--:R-:W3:Y:S04]  /*7e7a0*/  LDL.LU R8, [R1+0x2f54] ;  /* 0x002f540001087983 */ /* 0x008ee80000300800 */
[----:B------:R1:W-:Y:S01]  /*7e7b0*/  LDGSTS.E [R3+0x2300], desc[UR14][R28.64], P0 ;  /* 0x023000001c037fae */ /* 0x0003e200081a100e */
[----:B--2---:R-:W-:-:S03]  /*7e7c0*/  IADD3 R6, P2, PT, R6, UR16, RZ ;  /* 0x0000001006067c10 */ /* 0x004fc6000ff5e0ff */
[----:B------:R-:W2:Y:S01]  /*7e7d0*/  LDL.LU R5, [R1+0x2f4c] ;  /* 0x002f4c0001057983 */ /* 0x000ea20000300800 */
[----:B------:R-:W-:-:S03]  /*7e7e0*/  ISETP.NE.U32.AND P1, PT, RZ, UR12, PT ;  /* 0x0000000cff007c0c */ /* 0x000fc6000bf25070 */
[----:B------:R-:W-:Y:S01]  /*7e7f0*/  STL [R1+0x3044], R6 ;  /* 0x0030440601007387 */ /* 0x000fe20000100800 */
[----:B------:R-:W-:Y:S02]  /*7e800*/  IADD3 R15, P3, PT, R15, UR16, RZ ;  /* 0x000000100f0f7c10 */ /* 0x000fe4000ff7e0ff */
[----:B------:R-:W-:Y:S01]  /*7e810*/  IADD3.X R14, PT, PT, R14, UR7, RZ, P2, !PT ;  /* 0x000000070e0e7c10 */ /* 0x000fe200097fe4ff */
[----:B-1----:R-:W-:-:S03]  /*7e820*/  IMAD.MOV.U32 R28, RZ, RZ, R6 ;  /* 0x000000ffff1c7224 */ /* 0x002fc600078e0006 */
[----:B------:R-:W-:Y:S01]  /*7e830*/  MOV R29, R14 ;  /* 0x0000000e001d7202 */ /* 0x000fe20000000f00 */
[----:B------:R1:W-:Y:S01]  /*7e840*/  STL [R1+0x3030], R14 ;  /* 0x0030300e01007387 */ /* 0x0003e20000100800 */
[----:B------:R-:W-:-:S03]  /*7e850*/  IADD3.X R16, PT, PT, R16, UR7, RZ, P3, !PT ;  /* 0x0000000710107c10 */ /* 0x000fc60009ffe4ff */
[----:B------:R-:W-:Y:S04]  /*7e860*/  STL [R1+0x2f78], R15 ;  /* 0x002f780f01007387 */ /* 0x000fe80000100800 */
[----:B------:R4:W-:Y:S04]  /*7e870*/  LDGSTS.E [R3+0x2380], desc[UR14][R28.64], P0 ;  /* 0x023800001c037fae */ /* 0x0009e800081a100e */
[----:B-1----:R-:W2:Y:S01]  /*7e880*/  LDL.LU R14, [R1+0x2f48] ;  /* 0x002f4800010e7983 */ /* 0x002ea20000300800 */
[----:B----4-:R-:W-:Y:S01]  /*7e890*/  IADD3 R10, P0, PT, R10, UR16, RZ ;  /* 0x000000100a0a7c10 */ /* 0x010fe2000ff1e0ff */
[----:B------:R-:W-:Y:S01]  /*7e8a0*/  IMAD.MOV.U32 R28, RZ, RZ, R15 ;  /* 0x000000ffff1c7224 */ /* 0x000fe200078e000f */
[----:B------:R-:W-:Y:S01]  /*7e8b0*/  MOV R29, R16 ;  /* 0x00000010001d7202 */ /* 0x000fe20000000f00 */
[----:B------:R-:W-:Y:S01]  /*7e8c0*/  STL [R1+0x2f74], R16 ;  /* 0x002f741001007387 */ /* 0x000fe20000100800 */
[----:B------:R-:W-:-:S03]  /*7e8d0*/  IADD3 R2, P2, PT, R2, UR16, RZ ;  /* 0x0000001002027c10 */ /* 0x000fc6000ff5e0ff */
[----:B------:R-:W4:Y:S04]  /*7e8e0*/  LDL.LU R6, [R1+0x2f40] ;  /* 0x002f400001067983 */ /* 0x000f280000300800 */
[----:B------:R1:W-:Y:S04]  /*7e8f0*/  STL [R1+0x2f7c], R10 ;  /* 0x002f7c0a01007387 */ /* 0x0003e80000100800 */
[----:B------:R1:W-:Y:S01]  /*7e900*/  LDGSTS.E [R3+0x3000], desc[UR14][R28.64], P1 ;  /* 0x030000001c037fae */ /* 0x0003e200089a100e */
[----:B------:R-:W-:Y:S01]  /*7e910*/  IADD3.X R11, PT, PT, R11, UR7, RZ, P0, !PT ;  /* 0x000000070b0b7c10 */ /* 0x000fe200087fe4ff */
[----:B-1----:R-:W-:-:S04]  /*7e920*/  IMAD.MOV.U32 R28, RZ, RZ, R10 ;  /* 0x000000ffff1c7224 */ /* 0x002fc800078e000a */
[----:B------:R1:W-:Y:S01]  /*7e930*/  STL [R1+0x2f68], R11 ;  /* 0x002f680b01007387 */ /* 0x0003e20000100800 */
[----:B------:R-:W-:-:S03]  /*7e940*/  IADD3.X R7, PT, PT, R7, UR7, RZ, P2, !PT ;  /* 0x0000000707077c10 */ /* 0x000fc600097fe4ff */
[----:B------:R-:W-:Y:S01]  /*7e950*/  STL [R1+0x2f6c], R2 ;  /* 0x002f6c0201007387 */ /* 0x000fe20000100800 */
[----:B------:R-:W-:-:S03]  /*7e960*/  MOV R29, R11 ;  /* 0x0000000b001d7202 */ /* 0x000fc60000000f00 */
[----:B------:R-:W4:Y:S04]  /*7e970*/  LDL.LU R10, [R1+0x2f44] ;  /* 0x002f4400010a7983 */ /* 0x000f280000300800 */
[----:B------:R1:W-:Y:S04]  /*7e980*/  STL [R1+0x2f60], R7 ;  /* 0x002f600701007387 */ /* 0x0003e80000100800 */
[----:B-1----:R-:W4:Y:S04]  /*7e990*/  LDL.LU R11, [R1+0x2f30] ;  /* 0x002f3000010b7983 */ /* 0x002f280000300800 */
[----:B------:R1:W-:Y:S01]  /*7e9a0*/  LDGSTS.E [R3+0x3080], desc[UR14][R28.64], P1 ;  /* 0x030800001c037fae */ /* 0x0003e200089a100e */
[----:B------:R-:W-:-:S02]  /*7e9b0*/  IADD3 R9, P0, PT, R9, UR16, RZ ;  /* 0x0000001009097c10 */ /* 0x000fc4000ff1e0ff */
[----:B------:R-:W-:Y:S01]  /*7e9c0*/  IADD3 R4, P2, PT, R4, UR16, RZ ;  /* 0x0000001004047c10 */ /* 0x000fe2000ff5e0ff */
[----:B-1----:R-:W-:Y:S01]  /*7e9d0*/  IMAD.MOV.U32 R28, RZ, RZ, R2 ;  /* 0x000000ffff1c7224 */ /* 0x002fe200078e0002 */
[----:B------:R-:W-:Y:S02]  /*7e9e0*/  MOV R29, R7 ;  /* 0x00000007001d7202 */ /* 0x000fe40000000f00 */
[----:B------:R-:W4:Y:S04]  /*7e9f0*/  LDL.LU R7, [R1+0x2e78] ;  /* 0x002e780001077983 */ /* 0x000f280000300800 */
[----:B------:R-:W4:Y:S04]  /*7ea00*/  LDL.LU R2, [R1+0x2e7c] ;  /* 0x002e7c0001027983 */ /* 0x000f280000300800 */
[----:B------:R-:W-:Y:S04]  /*7ea10*/  STL [R1+0x2f64], R9 ;  /* 0x002f640901007387 */ /* 0x000fe80000100800 */
[----:B------:R1:W-:Y:S02]  /*7ea20*/  LDGSTS.E [R3+0x3100], desc[UR14][R28.64], P1 ;  /* 0x031000001c037fae */ /* 0x0003e400089a100e */
[----:B-1----:R-:W-:Y:S01]  /*7ea30*/  IMAD.MOV.U32 R28, RZ, RZ, R9 ;  /* 0x000000ffff1c7224 */ /* 0x002fe200078e0009 */
[----:B------:R-:W-:-:S02]  /*7ea40*/  IADD3.X R12, PT, PT, R12, UR7, RZ, P0, !PT ;  /* 0x000000070c0c7c10 */ /* 0x000fc400087fe4ff */
[----:B------:R-:W-:-:S03]  /*7ea50*/  IADD3.X R13, PT, PT, R13, UR7, RZ, P2, !PT ;  /* 0x000000070d0d7c10 */ /* 0x000fc600097fe4ff */
[----:B------:R1:W-:Y:S01]  /*7ea60*/  STL [R1+0x2f58], R12 ;  /* 0x002f580c01007387 */ /* 0x0003e20000100800 */
[----:B------:R-:W-:-:S03]  /*7ea70*/  MOV R29, R12 ;  /* 0x0000000c001d7202 */ /* 0x000fc60000000f00 */
[----:B------:R-:W-:Y:S01]  /*7ea80*/  STL [R1+0x2f5c], R4 ;  /* 0x002f5c0401007387 */ /* 0x000fe20000100800 */
[----:B---3--:R-:W-:-:S03]  /*7ea90*/  IADD3 R8, P0, PT, R8, UR16, RZ ;  /* 0x0000001008087c10 */ /* 0x008fc6000ff1e0ff */
[----:B------:R3:W-:Y:S04]  /*7eaa0*/  LDGSTS.E [R3+0x3180], desc[UR14][R28.64], P1 ;  /* 0x031800001c037fae */ /* 0x0007e800089a100e */
[----:B-1----:R-:W4:Y:S04]  /*7eab0*/  LDL.LU R12, [R1+0x2e74] ;  /* 0x002e7400010c7983 */ /* 0x002f280000300800 */
[----:B------:R1:W-:Y:S04]  /*7eac0*/  STL [R1+0x2f50], R13 ;  /* 0x002f500d01007387 */ /* 0x0003e80000100800 */
[----:B------:R-:W4:Y:S01]  /*7ead0*/  LDL.LU R9, [R1+0x2e68] ;  /* 0x002e680001097983 */ /* 0x000f220000300800 */
[----:B---3--:R-:W-:Y:S01]  /*7eae0*/  IMAD.MOV.U32 R28, RZ, RZ, R4 ;  /* 0x000000ffff1c7224 */ /* 0x008fe200078e0004 */
[----:B------:R-:W-:-:S02]  /*7eaf0*/  MOV R29, R13 ;  /* 0x0000000d001d7202 */ /* 0x000fc40000000f00 */
[----:B--2---:R-:W-:Y:S01]  /*7eb00*/  IADD3 R5, P2, PT, R5, UR16, RZ ;  /* 0x0000001005057c10 */ /* 0x004fe2000ff5e0ff */
[----:B-1----:R-:W2:Y:S04]  /*7eb10*/  LDL.LU R13, [R1+0x2e6c] ;  /* 0x002e6c00010d7983 */ /* 0x002ea80000300800 */
[----:B------:R-:W3:Y:S04]  /*7eb20*/  LDL.LU R4, [R1+0x2e64] ;  /* 0x002e640001047983 */ /* 0x000ee80000300800 */
[----:B------:R-:W-:Y:S04]  /*7eb30*/  STL [R1+0x2f54], R8 ;  /* 0x002f540801007387 */ /* 0x000fe80000100800 */
[----:B------:R1:W-:Y:S01]  /*7eb40*/  LDGSTS.E [R3+0x3200], desc[UR14][R28.64], P1 ;  /* 0x032000001c037fae */ /* 0x0003e200089a100e */
[----:B------:R-:W-:-:S05]  /*7eb50*/  IADD3.X R14, PT, PT, R14, UR7, RZ, P0, !PT ;  /* 0x000000070e0e7c10 */ /* 0x000fca00087fe4ff */
[----:B------:R4:W-:Y:S01]  /*7eb60*/  STL [R1+0x2f48], R14 ;  /* 0x002f480e01007387 */ /* 0x0009e20000100800 */
[----:B-1----:R-:W-:-:S03]  /*7eb70*/  MOV R29, R14 ;  /* 0x0000000e001d7202 */ /* 0x002fc60000000f00 */
[----:B------:R-:W-:Y:S01]  /*7eb80*/  STL [R1+0x2f4c], R5 ;  /* 0x002f4c0501007387 */ /* 0x000fe20000100800 */
[----:B------:R-:W-:Y:S01]  /*7eb90*/  IMAD.MOV.U32 R28, RZ, RZ, R8 ;  /* 0x000000ffff1c7224 */ /* 0x000fe200078e0008 */
[----:B----4-:R-:W-:Y:S02]  /*7eba0*/  IADD3.X R6, PT, PT, R6, UR7, RZ, P2, !PT ;  /* 0x0000000706067c10 */ /* 0x010fe400097fe4ff */
[----:B------:R-:W4:Y:S04]  /*7ebb0*/  LDL.LU R14, [R1+0x2e60] ;  /* 0x002e6000010e7983 */ /* 0x000f280000300800 */
[----:B------:R1:W-:Y:S04]  /*7ebc0*/  LDGSTS.E [R3+0x3280], desc[UR14][R28.64], P1 ;  /* 0x032800001c037fae */ /* 0x0003e800089a100e */
[----:B------:R1:W-:Y:S04]  /*7ebd0*/  STL [R1+0x2f40], R6 ;  /* 0x002f400601007387 */ /* 0x0003e80000100800 */
[----:B------:R-:W4:Y:S01]  /*7ebe0*/  LDL.LU R8, [R1+0x2e58] ;  /* 0x002e580001087983 */ /* 0x000f220000300800 */
[----:B-1----:R-:W-:Y:S01]  /*7ebf0*/  IMAD.MOV.U32 R28, RZ, RZ, R5 ;  /* 0x000000ffff1c7224 */ /* 0x002fe200078e0005 */
[----:B------:R-:W-:-:S02]  /*7ec00*/  MOV R29, R6 ;  /* 0x00000006001d7202 */ /* 0x000fc40000000f00 */
[----:B------:R-:W4:Y:S04]  /*7ec10*/  LDL.LU R6, [R1+0x2e5c] ;  /* 0x002e5c0001067983 */ /* 0x000f280000300800 */
[----:B------:R-:W4:Y:S04]  /*7ec20*/  LDL.LU R5, [R1+0x2e54] ;  /* 0x002e540001057983 */ /* 0x000f280000300800 */
[----:B------:R1:W-:Y:S01]  /*7ec30*/  LDGSTS.E [R3+0x3300], desc[UR14][R28.64], P1 ;  /* 0x033000001c037fae */ /* 0x0003e200089a100e */
[----:B------:R-:W-:-:S04]  /*7ec40*/  IADD3 R10, P0, PT, R10, UR16, RZ ;  /* 0x000000100a0a7c10 */ /* 0x000fc8000ff1e0ff */
[----:B------:R-:W-:Y:S01]  /*7ec50*/  IADD3.X R11, PT, PT, R11, UR7, RZ, P0, !PT ;  /* 0x000000070b0b7c10 */ /* 0x000fe200087fe4ff */
[----:B------:R-:W-:Y:S01]  /*7ec60*/  STL [R1+0x2f44], R10 ;  /* 0x002f440a01007387 */ /* 0x000fe20000100800 */
[----:B-1----:R-:W-:Y:S02]  /*7ec70*/  IMAD.MOV.U32 R28, RZ, RZ, R10 ;  /* 0x000000ffff1c7224 */ /* 0x002fe400078e000a */
[----:B------:R-:W-:Y:S01]  /*7ec80*/  MOV R29, R11 ;  /* 0x0000000b001d7202 */ /* 0x000fe20000000f00 */
[----:B------:R1:W-:Y:S04]  /*7ec90*/  STL [R1+0x2f30], R11 ;  /* 0x002f300b01007387 */ /* 0x0003e80000100800 */
[----:B------:R1:W-:Y:S04]  /*7eca0*/  LDGSTS.E [R3+0x3380], desc[UR14][R28.64], P1 ;  /* 0x033800001c037fae */ /* 0x0003e800089a100e */
[----:B-1----:R-:W4:Y:S01]  /*7ecb0*/  LDL.LU R11, [R1+0x2e50] ;  /* 0x002e5000010b7983 */ /* 0x002f220000300800 */
[----:B------:R-:W-:-:S03]  /*7ecc0*/  IADD3 R7, P1, PT, R7, UR16, RZ ;  /* 0x0000001007077c10 */ /* 0x000fc6000ff3e0ff */
[----:B------:R-:W4:Y:S01]  /*7ecd0*/  LDL.LU R10, [R1+0x2e48] ;  /* 0x002e4800010a7983 */ /* 0x000f220000300800 */
[----:B------:R-:W-:-:S03]  /*7ece0*/  IADD3 R2, P2, PT, R2, UR16, RZ ;  /* 0x0000001002027c10 */ /* 0x000fc6000ff5e0ff */
[----:B------:R1:W-:Y:S01]  /*7ecf0*/  STL [R1+0x2e78], R7 ;  /* 0x002e780701007387 */ /* 0x0003e20000100800 */
[----:B------:R-:W-:Y:S01]  /*7ed00*/  IMAD.MOV.U32 R28, RZ, RZ, R7 ;  /* 0x000000ffff1c7224 */ /* 0x000fe200078e0007 */
[----:B------:R-:W-:-:S05]  /*7ed10*/  IADD3.X R12, PT, PT, R12, UR7, RZ, P1, !PT ;  /* 0x000000070c0c7c10 */ /* 0x000fca0008ffe4ff */
[----:B------:R1:W-:Y:S01]  /*7ed20*/  STL [R1+0x2e74], R12 ;  /* 0x002e740c01007387 */ /* 0x0003e20000100800 */
[----:B------:R-:W-:-:S03]  /*7ed30*/  IADD3.X R9, PT, PT, R9, UR7, RZ, P2, !PT ;  /* 0x0000000709097c10 */ /* 0x000fc600097fe4ff */
[----:B------:R2:W-:Y:S01]  /*7ed40*/  STL [R1+0x2e7c], R2 ;  /* 0x002e7c0201007387 */ /* 0x0005e20000100800 */
[----:B------:R-:W-:-:S03]  /*7ed50*/  MOV R29, R12 ;  /* 0x0000000c001d7202 */ /* 0x000fc60000000f00 */
[----:B-1----:R-:W4:Y:S04]  /*7ed60*/  LDL.LU R7, [R1+0x2e4c] ;  /* 0x002e4c0001077983 */ /* 0x002f280000300800 */
[----:B------:R1:W-:Y:S04]  /*7ed70*/  STL [R1+0x2e68], R9 ;  /* 0x002e680901007387 */ /* 0x0003e80000100800 */
[----:B------:R-:W4:Y:S01]  /*7ed80*/  LDL.LU R12, [R1+0x2e40] ;  /* 0x002e4000010c7983 */ /* 0x000f220000300800 */
[----:B------:R-:W-:-:S04]  /*7ed90*/  UISETP.GT.AND UP1, UPT, UR21, 0x10, UPT ;  /* 0x000000101500788c */ /* 0x000fc8000bf24270 */
[----:B------:R-:W-:-:S04]  /*7eda0*/  USEL UR12, URZ, 0x4, !UP1 ;  /* 0x00000004ff0c7887 */ /* 0x000fc8000c800000 */
[----:B------:R-:W-:-:S06]  /*7edb0*/  USEL UR12, UR12, URZ, !UP0 ;  /* 0x000000ff0c0c7287 */ /* 0x000fcc000c000000 */
[----:B------:R-:W-:Y:S02]  /*7edc0*/  ISETP.NE.U32.AND P0, PT, RZ, UR12, PT ;  /* 0x0000000cff007c0c */ /* 0x000fe4000bf05070 */
[----:B--2---:R-:W-:Y:S02]  /*7edd0*/  IADD3 R13, P1, PT, R13, UR16, RZ ;  /* 0x000000100d0d7c10 */ /* 0x004fe4000ff3e0ff */
[----:B---3--:R-:W-:Y:S02]  /*7ede0*/  IADD3 R4, P2, PT, R4, UR16, RZ ;  /* 0x0000001004047c10 */ /* 0x008fe4000ff5e0ff */
[----:B----4-:R-:W-:-:S07]  /*7edf0*/  IADD3.X R14, PT, PT, R14, UR7, RZ, P1, !PT ;  /* 0x000000070e0e7c10 */ /* 0x010fce0008ffe4ff */
[----:B------:R2:W-:Y:S02]  /*7ee00*/  LDGSTS.E [R3+0x4000], desc[UR14][R28.64], P0 ;  /* 0x040000001c037fae */ /* 0x0005e400081a100e */
[----:B--2---:R-:W-:Y:S01]  /*7ee10*/  IMAD.MOV.U32 R28, RZ, RZ, R2 ;  /* 0x000000ffff1c7224 */ /* 0x004fe200078e0002 */
[----:B------:R-:W-:Y:S01]  /*7ee20*/  MOV R29, R9 ;  /* 0x00000009001d7202 */ /* 0x000fe20000000f00 */
[----:B------:R-:W2:Y:S04]  /*7ee30*/  LDL.LU R2, [R1+0x2e44] ;  /* 0x002e440001027983 */ /* 0x000ea80000300800 */
[----:B-1----:R-:W3:Y:S01]  /*7ee40*/  LDL.LU R9, [R1+0x1ad4] ;  /* 0x001ad40001097983 */ /* 0x002ee20000300800 */
[----:B------:R-:W-:-:S03]  /*7ee50*/  IADD3.X R8, PT, PT, R8, UR7, RZ, P2, !PT ;  /* 0x0000000708087c10 */ /* 0x000fc600097fe4ff */
[----:B------:R-:W-:Y:S04]  /*7ee60*/  STL [R1+0x2e6c], R13 ;  /* 0x002e6c0d01007387 */ /* 0x000fe80000100800 */
[----:B------:R1:W-:Y:S04]  /*7ee70*/  LDGSTS.E [R3+0x4080], desc[UR14][R28.64], P0 ;  /* 0x040800001c037fae */ /* 0x0003e800081a100e */
[----:B------:R4:W-:Y:S04]  /*7ee80*/  STL [R1+0x2e60], R14 ;  /* 0x002e600e01007387 */ /* 0x0009e80000100800 */
[----:B------:R-:W-:Y:S01]  /*7ee90*/  STL [R1+0x2e64], R4 ;  /* 0x002e640401007387 */ /* 0x000fe20000100800 */
[----:B-1----:R-:W-:Y:S01]  /*7eea0*/  MOV R29, R14 ;  /* 0x0000000e001d7202 */ /* 0x002fe20000000f00 */
[----:B------:R-:W-:-:S02]  /*7eeb0*/  IMAD.MOV.U32 R28, RZ, RZ, R13 ;  /* 0x000000ffff1c7224 */ /* 0x000fc400078e000d */
[----:B----4-:R-:W4:Y:S01]  /*7eec0*/  LDL.LU R14, [R1+0x2e30] ;  /* 0x002e3000010e7983 */ /* 0x010f220000300800 */
[----:B------:R-:W-:-:S03]  /*7eed0*/  IADD3 R6, P1, PT, R6, UR16, RZ ;  /* 0x0000001006067c10 */ /* 0x000fc6000ff3e0ff */
[----:B------:R1:W-:Y:S01]  /*7eee0*/  STL [R1+0x2e58], R8 ;  /* 0x002e580801007387 */ /* 0x0003e20000100800 */
[----:B------:R-:W-:-:S03]  /*7eef0*/  IADD3 R5, P2, PT, R5, UR16, RZ ;  /* 0x0000001005057c10 */ /* 0x000fc6000ff5e0ff */
[----:B------:R-:W4:Y:S04]  /*7ef00*/  LDL.LU R13, [R1+0x1ad0] ;  /* 0x001ad000010d7983 */ /* 0x000f280000300800 */
[----:B------:R1:W-:Y:S01]  /*7ef10*/  LDGSTS.E [R3+0x4100], desc[UR14][R28.64], P0 ;  /* 0x041000001c037fae */ /* 0x0003e200081a100e */
[----:B------:R-:W-:Y:S01]  /*7ef20*/  IADD3.X R11, PT, PT, R11, UR7, RZ, P1, !PT ;  /* 0x000000070b0b7c10 */ /* 0x000fe20008ffe4ff */
[----:B-1----:R-:W-:Y:S01]  /*7ef30*/  IMAD.MOV.U32 R28, RZ, RZ, R4 ;  /* 0x000000ffff1c7224 */ /* 0x002fe200078e0004 */
[----:B------:R-:W-:Y:S02]  /*7ef40*/  MOV R29, R8 ;  /* 0x00000008001d7202 */ /* 0x000fe40000000f00 */
[----:B------:R-:W4:Y:S01]  /*7ef50*/  LDL.LU R8, [R1+0x1adc] ;  /* 0x001adc0001087983 */ /* 0x000f220000300800 */
[----:B------:R-:W-:-:S03]  /*7ef60*/  IADD3.X R10, PT, PT, R10, UR7, RZ, P2, !PT ;  /* 0x000000070a0a7c10 */ /* 0x000fc600097fe4ff */
[----:B------:R-:W4:Y:S04]  /*7ef70*/  LDL.LU R4, [R1+0x1ae4] ;  /* 0x001ae40001047983 */ /* 0x000f280000300800 */
[----:B------:R-:W-:Y:S04]  /*7ef80*/  STL [R1+0x2e5c], R6 ;  /* 0x002e5c0601007387 */ /* 0x000fe80000100800 */
[----:B------:R1:W-:Y:S04]  /*7ef90*/  LDGSTS.E [R3+0x4180], desc[UR14][R28.64], P0 ;  /* 0x041800001c037fae */ /* 0x0003e800081a100e */
[----:B------:R1:W-:Y:S04]  /*7efa0*/  STL [R1+0x2e50], R11 ;  /* 0x002e500b01007387 */ /* 0x0003e80000100800 */
[----:B------:R-:W-:Y:S01]  /*7efb0*/  STL [R1+0x2e54], R5 ;  /* 0x002e540501007387 */ /* 0x000fe20000100800 */
[----:B-1----:R-:W-:-:S03]  /*7efc0*/  MOV R29, R11 ;  /* 0x0000000b001d7202 */ /* 0x002fc60000000f00 */
[----:B------:R-:W4:Y:S01]  /*7efd0*/  LDL.LU R11, [R1+0x1ad8] ;  /* 0x001ad800010b7983 */ /* 0x000f220000300800 */
[----:B------:R-:W-:-:S03]  /*7efe0*/  IMAD.MOV.U32 R28, RZ, RZ, R6 ;  /* 0x000000ffff1c7224 */ /* 0x000fc600078e0006 */
[----:B------:R1:W-:Y:S04]  /*7eff0*/  STL [R1+0x2e48], R10 ;  /* 0x002e480a01007387 */ /* 0x0003e80000100800 */
[----:B------:R-:W4:Y:S04]  /*7f000*/  LDL.LU R6, [R1+0x1ae0] ;  /* 0x001ae00001067983 */ /* 0x000f280000300800 */
[----:B------:R1:W-:Y:S02]  /*7f010*/  LDGSTS.E [R3+0x4200], desc[UR14][R28.64], P0 ;  /* 0x042000001c037fae */ /* 0x0003e400081a100e */
[----:B-1----:R-:W-:Y:S01]  /*7f020*/  IMAD.MOV.U32 R28, RZ, RZ, R5 ;  /* 0x000000ffff1c7224 */ /* 0x002fe200078e0005 */
[----:B------:R-:W-:-:S02]  /*7f030*/  MOV R29, R10 ;  /* 0x0000000a001d7202 */ /* 0x000fc40000000f00 */
[----:B------:R-:W4:Y:S04]  /*7f040*/  LDL.LU R10, [R1+0x1aec] ;  /* 0x001aec00010a7983 */ /* 0x000f280000300800 */
        /* <DEDUP_REMOVED lines=11> */
[----:B------:R-:W-:-:S03]  /*7f100*/  USEL UR12, URZ, 0x4, !UP1 ;  /* 0x00000004ff0c7887 */ /* 0x000fc6000c800000 */
[----:B------:R1:W-:Y:S01]  /*7f110*/  LDGSTS.E [R3+0x4300], desc[UR14][R28.64], P0 ;  /* 0x043000001c037fae */ /* 0x0003e200081a100e */
[----:B------:R-:W-:-:S06]  /*7f120*/  USEL UR12, UR12, URZ, !UP0 ;  /* 0x000000ff0c0c7287 */ /* 0x000fcc000c000000 */
[----:B------:R-:W-:Y:S02]  /*7f130*/  ISETP.NE.U32.AND P1, PT, RZ, UR12, PT ;  /* 0x0000000cff007c0c */ /* 0x000fe4000bf25070 */
[----:B--2---:R-:W-:Y:S02]  /*7f140*/  IADD3 R2, P2, PT, R2, UR16, RZ ;  /* 0x0000001002027c10 */ /* 0x004fe4000ff5e0ff */
[----:B---3--:R-:W-:-:S03]  /*7f150*/  IADD3 R9, P3, PT, R9, UR16, RZ ;  /* 0x0000001009097c10 */ /* 0x008fc6000ff7e0ff */
[----:B-1----:R-:W-:Y:S01]  /*7f160*/  IMAD.MOV.U32 R28, RZ, RZ, R2 ;  /* 0x000000ffff1c7224 */ /* 0x002fe200078e0002 */
[----:B------:R1:W-:Y:S01]  /*7f170*/  STL [R1+0x2e44], R2 ;  /* 0x002e440201007387 */ /* 0x0003e20000100800 */
[----:B----4-:R-:W-:-:S04]  /*7f180*/  IADD3.X R14, PT, PT, R14, UR7, RZ, P2, !PT ;  /* 0x000000070e0e7c10 */ /* 0x010fc800097fe4ff */
[----:B------:R-:W-:Y:S01]  /*7f190*/  MOV R29, R14 ;  /* 0x0000000e001d7202 */ /* 0x000fe20000000f00 */
[----:B------:R-:W-:Y:S01]  /*7f1a0*/  STL [R1+0x2e30], R14 ;  /* 0x002e300e01007387 */ /* 0x000fe20000100800 */
[----:B------:R-:W-:-:S03]  /*7f1b0*/  IADD3.X R13, PT, PT, R13, UR7, RZ, P3, !PT ;  /* 0x000000070d0d7c10 */ /* 0x000fc60009ffe4ff */
[----:B------:R2:W-:Y:S04]  /*7f1c0*/  STL [R1+0x1ad4], R9 ;  /* 0x001ad40901007387 */ /* 0x0005e80000100800 */
[----:B------:R-:W3:Y:S04]  /*7f1d0*/  LDL.LU R15, [R1+0x1afc] ;  /* 0x001afc00010f7983 */ /* 0x000ee80000300800 */
[----:B------:R4:W-:Y:S04]  /*7f1e0*/  LDGSTS.E [R3+0x4380], desc[UR14][R28.64], P0 ;  /* 0x043800001c037fae */ /* 0x0009e800081a100e */
[----:B------:R-:W-:Y:S04]  /*7f1f0*/  STL [R1+0x1ad0], R13 ;  /* 0x001ad00d01007387 */ /* 0x000fe80000100800 */
[----:B-1----:R-:W3:Y:S01]  /*7f200*/  LDL.LU R2, [R1+0x1b04] ;  /* 0x001b040001027983 */ /* 0x002ee20000300800 */
[----:B------:R-:W-:-:S03]  /*7f210*/  IADD3 R8, P0, PT, R8, UR16, RZ ;  /* 0x0000001008087c10 */ /* 0x000fc6000ff1e0ff */
[----:B------:R-:W3:Y:S01]  /*7f220*/  LDL.LU R16, [R1+0x1af8] ;  /* 0x001af80001107983 */ /* 0x000ee20000300800 */
[----:B----4-:R-:W-:Y:S01]  /*7f230*/  IMAD.MOV.U32 R28, RZ, RZ, R9 ;  /* 0x000000ffff1c7224 */ /* 0x010fe200078e0009 */
[----:B------:R-:W-:Y:S02]  /*7f240*/  MOV R29, R13 ;  /* 0x0000000d001d7202 */ /* 0x000fe40000000f00 */
[----:B------:R-:W-:Y:S01]  /*7f250*/  IADD3 R4, P2, PT, R4, UR16, RZ ;  /* 0x0000001004047c10 */ /* 0x000fe2000ff5e0ff */
[----:B--2---:R-:W2:Y:S04]  /*7f260*/  LDL.LU R9, [R1+0x1b00] ;  /* 0x001b000001097983 */ /* 0x004ea80000300800 */
[----:B------:R1:W-:Y:S04]  /*7f270*/  STL [R1+0x1adc], R8 ;  /* 0x001adc0801007387 */ /* 0x0003e80000100800 */
[----:B------:R4:W-:Y:S01]  /*7f280*/  LDGSTS.E [R3+0x5000], desc[UR14][R28.64], P1 ;  /* 0x050000001c037fae */ /* 0x0009e200089a100e */
[----:B------:R-:W-:Y:S01]  /*7f290*/  IADD3.X R11, PT, PT, R11, UR7, RZ, P0, !PT ;  /* 0x000000070b0b7c10 */ /* 0x000fe200087fe4ff */
[----:B----4-:R-:W-:-:S04]  /*7f2a0*/  IMAD.MOV.U32 R28, RZ, RZ, R8 ;  /* 0x000000ffff1c7224 */ /* 0x010fc800078e0008 */
[----:B------:R4:W-:Y:S01]  /*7f2b0*/  STL [R1+0x1ad8], R11 ;  /* 0x001ad80b01007387 */ /* 0x0009e20000100800 */
[----:B------:R-:W-:-:S03]  /*7f2c0*/  IADD3.X R6, PT, PT, R6, UR7, RZ, P2, !PT ;  /* 0x0000000706067c10 */ /* 0x000fc600097fe4ff */
[----:B------:R4:W-:Y:S01]  /*7f2d0*/  STL [R1+0x1ae4], R4 ;  /* 0x001ae40401007387 */ /* 0x0009e20000100800 */
[----:B------:R-:W-:-:S03]  /*7f2e0*/  MOV R29, R11 ;  /* 0x0000000b001d7202 */ /* 0x000fc60000000f00 */
[----:B-1----:R-:W2:Y:S04]  /*7f2f0*/  LDL.LU R8, [R1+0x1b0c] ;  /* 0x001b0c0001087983 */ /* 0x002ea80000300800 */
[----:B------:R1:W-:Y:S04]  /*7f300*/  STL [R1+0x1ae0], R6 ;  /* 0x001ae00601007387 */ /* 0x0003e80000100800 */
[----:B----4-:R-:W4:Y:S04]  /*7f310*/  LDL.LU R11, [R1+0x1b08] ;  /* 0x001b0800010b7983 */ /* 0x010f280000300800 */
[----:B------:R1:W-:Y:S01]  /*7f320*/  LDGSTS.E [R3+0x5080], desc[UR14][R28.64], P1 ;  /* 0x050800001c037fae */ /* 0x0003e200089a100e */
[----:B------:R-:W-:-:S02]  /*7f330*/  IADD3 R10, P0, PT, R10, UR16, RZ ;  /* 0x000000100a0a7c10 */ /* 0x000fc4000ff1e0ff */
[----:B------:R-:W-:Y:S01]  /*7f340*/  IADD3 R5, P2, PT, R5, UR16, RZ ;  /* 0x0000001005057c10 */ /* 0x000fe2000ff5e0ff */
[----:B-1----:R-:W-:Y:S01]  /*7f350*/  IMAD.MOV.U32 R28, RZ, RZ, R4 ;  /* 0x000000ffff1c7224 */ /* 0x002fe200078e0004 */
[----:B------:R-:W-:Y:S01]  /*7f360*/  MOV R29, R6 ;  /* 0x00000006001d7202 */ /* 0x000fe20000000f00 */
[----:B------:R-:W4:Y:S04]  /*7f370*/  LDL.LU R4, [R1+0x1bd4] ;  /* 0x001bd40001047983 */ /* 0x000f280000300800 */
[----:B------:R-:W4:Y:S04]  /*7f380*/  LDL.LU R6, [R1+0x1bdc] ;  /* 0x001bdc0001067983 */ /* 0x000f280000300800 */
[----:B------:R-:W-:Y:S04]  /*7f390*/  STL [R1+0x1aec], R10 ;  /* 0x001aec0a01007387 */ /* 0x000fe80000100800 */
[----:B------:R1:W-:Y:S01]  /*7f3a0*/  LDGSTS.E [R3+0x5100], desc[UR14][R28.64], P1 ;  /* 0x051000001c037fae */ /* 0x0003e200089a100e */
[----:B------:R-:W-:-:S02]  /*7f3b0*/  IADD3.X R12, PT, PT, R12, UR7, RZ, P0, !PT ;  /* 0x000000070c0c7c10 */ /* 0x000fc400087fe4ff */
[----:B------:R-:W-:-:S03]  /*7f3c0*/  IADD3.X R7, PT, PT, R7, UR7, RZ, P2, !PT ;  /* 0x0000000707077c10 */ /* 0x000fc600097fe4ff */
[----:B------:R1:W-:Y:S04]  /*7f3d0*/  STL [R1+0x1ae8], R12 ;  /* 0x001ae80c01007387 */ /* 0x0003e80000100800 */
[----:B------:R-:W-:Y:S04]  /*7f3e0*/  STL [R1+0x1af4], R5 ;  /* 0x001af40501007387 */ /* 0x000fe80000100800 */
[----:B------:R-:W4:Y:S04]  /*7f3f0*/  LDL.LU R14, [R1+0x1bd0] ;  /* 0x001bd000010e7983 */ /* 0x000f280000300800 */
[----:B------:R1:W-:Y:S04]  /*7f400*/  STL [R1+0x1af0], R7 ;  /* 0x001af00701007387 */ /* 0x0003e80000100800 */
[----:B------:R-:W4:Y:S01]  /*7f410*/  LDL.LU R13, [R1+0x1bd8] ;  /* 0x001bd800010d7983 */ /* 0x000f220000300800 */
[----:B-1----:R-:W-:Y:S01]  /*7f420*/  IMAD.MOV.U32 R28, RZ, RZ, R10 ;  /* 0x000000ffff1c7224 */ /* 0x002fe200078e000a */
[----:B------:R-:W-:-:S02]  /*7f430*/  MOV R29, R12 ;  /* 0x0000000c001d7202 */ /* 0x000fc40000000f00 */
[----:B------:R-:W4:Y:S04]  /*7f440*/  LDL.LU R12, [R1+0x1be0] ;  /* 0x001be000010c7983 */ /* 0x000f280000300800 */
[----:B------:R1:W-:Y:S02]  /*7f450*/  LDGSTS.E [R3+0x5180], desc[UR14][R28.64], P1 ;  /* 0x051800001c037fae */ /* 0x0003e400089a100e */
[----:B-1----:R-:W-:Y:S02]  /*7f460*/  MOV R29, R7 ;  /* 0x00000007001d7202 */ /* 0x002fe40000000f00 */
[----:B------:R-:W4:Y:S01]  /*7f470*/  LDL.LU R7, [R1+0x1be4] ;  /* 0x001be40001077983 */ /* 0x000f220000300800 */
[----:B------:R-:W-:-:S03]  /*7f480*/  IMAD.MOV.U32 R28, RZ, RZ, R5 ;  /* 0x000000ffff1c7224 */ /* 0x000fc600078e0005 */
[----:B------:R-:W4:Y:S04]  /*7f490*/  LDL.LU R10, [R1+0x1be8] ;  /* 0x001be800010a7983 */ /* 0x000f280000300800 */
[----:B------:R-:W4:Y:S04]  /*7f4a0*/  LDL.LU R5, [R1+0x1bec] ;  /* 0x001bec0001057983 */ /* 0x000f280000300800 */
[----:B------:R1:W-:Y:S01]  /*7f4b0*/  LDGSTS.E [R3+0x5200], desc[UR14][R28.64], P1 ;  /* 0x052000001c037fae */ /* 0x0003e200089a100e */
[----:B---3--:R-:W-:Y:S01]  /*7f4c0*/  IADD3 R15, P0, PT, R15, UR16, RZ ;  /* 0x000000100f0f7c10 */ /* 0x008fe2000ff1e0ff */
[----:B------:R-:W-:-:S04]  /*7f4d0*/  UISETP.GT.AND UP1, UPT, UR21, 0x18, UPT ;  /* 0x000000181500788c */ /* 0x000fc8000bf24270 */
[----:B-1----:R-:W-:Y:S01]  /*7f4e0*/  IMAD.MOV.U32 R28, RZ, RZ, R15 ;  /* 0x000000ffff1c7224 */ /* 0x002fe200078e000f */
[----:B------:R-:W-:Y:S02]  /*7f4f0*/  IADD3 R2, P2, PT, R2, UR16, RZ ;  /* 0x0000001002027c10 */ /* 0x000fe4000ff5e0ff */
[----:B------:R-:W-:-:S04]  /*7f500*/  IADD3.X R16, PT, PT, R16, UR7, RZ, P0, !PT ;  /* 0x0000000710107c10 */ /* 0x000fc800087fe4ff */
[----:B------:R-:W-:Y:S02]  /*7f510*/  MOV R29, R16 ;  /* 0x00000010001d7202 */ /* 0x000fe40000000f00 */
[----:B--2---:R-:W-:Y:S01]  /*7f520*/  IADD3.X R9, PT, PT, R9, UR7, RZ, P2, !PT ;  /* 0x0000000709097c10 */ /* 0x004fe200097fe4ff */
[----:B------:R-:W-:Y:S01]  /*7f530*/  STL [R1+0x1afc], R15 ;  /* 0x001afc0f01007387 */ /* 0x000fe20000100800 */
[----:B------:R-:W-:-:S03]  /*7f540*/  USEL UR12, URZ, 0x4, !UP1 ;  /* 0x00000004ff0c7887 */ /* 0x000fc6000c800000 */
[----:B------:R1:W-:Y:S04]  /*7f550*/  LDGSTS.E [R3+0x5280], desc[UR14][R28.64], P1 ;  /* 0x052800001c037fae */ /* 0x0003e800089a100e */
[----:B------:R-:W-:Y:S04]  /*7f560*/  STL [R1+0x1af8], R16 ;  /* 0x001af81001007387 */ /* 0x000fe80000100800 */
[----:B------:R-:W-:Y:S01]  /*7f570*/  STL [R1+0x1b04], R2 ;  /* 0x001b040201007387 */ /* 0x000fe20000100800 */
[----:B-1----:R-:W-:Y:S01]  /*7f580*/  IMAD.MOV.U32 R28, RZ, RZ, R2 ;  /* 0x000000ffff1c7224 */ /* 0x002fe200078e0002 */
[----:B------:R-:W-:-:S02]  /*7f590*/  MOV R29, R9 ;  /* 0x00000009001d7202 */ /* 0x000fc40000000f00 */
[----:B------:R1:W-:Y:S01]  /*7f5a0*/  STL [R1+0x1b00], R9 ;  /* 0x001b000901007387 */ /* 0x0003e20000100800 */
[----:B------:R-:W-:-:S03]  /*7f5b0*/  USEL UR12, UR12, URZ, !UP0 ;  /* 0x000000ff0c0c7287 */ /* 0x000fc6000c000000 */
[----:B------:R2:W-:Y:S04]  /*7f5c0*/  LDGSTS.E [R3+0x5300], desc[UR14][R28.64], P1 ;  /* 0x053000001c037fae */ /* 0x0005e800089a100e */
[----:B-1----:R-:W3:Y:S01]  /*7f5d0*/  LDL.LU R9, [R1+0x1bf4] ;  /* 0x001bf40001097983 */ /* 0x002ee20000300800 */
[----:B------:R-:W-:-:S03]  /*7f5e0*/  IADD3 R8, P0, PT, R8, UR16, RZ ;  /* 0x0000001008087c10 */ /* 0x000fc6000ff1e0ff */
[----:B------:R-:W3:Y:S01]  /*7f5f0*/  LDL.LU R2, [R1+0x1bfc] ;  /* 0x001bfc0001027983 */ /* 0x000ee20000300800 */
[----:B----4-:R-:W-:-:S03]  /*7f600*/  IADD3.X R11, PT, PT, R11, UR7, RZ, P0, !PT ;  /* 0x000000070b0b7c10 */ /* 0x010fc600087fe4ff */
[----:B------:R-:W-:Y:S01]  /*7f610*/  STL [R1+0x1b0c], R8 ;  /* 0x001b0c0801007387 */ /* 0x000fe20000100800 */
[----:B--2---:R-:W-:Y:S01]  /*7f620*/  IMAD.MOV.U32 R28, RZ, RZ, R8 ;  /* 0x000000ffff1c7224 */ /* 0x004fe200078e0008 */
[----:B------:R-:W-:Y:S02]  /*7f630*/  MOV R29, R11 ;  /* 0x0000000b001d7202 */ /* 0x000fe40000000f00 */
[----:B------:R1:W-:Y:S01]  /*7f640*/  STL [R1+0x1b08], R11 ;  /* 0x001b080b01007387 */ /* 0x0003e20000100800 */
[----:B------:R-:W-:-:S03]  /*7f650*/  ISETP.NE.U32.AND P0, PT, RZ, UR12, PT ;  /* 0x0000000cff007c0c */ /* 0x000fc6000bf05070 */
[----:B------:R2:W-:Y:S04]  /*7f660*/  LDGSTS.E [R3+0x5380], desc[UR14][R28.64], P1 ;  /* 0x053800001c037fae */ /* 0x0005e800089a100e */
[----:B-1----:R-:W4:Y:S01]  /*7f670*/  LDL.LU R11, [R1+0x1bf0] ;  /* 0x001bf000010b7983 */ /* 0x002f220000300800 */
[----:B------:R-:W-:-:S03]  /*7f680*/  IADD3 R4, P1, PT, R4, UR16, RZ ;  /* 0x0000001004047c10 */ /* 0x000fc6000ff3e0ff */
[----:B------:R-:W4:Y:S01]  /*7f690*/  LDL.LU R8, [R1+0x1bf8] ;  /* 0x001bf80001087983 */ /* 0x000f220000300800 */
[----:B------:R-:W-:-:S03]  /*7f6a0*/  IADD3 R6, P2, PT, R6, UR16, RZ ;  /* 0x0000001006067c10 */ /* 0x000fc6000ff5e0ff */
[----:B------:R1:W-:Y:S01]  /*7f6b0*/  STL [R1+0x1bd4], R4 ;  /* 0x001bd40401007387 */ /* 0x0003e20000100800 */
[----:B--2---:R-:W-:Y:S01]  /*7f6c0*/  IMAD.MOV.U32 R28, RZ, RZ, R4 ;  /* 0x000000ffff1c7224 */ /* 0x004fe200078e0004 */
        /* <DEDUP_REMOVED lines=9> */
[----:B--2---:R-:W2:Y:S01]  /*7f760*/  LDL.LU R6, [R1+0x1c00] ;  /* 0x001c000001067983 */ /* 0x004ea20000300800 */
[----:B------:R-:W-:Y:S02]  /*7f770*/  IADD3 R7, P1, PT, R7, UR16, RZ ;  /* 0x0000001007077c10 */ /* 0x000fe4000ff3e0ff */
[----:B------:R-:W-:Y:S02]  /*7f780*/  MOV R29, R13 ;  /* 0x0000000d001d7202 */ /* 0x000fe40000000f00 */
[----:B------:R-:W-:Y:S02]  /*7f790*/  IADD3.X R12, PT, PT, R12, UR7, RZ, P1, !PT ;  /* 0x000000070c0c7c10 */ /* 0x000fe40008ffe4ff */
[----:B------:R-:W-:Y:S01]  /*7f7a0*/  IADD3 R5, P2, PT, R5, UR16, RZ ;  /* 0x0000001005057c10 */ /* 0x000fe2000ff5e0ff */
[----:B------:R1:W-:Y:S03]  /*7f7b0*/  STL [R1+0x1be4], R7 ;  /* 0x001be40701007387 */ /* 0x0003e60000100800 */
[----:B------:R-:W-:Y:S01]  /*7f7c0*/  IADD3.X R10, PT, PT, R10, UR7, RZ, P2, !PT ;  /* 0x000000070a0a7c10 */ /* 0x000fe200097fe4ff */
[----:B------:R1:W-:Y:S04]  /*7f7d0*/  LDGSTS.E [R3+0x6080], desc[UR14][R28.64], P0 ;  /* 0x060800001c037fae */ /* 0x0003e800081a100e */
[----:B------:R-:W-:Y:S04]  /*7f7e0*/  STL [R1+0x1be0], R12 ;  /* 0x001be00c01007387 */ /* 0x000fe80000100800 */
[----:B------:R-:W-:Y:S01]  /*7f7f0*/  STL [R1+0x1bec], R5 ;  /* 0x001bec0501007387 */ /* 0x000fe20000100800 */
[----:B-1----:R-:W-:-:S03]  /*7f800*/  IMAD.MOV.U32 R28, RZ, RZ, R7 ;  /* 0x000000ffff1c7224 */ /* 0x002fc600078e0007 */
[----:B------:R-:W2:Y:S01]  /*7f810*/  LDL.LU R7, [R1+0x1c0c] ;  /* 0x001c0c0001077983 */ /* 0x000ea20000300800 */
[----:B------:R-:W-:-:S03]  /*7f820*/  MOV R29, R12 ;  /* 0x0000000c001d7202 */ /* 0x000fc60000000f00 */
[----:B------:R1:W-:Y:S04]  /*7f830*/  STL [R1+0x1be8], R10 ;  /* 0x001be80a01007387 */ /* 0x0003e80000100800 */
[----:B------:R-:W2:Y:S04]  /*7f840*/  LDL.LU R15, [R1+0x1cd4] ;  /* 0x001cd400010f7983 */ /* 0x000ea80000300800 */
[----:B------:R-:W2:Y:S04]  /*7f850*/  LDL.LU R14, [R1+0x1c08] ;  /* 0x001c0800010e7983 */ /* 0x000ea80000300800 */
[----:B------:R1:W-:Y:S04]  /*7f860*/  LDGSTS.E [R3+0x6100], desc[UR14][R28.64], P0 ;  /* 0x061000001c037fae */ /* 0x0003e800081a100e */
[----:B------:R-:W2:Y:S01]  /*7f870*/  LDL.LU R16, [R1+0x1cd0] ;  /* 0x001cd00001107983 */ /* 0x000ea20000300800 */
[----:B-1----:R-:W-:Y:S01]  /*7f880*/  IMAD.MOV.U32 R28, RZ, RZ, R5 ;  /* 0x000000ffff1c7224 */ /* 0x002fe200078e0005 */
[----:B------:R-:W-:-:S02]  /*7f890*/  MOV R29, R10 ;  /* 0x0000000a001d7202 */ /* 0x000fc40000000f00 */
[----:B------:R-:W2:Y:S04]  /*7f8a0*/  LDL.LU R10, [R1+0x1cdc] ;  /* 0x001cdc00010a7983 */ /* 0x000ea80000300800 */
[----:B------:R-:W2:Y:S04]  /*7f8b0*/  LDL.LU R5, [R1+0x1ce4] ;  /* 0x001ce40001057983 */ /* 0x000ea80000300800 */
[----:B------:R1:W-:Y:S01]  /*7f8c0*/  LDGSTS.E [R3+0x6180], desc[UR14][R28.64], P0 ;  /* 0x061800001c037fae */ /* 0x0003e200081a100e */
[----:B---3--:R-:W-:Y:S02]  /*7f8d0*/  IADD3 R9, P1, PT, R9, UR16, RZ ;  /* 0x0000001009097c10 */ /* 0x008fe4000ff3e0ff */
[----:B------:R-:W-:-:S03]  /*7f8e0*/  IADD3 R2, P2, PT, R2, UR16, RZ ;  /* 0x0000001002027c10 */ /* 0x000fc6000ff5e0ff */
[----:B------:R-:W-:Y:S01]  /*7f8f0*/  STL [R1+0x1bf4], R9 ;  /* 0x001bf40901007387 */ /* 0x000fe20000100800 */
[----:B-1----:R-:W-:Y:S01]  /*7f900*/  IMAD.MOV.U32 R28, RZ, RZ, R9 ;  /* 0x000000ffff1c7224 */ /* 0x002fe200078e0009 */
[----:B----4-:R-:W-:Y:S02]  /*7f910*/  IADD3.X R11, PT, PT, R11, UR7, RZ, P1, !PT ;  /* 0x000000070b0b7c10 */ /* 0x010fe40008ffe4ff */
[----:B------:R-:W-:-:S03]  /*7f920*/  IADD3.X R8, PT, PT, R8, UR7, RZ, P2, !PT ;  /* 0x0000000708087c10 */ /* 0x000fc600097fe4ff */
[----:B------:R1:W-:Y:S01]  /*7f930*/  STL [R1+0x1bf0], R11 ;  /* 0x001bf00b01007387 */ /* 0x0003e20000100800 */
[----:B------:R-:W-:-:S03]  /*7f940*/  MOV R29, R11 ;  /* 0x0000000b001d7202 */ /* 0x000fc60000000f00 */
[----:B------:R-:W-:Y:S04]  /*7f950*/  STL [R1+0x1bfc], R2 ;  /* 0x001bfc0201007387 */ /* 0x000fe80000100800 */
[----:B------:R3:W-:Y:S04]  /*7f960*/  LDGSTS.E [R3+0x6200], desc[UR14][R28.64], P0 ;  /* 0x062000001c037fae */ /* 0x0007e800081a100e */
[----:B-1----:R-:W4:Y:S04]  /*7f970*/  LDL.LU R11, [R1+0x1cd8] ;  /* 0x001cd800010b7983 */ /* 0x002f280000300800 */
[----:B------:R1:W-:Y:S04]  /*7f980*/  STL [R1+0x1bf8], R8 ;  /* 0x001bf80801007387 */ /* 0x0003e80000100800 */
[----:B------:R-:W4:Y:S01]  /*7f990*/  LDL.LU R9, [R1+0x1ce0] ;  /* 0x001ce00001097983 */ /* 0x000f220000300800 */
[----:B---3--:R-:W-:Y:S01]  /*7f9a0*/  MOV R29, R8 ;  /* 0x00000008001d7202 */ /* 0x008fe20000000f00 */
[----:B------:R-:W-:-:S02]  /*7f9b0*/  IMAD.MOV.U32 R28, RZ, RZ, R2 ;  /* 0x000000ffff1c7224 */ /* 0x000fc400078e0002 */
[----:B-1----:R-:W3:Y:S04]  /*7f9c0*/  LDL.LU R8, [R1+0x1cec] ;  /* 0x001cec0001087983 */ /* 0x002ee80000300800 */
[----:B------:R-:W3:Y:S01]  /*7f9d0*/  LDL.LU R2, [R1+0x1cf4] ;  /* 0x001cf40001027983 */ /* 0x000ee20000300800 */
[----:B------:R-:W-:-:S03]  /*7f9e0*/  UISETP.GT.AND UP1, UPT, UR21, 0x1c, UPT ;  /* 0x0000001c1500788c */ /* 0x000fc6000bf24270 */
[----:B------:R1:W-:Y:S01]  /*7f9f0*/  LDGSTS.E [R3+0x6280], desc[UR14][R28.64], P0 ;  /* 0x062800001c037fae */ /* 0x0003e200081a100e */
[----:B------:R-:W-:-:S05]  /*7fa00*/  IADD3 R4, P1, PT, R4, UR16, RZ ;  /* 0x0000001004047c10 */ /* 0x000fca000ff3e0ff */
[----:B------:R-:W-:Y:S01]  /*7fa10*/  STL [R1+0x1c04], R4 ;  /* 0x001c040401007387 */ /* 0x000fe20000100800 */
[----:B--2---:R-:W-:-:S05]  /*7fa20*/  IADD3.X R6, PT, PT, R6, UR7, RZ, P1, !PT ;  /* 0x0000000706067c10 */ /* 0x004fca0008ffe4ff */
[----:B------:R2:W-:Y:S04]  /*7fa30*/  STL [R1+0x1c00], R6 ;  /* 0x001c000601007387 */ /* 0x0005e80000100800 */
[----:B------:R-:W3:Y:S04]  /*7fa40*/  LDL.LU R12, [R1+0x1ce8] ;  /* 0x001ce800010c7983 */ /* 0x000ee80000300800 */
[----:B------:R-:W3:Y:S01]  /*7fa50*/  LDL.LU R13, [R1+0x1cf0] ;  /* 0x001cf000010d7983 */ /* 0x000ee20000300800 */
[----:B------:R-:W-:Y:S01]  /*7fa60*/  USEL UR12, URZ, 0x4, !UP1 ;  /* 0x00000004ff0c7887 */ /* 0x000fe2000c800000 */
[----:B-1----:R-:W-:Y:S01]  /*7fa70*/  IMAD.MOV.U32 R28, RZ, RZ, R4 ;  /* 0x000000ffff1c7224 */ /* 0x002fe200078e0004 */
[----:B------:R-:W-:-:S02]  /*7fa80*/  MOV R29, R6 ;  /* 0x00000006001d7202 */ /* 0x000fc40000000f00 */
[----:B------:R-:W-:Y:S01]  /*7fa90*/  USEL UR12, UR12, URZ, !UP0 ;  /* 0x000000ff0c0c7287 */ /* 0x000fe2000c000000 */
[----:B--2---:R-:W2:Y:S04]  /*7faa0*/  LDL.LU R6, [R1+0x1cfc] ;  /* 0x001cfc0001067983 */ /* 0x004ea80000300800 */
[----:B------:R1:W-:Y:S01]  /*7fab0*/  LDGSTS.E [R3+0x6300], desc[UR14][R28.64], P0 ;  /* 0x063000001c037fae */ /* 0x0003e200081a100e */
[----:B------:R-:W-:-:S03]  /*7fac0*/  IADD3 R7, P2, PT, R7, UR16, RZ ;  /* 0x0000001007077c10 */ /* 0x000fc6000ff5e0ff */
        /* <DEDUP_REMOVED lines=12> */
[----:B------:R-:W-:-:S03]  /*7fb90*/  IADD3 R10, P0, PT, R10, UR16, RZ ;  /* 0x000000100a0a7c10 */ /* 0x000fc6000ff1e0ff */
[----:B------:R-:W-:Y:S01]  /*7fba0*/  STL [R1+0x1cd0], R16 ;  /* 0x001cd01001007387 */ /* 0x000fe20000100800 */
[----:B------:R-:W-:Y:S01]  /*7fbb0*/  IADD3 R5, P2, PT, R5, UR16, RZ ;  /* 0x0000001005057c10 */ /* 0x000fe2000ff5e0ff */
[----:B------:R-:W-:Y:S01]  /*7fbc0*/  IMAD.MOV.U32 R28, RZ, RZ, R15 ;  /* 0x000000ffff1c7224 */ /* 0x000fe200078e000f */
[----:B------:R-:W-:Y:S01]  /*7fbd0*/  MOV R29, R16 ;  /* 0x00000010001d7202 */ /* 0x000fe20000000f00 */
[----:B------:R-:W2:Y:S04]  /*7fbe0*/  LDL.LU R7, [R1+0x1d00] ;  /* 0x001d000001077983 */ /* 0x000ea80000300800 */
[----:B------:R1:W-:Y:S04]  /*7fbf0*/  STL [R1+0x1cdc], R10 ;  /* 0x001cdc0a01007387 */ /* 0x0003e80000100800 */
[----:B------:R1:W-:Y:S02]  /*7fc00*/  LDGSTS.E [R3+0x7000], desc[UR14][R28.64], P1 ;  /* 0x070000001c037fae */ /* 0x0003e400089a100e */
[----:B-1----:R-:W-:Y:S01]  /*7fc10*/  IMAD.MOV.U32 R28, RZ, RZ, R10 ;  /* 0x000000ffff1c7224 */ /* 0x002fe200078e000a */
[----:B----4-:R-:W-:-:S05]  /*7fc20*/  IADD3.X R11, PT, PT, R11, UR7, RZ, P0, !PT ;  /* 0x000000070b0b7c10 */ /* 0x010fca00087fe4ff */
[----:B------:R1:W-:Y:S01]  /*7fc30*/  STL [R1+0x1cd8], R11 ;  /* 0x001cd80b01007387 */ /* 0x0003e20000100800 */
[----:B------:R-:W-:-:S03]  /*7fc40*/  IADD3.X R9, PT, PT, R9, UR7, RZ, P2, !PT ;  /* 0x0000000709097c10 */ /* 0x000fc600097fe4ff */
[----:B------:R-:W-:Y:S01]  /*7fc50*/  STL [R1+0x1ce4], R5 ;  /* 0x001ce40501007387 */ /* 0x000fe20000100800 */
[----:B------:R-:W-:-:S03]  /*7fc60*/  MOV R29, R11 ;  /* 0x0000000b001d7202 */ /* 0x000fc60000000f00 */
[----:B------:R-:W4:Y:S04]  /*7fc70*/  LDL.LU R10, [R1+0x1d0c] ;  /* 0x001d0c00010a7983 */ /* 0x000f280000300800 */
[----:B------:R3:W-:Y:S02]  /*7fc80*/  STL [R1+0x1ce0], R9 ;  /* 0x001ce00901007387 */ /* 0x0007e40000100800 */
[----:B---3--:R-:W-:Y:S02]  /*7fc90*/  IADD3 R8, P0, PT, R8, UR16, RZ ;  /* 0x0000001008087c10 */ /* 0x008fe4000ff1e0ff */
[----:B-1----:R-:W3:Y:S01]  /*7fca0*/  LDL.LU R11, [R1+0x1d08] ;  /* 0x001d0800010b7983 */ /* 0x002ee20000300800 */
[----:B------:R-:W-:-:S03]  /*7fcb0*/  IADD3 R2, P2, PT, R2, UR16, RZ ;  /* 0x0000001002027c10 */ /* 0x000fc6000ff5e0ff */
[----:B------:R1:W-:Y:S02]  /*7fcc0*/  LDGSTS.E [R3+0x7080], desc[UR14][R28.64], P1 ;  /* 0x070800001c037fae */ /* 0x0003e400089a100e */
[----:B-1----:R-:W-:Y:S01]  /*7fcd0*/  IMAD.MOV.U32 R28, RZ, RZ, R5 ;  /* 0x000000ffff1c7224 */ /* 0x002fe200078e0005 */
[----:B------:R-:W-:Y:S02]  /*7fce0*/  MOV R29, R9 ;  /* 0x00000009001d7202 */ /* 0x000fe40000000f00 */
[----:B------:R-:W3:Y:S04]  /*7fcf0*/  LDL.LU R9, [R1+0x1dd4] ;  /* 0x001dd40001097983 */ /* 0x000ee80000300800 */
[----:B------:R-:W3:Y:S04]  /*7fd00*/  LDL.LU R5, [R1+0x1ddc] ;  /* 0x001ddc0001057983 */ /* 0x000ee80000300800 */
        /* <DEDUP_REMOVED lines=8> */
[----:B--2---:R-:W-:-:S03]  /*7fd90*/  IADD3 R6, P0, PT, R6, UR16, RZ ;  /* 0x0000001006067c10 */ /* 0x004fc6000ff1e0ff */
[----:B------:R2:W-:Y:S04]  /*7fda0*/  LDGSTS.E [R3+0x7180], desc[UR14][R28.64], P1 ;  /* 0x071800001c037fae */ /* 0x0005e800089a100e */
[----:B-1----:R-:W3:Y:S04]  /*7fdb0*/  LDL.LU R12, [R1+0x1dd0] ;  /* 0x001dd000010c7983 */ /* 0x002ee80000300800 */
[----:B------:R1:W-:Y:S04]  /*7fdc0*/  STL [R1+0x1cf0], R13 ;  /* 0x001cf00d01007387 */ /* 0x0003e80000100800 */
[----:B------:R-:W3:Y:S01]  /*7fdd0*/  LDL.LU R8, [R1+0x1dd8] ;  /* 0x001dd80001087983 */ /* 0x000ee20000300800 */
[----:B--2---:R-:W-:Y:S01]  /*7fde0*/  IMAD.MOV.U32 R28, RZ, RZ, R2 ;  /* 0x000000ffff1c7224 */ /* 0x004fe200078e0002 */
[----:B------:R-:W-:-:S02]  /*7fdf0*/  MOV R29, R13 ;  /* 0x0000000d001d7202 */ /* 0x000fc40000000f00 */
[----:B------:R-:W-:Y:S01]  /*7fe00*/  IADD3 R4, P2, PT, R4, UR16, RZ ;  /* 0x0000001004047c10 */ /* 0x000fe2000ff5e0ff */
[----:B-1----:R-:W2:Y:S04]  /*7fe10*/  LDL.LU R13, [R1+0x1de4] ;  /* 0x001de400010d7983 */ /* 0x002ea80000300800 */
[----:B------:R-:W2:Y:S04]  /*7fe20*/  LDL.LU R2, [R1+0x1dec] ;  /* 0x001dec0001027983 */ /* 0x000ea80000300800 */
[----:B------:R-:W-:Y:S04]  /*7fe30*/  STL [R1+0x1cfc], R6 ;  /* 0x001cfc0601007387 */ /* 0x000fe80000100800 */
[----:B------:R1:W-:Y:S01]  /*7fe40*/  LDGSTS.E [R3+0x7200], desc[UR14][R28.64], P1 ;  /* 0x072000001c037fae */ /* 0x0003e200089a100e */
[----:B------:R-:W-:-:S05]  /*7fe50*/  IADD3.X R14, PT, PT, R14, UR7, RZ, P0, !PT ;  /* 0x000000070e0e7c10 */ /* 0x000fca00087fe4ff */
[----:B------:R1:W-:Y:S02]  /*7fe60*/  STL [R1+0x1cf8], R14 ;  /* 0x001cf80e01007387 */ /* 0x0003e40000100800 */
[----:B-1----:R-:W-:Y:S02]  /*7fe70*/  MOV R29, R14 ;  /* 0x0000000e001d7202 */ /* 0x002fe40000000f00 */
[----:B------:R-:W-:Y:S01]  /*7fe80*/  STL [R1+0x1d04], R4 ;  /* 0x001d040401007387 */ /* 0x000fe20000100800 */
[----:B------:R-:W-:Y:S01]  /*7fe90*/  IMAD.MOV.U32 R28, RZ, RZ, R6 ;  /* 0x000000ffff1c7224 */ /* 0x000fe200078e0006 */
[----:B------:R-:W-:Y:S02]  /*7fea0*/  IADD3.X R7, PT, PT, R7, UR7, RZ, P2, !PT ;  /* 0x0000000707077c10 */ /* 0x000fe400097fe4ff */
[----:B------:R-:W2:Y:S04]  /*7feb0*/  LDL.LU R14, [R1+0x1de0] ;  /* 0x001de000010e7983 */ /* 0x000ea80000300800 */
[----:B------:R1:W-:Y:S04]  /*7fec0*/  LDGSTS.E [R3+0x7280], desc[UR14][R28.64], P1 ;  /* 0x072800001c037fae */ /* 0x0003e800089a100e */
[----:B------:R1:W-:Y:S04]  /*7fed0*/  STL [R1+0x1d00], R7 ;  /* 0x001d000701007387 */ /* 0x0003e80000100800 */
[----:B------:R-:W2:Y:S01]  /*7fee0*/  LDL.LU R6, [R1+0x1de8] ;  /* 0x001de80001067983 */ /* 0x000ea20000300800 */
[----:B-1----:R-:W-:Y:S01]  /*7fef0*/  IMAD.MOV.U32 R28, RZ, RZ, R4 ;  /* 0x000000ffff1c7224 */ /* 0x002fe200078e0004 */
[----:B------:R-:W-:-:S02]  /*7ff00*/  MOV R29, R7 ;  /* 0x00000007001d7202 */ /* 0x000fc40000000f00 */
[----:B------:R-:W2:Y:S04]  /*7ff10*/  LDL.LU R7, [R1+0x1df4] ;  /* 0x001df40001077983 */ /* 0x000ea80000300800 */
[----:B------:R-:W2:Y:S04]  /*7ff20*/  LDL.LU R4, [R1+0x1dfc] ;  /* 0x001dfc0001047983 */ /* 0x000ea80000300800 */
[----:B------:R1:W-:Y:S01]  /*7ff30*/  LDGSTS.E [R3+0x7300], desc[UR14][R28.64], P1 ;  /* 0x073000001c037fae */ /* 0x0003e200089a100e */
[----:B----4-:R-:W-:-:S04]  /*7ff40*/  IADD3 R10, P0, PT, R10, UR16, RZ ;  /* 0x000000100a0a7c10 */ /* 0x010fc8000ff1e0ff */
[----:B---3--:R-:W-:Y:S01]  /*7ff50*/  IADD3.X R11, PT, PT, R11, UR7, RZ, P0, !PT ;  /* 0x000000070b0b7c10 */ /* 0x008fe200087fe4ff */
        /* <DEDUP_REMOVED lines=10> */
[----:B---3--:R-:W-:Y:S01]  /*80000*/  IMAD.MOV.U32 R28, RZ, RZ, R9 ;  /* 0x000000ffff1c7224 */ /* 0x008fe200078e0009 */
[----:B------:R-:W-:-:S05]  /*80010*/  IADD3.X R12, PT, PT, R12, UR7, RZ, P1, !PT ;  /* 0x000000070c0c7c10 */ /* 0x000fca0008ffe4ff */
[----:B------:R3:W-:Y:S01]  /*80020*/  STL [R1+0x1dd0], R12 ;  /* 0x001dd00c01007387 */ /* 0x0007e20000100800 */
[----:B------:R-:W-:-:S03]  /*80030*/  IADD3.X R8, PT, PT, R8, UR7, RZ, P2, !PT ;  /* 0x0000000708087c10 */ /* 0x000fc600097fe4ff */
[----:B------:R2:W-:Y:S01]  /*80040*/  STL [R1+0x1ddc], R5 ;  /* 0x001ddc0501007387 */ /* 0x0005e20000100800 */
[----:B------:R-:W-:-:S03]  /*80050*/  MOV R29, R12 ;  /* 0x0000000c001d7202 */ /* 0x000fc60000000f00 */
[----:B-1----:R-:W4:Y:S04]  /*80060*/  LDL.LU R9, [R1+0x1e04] ;  /* 0x001e040001097983 */ /* 0x002f280000300800 */
[----:B------:R1:W-:Y:S04]  /*80070*/  STL [R1+0x1dd8], R8 ;  /* 0x001dd80801007387 */ /* 0x0003e80000100800 */
[----:B---3--:R-:W3:Y:S01]  /*80080*/  LDL.LU R12, [R1+0x1e00] ;  /* 0x001e0000010c7983 */ /* 0x008ee20000300800 */
[----:B------:R-:W-:-:S04]  /*80090*/  UISETP.GT.AND UP1, UPT, UR21, 0x20, UPT ;  /* 0x000000201500788c */ /* 0x000fc8000bf24270 */
[----:B------:R-:W-:-:S04]  /*800a0*/  USEL UR12, URZ, 0x4, !UP1 ;  /* 0x00000004ff0c7887 */ /* 0x000fc8000c800000 */
[----:B------:R-:W-:-:S06]  /*800b0*/  USEL UR12, UR12, URZ, !UP0 ;  /* 0x000000ff0c0c7287 */ /* 0x000fcc000c000000 */
[----:B------:R-:W-:Y:S02]  /*800c0*/  ISETP.NE.U32.AND P0, PT, RZ, UR12, PT ;  /* 0x0000000cff007c0c */ /* 0x000fe4000bf05070 */
[----:B--2---:R-:W-:Y:S02]  /*800d0*/  IADD3 R13, P1, PT, R13, UR16, RZ ;  /* 0x000000100d0d7c10 */ /* 0x004fe4000ff3e0ff */
[----:B------:R-:W-:Y:S02]  /*800e0*/  IADD3 R2, P2, PT, R2, UR16, RZ ;  /* 0x0000001002027c10 */ /* 0x000fe4000ff5e0ff */
[----:B------:R-:W-:-:S07]  /*800f0*/  IADD3.X R14, PT, PT, R14, UR7, RZ, P1, !PT ;  /* 0x000000070e0e7c10 */ /* 0x000fce0008ffe4ff */
[----:B------:R2:W-:Y:S02]  /*80100*/  LDGSTS.E [R3+0x8000], desc[UR14][R28.64], P0 ;  /* 0x080000001c037fae */ /* 0x0005e400081a100e */
[----:B--2---:R-:W-:Y:S01]  /*80110*/  IMAD.MOV.U32 R28, RZ, RZ, R5 ;  /* 0x000000ffff1c7224 */ /* 0x004fe200078e0005 */
[----:B------:R-:W-:Y:S01]  /*80120*/  MOV R29, R8 ;  /* 0x00000008001d7202 */ /* 0x000fe20000000f00 */
[----:B------:R-:W2:Y:S04]  /*80130*/  LDL.LU R5, [R1+0x1e0c] ;  /* 0x001e0c0001057983 */ /* 0x000ea80000300800 */
[----:B-1----:R-:W2:Y:S01]  /*80140*/  LDL.LU R8, [R1+0x1ed4] ;  /* 0x001ed40001087983 */ /* 0x002ea20000300800 */
[----:B------:R-:W-:-:S03]  /*80150*/  IADD3.X R6, PT, PT, R6, UR7, RZ, P2, !PT ;  /* 0x0000000706067c10 */ /* 0x000fc600097fe4ff */
[----:B------:R-:W-:Y:S04]  /*80160*/  STL [R1+0x1de4], R13 ;  /* 0x001de40d01007387 */ /* 0x000fe80000100800 */
[----:B------:R1:W-:Y:S04]  /*80170*/  LDGSTS.E [R3+0x8080], desc[UR14][R28.64], P0 ;  /* 0x080800001c037fae */ /* 0x0003e800081a100e */
[----:B------:R1:W-:Y:S04]  /*80180*/  STL [R1+0x1de0], R14 ;  /* 0x001de00e01007387 */ /* 0x0003e80000100800 */
[----:B------:R-:W-:Y:S01]  /*80190*/  STL [R1+0x1dec], R2 ;  /* 0x001dec0201007387 */ /* 0x000fe20000100800 */
[----:B-1----:R-:W-:Y:S01]  /*801a0*/  MOV R29, R14 ;  /* 0x0000000e001d7202 */ /* 0x002fe20000000f00 */
[----:B------:R-:W-:-:S02]  /*801b0*/  IMAD.MOV.U32 R28, RZ, RZ, R13 ;  /* 0x000000ffff1c7224 */ /* 0x000fc400078e000d */
[----:B------:R-:W2:Y:S01]  /*801c0*/  LDL.LU R14, [R1+0x1e08] ;  /* 0x001e0800010e7983 */ /* 0x000ea20000300800 */
[----:B------:R-:W-:-:S03]  /*801d0*/  IADD3 R7, P1, PT, R7, UR16, RZ ;  /* 0x0000001007077c10 */ /* 0x000fc6000ff3e0ff */
[----:B------:R1:W-:Y:S01]  /*801e0*/  STL [R1+0x1de8], R6 ;  /* 0x001de80601007387 */ /* 0x0003e20000100800 */
[----:B------:R-:W-:-:S03]  /*801f0*/  IADD3 R4, P2, PT, R4, UR16, RZ ;  /* 0x0000001004047c10 */ /* 0x000fc6000ff5e0ff */
[----:B------:R-:W2:Y:S04]  /*80200*/  LDL.LU R13, [R1+0x1ed0] ;  /* 0x001ed000010d7983 */ /* 0x000ea80000300800 */
[----:B------:R1:W-:Y:S02]  /*80210*/  LDGSTS.E [R3+0x8100], desc[UR14][R28.64], P0 ;  /* 0x081000001c037fae */ /* 0x0003e400081a100e */
[----:B-1----:R-:W-:Y:S01]  /*80220*/  IMAD.MOV.U32 R28, RZ, RZ, R2 ;  /* 0x000000ffff1c7224 */ /* 0x002fe200078e0002 */
[----:B------:R-:W-:Y:S02]  /*80230*/  MOV R29, R6 ;  /* 0x00000006001d7202 */ /* 0x000fe40000000f00 */
[----:B------:R-:W2:Y:S04]  /*80240*/  LDL.LU R6, [R1+0x1edc] ;  /* 0x001edc0001067983 */ /* 0x000ea80000300800 */
[----:B------:R-:W2:Y:S01]  /*80250*/  LDL.LU R2, [R1+0x1ee4] ;  /* 0x001ee40001027983 */ /* 0x000ea20000300800 */
[----:B----4-:R-:W-:-:S03]  /*80260*/  IADD3.X R11, PT, PT, R11, UR7, RZ, P1, !PT ;  /* 0x000000070b0b7c10 */ /* 0x010fc60008ffe4ff */
[----:B------:R-:W-:Y:S04]  /*80270*/  STL [R1+0x1df4], R7 ;  /* 0x001df40701007387 */ /* 0x000fe80000100800 */
[----:B------:R1:W-:Y:S01]  /*80280*/  LDGSTS.E [R3+0x8180], desc[UR14][R28.64], P0 ;  /* 0x081800001c037fae */ /* 0x0003e200081a100e */
[----:B------:R-:W-:-:S03]  /*80290*/  IADD3.X R10, PT, PT, R10, UR7, RZ, P2, !PT ;  /* 0x000000070a0a7c10 */ /* 0x000fc600097fe4ff */
[----:B------:R4:W-:Y:S04]  /*802a0*/  STL [R1+0x1df0], R11 ;  /* 0x001df00b01007387 */ /* 0x0009e80000100800 */
[----:B------:R-:W-:Y:S01]  /*802b0*/  STL [R1+0x1dfc], R4 ;  /* 0x001dfc0401007387 */ /* 0x000fe20000100800 */
[----:B-1----:R-:W-:-:S03]  /*802c0*/  MOV R29, R11 ;  /* 0x0000000b001d7202 */ /* 0x002fc60000000f00 */
[----:B----4-:R-:W4:Y:S01]  /*802d0*/  LDL.LU R11, [R1+0x1ed8] ;  /* 0x001ed800010b7983 */ /* 0x010f220000300800 */
        /* <DEDUP_REMOVED lines=10> */
[----:B---3--:R-:W-:Y:S01]  /*80380*/  IADD3.X R12, PT, PT, R12, UR7, RZ, P1, !PT ;  /* 0x000000070c0c7c10 */ /* 0x008fe20008ffe4ff */
[----:B------:R-:W-:Y:S03]  /*80390*/  STL [R1+0x1e04], R9 ;  /* 0x001e040901007387 */ /* 0x000fe60000100800 */
[----:B-1----:R-:W-:Y:S01]  /*803a0*/  MOV R29, R12 ;  /* 0x0000000c001d7202 */ /* 0x002fe20000000f00 */
[----:B------:R1:W-:Y:S01]  /*803b0*/  STL [R1+0x1e00], R12 ;  /* 0x001e000c01007387 */ /* 0x0003e20000100800 */
[----:B------:R-:W-:Y:S01]  /*803c0*/  IMAD.MOV.U32 R28, RZ, RZ, R9 ;  /* 0x000000ffff1c7224 */ /* 0x000fe200078e0009 */
[----:B------:R-:W-:Y:S02]  /*803d0*/  UISETP.GT.AND UP1, UPT, UR21, 0x24, UPT ;  /* 0x000000241500788c */ /* 0x000fe4000bf24270 */
[----:B-1----:R-:W3:Y:S04]  /*803e0*/  LDL.LU R12, [R1+0x1ee8] ;  /* 0x001ee800010c7983 */ /* 0x002ee80000300800 */
[----:B------:R-:W3:Y:S01]  /*803f0*/  LDL.LU R9, [R1+0x1ef0] ;  /* 0x001ef00001097983 */ /* 0x000ee20000300800 */
[----:B------:R-:W-:-:S03]  /*80400*/  USEL UR12, URZ, 0x4, !UP1 ;  /* 0x00000004ff0c7887 */ /* 0x000fc6000c800000 */
[----:B------:R1:W-:Y:S01]  /*80410*/  LDGSTS.E [R3+0x8300], desc[UR14][R28.64], P0 ;  /* 0x083000001c037fae */ /* 0x0003e200081a100e */
[----:B------:R-:W-:-:S06]  /*80420*/  USEL UR12, UR12, URZ, !UP0 ;  /* 0x000000ff0c0c7287 */ /* 0x000fcc000c000000 */
[----:B------:R-:W-:Y:S02]  /*80430*/  ISETP.NE.U32.AND P1, PT, RZ, UR12, PT ;  /* 0x0000000cff007c0c */ /* 0x000fe4000bf25070 */
[----:B--2---:R-:W-:Y:S02]  /*80440*/  IADD3 R5, P2, PT, R5, UR16, RZ ;  /* 0x0000001005057c10 */ /* 0x004fe4000ff5e0ff */
[----:B------:R-:W-:-:S03]  /*80450*/  IADD3 R8, P3, PT, R8, UR16, RZ ;  /* 0x0000001008087c10 */ /* 0x000fc6000ff7e0ff */
[----:B-1----:R-:W-:Y:S01]  /*80460*/  IMAD.MOV.U32 R28, RZ, RZ, R5 ;  /* 0x000000ffff1c7224 */ /* 0x002fe200078e0005 */
[----:B------:R1:W-:Y:S01]  /*80470*/  STL [R1+0x1e0c], R5 ;  /* 0x001e0c0501007387 */ /* 0x0003e20000100800 */
[----:B------:R-:W-:-:S04]  /*80480*/  IADD3.X R14, PT, PT, R14, UR7, RZ, P2, !PT ;  /* 0x000000070e0e7c10 */ /* 0x000fc800097fe4ff */
        /* <DEDUP_REMOVED lines=10> */
[----:B--2---:R-:W-:Y:S01]  /*80530*/  IMAD.MOV.U32 R28, RZ, RZ, R8 ;  /* 0x000000ffff1c7224 */ /* 0x004fe200078e0008 */
[----:B------:R-:W-:Y:S02]  /*80540*/  MOV R29, R13 ;  /* 0x0000000d001d7202 */ /* 0x000fe40000000f00 */
[----:B------:R-:W-:Y:S01]  /*80550*/  IADD3 R2, P2, PT, R2, UR16, RZ ;  /* 0x0000001002027c10 */ /* 0x000fe2000ff5e0ff */
[----:B------:R-:W2:Y:S04]  /*80560*/  LDL.LU R8, [R1+0x1f00] ;  /* 0x001f000001087983 */ /* 0x000ea80000300800 */
[----:B------:R1:W-:Y:S04]  /*80570*/  STL [R1+0x1edc], R6 ;  /* 0x001edc0601007387 */ /* 0x0003e80000100800 */
[----:B------:R1:W-:Y:S01]  /*80580*/  LDGSTS.E [R3+0x9000], desc[UR14][R28.64], P1 ;  /* 0x090000001c037fae */ /* 0x0003e200089a100e */
[----:B----4-:R-:W-:Y:S01]  /*80590*/  IADD3.X R11, PT, PT, R11, UR7, RZ, P0, !PT ;  /* 0x000000070b0b7c10 */ /* 0x010fe200087fe4ff */
[----:B-1----:R-:W-:-:S04]  /*805a0*/  IMAD.MOV.U32 R28, RZ, RZ, R6 ;  /* 0x000000ffff1c7224 */ /* 0x002fc800078e0006 */
[----:B------:R1:W-:Y:S01]  /*805b0*/  STL [R1+0x1ed8], R11 ;  /* 0x001ed80b01007387 */ /* 0x0003e20000100800 */
[----:B------:R-:W-:-:S03]  /*805c0*/  IADD3.X R7, PT, PT, R7, UR7, RZ, P2, !PT ;  /* 0x0000000707077c10 */ /* 0x000fc600097fe4ff */
[----:B------:R4:W-:Y:S01]  /*805d0*/  STL [R1+0x1ee4], R2 ;  /* 0x001ee40201007387 */ /* 0x0009e20000100800 */
[----:B------:R-:W-:-:S03]  /*805e0*/  MOV R29, R11 ;  /* 0x0000000b001d7202 */ /* 0x000fc60000000f00 */
[----:B------:R-:W2:Y:S04]  /*805f0*/  LDL.LU R6, [R1+0x1f0c] ;  /* 0x001f0c0001067983 */ /* 0x000ea80000300800 */
[----:B------:R4:W-:Y:S04]  /*80600*/  STL [R1+0x1ee0], R7 ;  /* 0x001ee00701007387 */ /* 0x0009e80000100800 */
[----:B-1----:R-:W2:Y:S04]  /*80610*/  LDL.LU R11, [R1+0x1f08] ;  /* 0x001f0800010b7983 */ /* 0x002ea80000300800 */
[----:B------:R1:W-:Y:S01]  /*80620*/  LDGSTS.E [R3+0x9080], desc[UR14][R28.64], P1 ;  /* 0x090800001c037fae */ /* 0x0003e200089a100e */
[----:B------:R-:W-:-:S02]  /*80630*/  IADD3 R10, P0, PT, R10, UR16, RZ ;  /* 0x000000100a0a7c10 */ /* 0x000fc4000ff1e0ff */
[----:B------:R-:W-:Y:S01]  /*80640*/  IADD3 R4, P2, PT, R4, UR16, RZ ;  /* 0x0000001004047c10 */ /* 0x000fe2000ff5e0ff */
[----:B-1----:R-:W-:Y:S01]  /*80650*/  IMAD.MOV.U32 R28, RZ, RZ, R2 ;  /* 0x000000ffff1c7224 */ /* 0x002fe200078e0002 */
[----:B------:R-:W-:Y:S01]  /*80660*/  MOV R29, R7 ;  /* 0x00000007001d7202 */ /* 0x000fe20000000f00 */
[----:B----4-:R-:W4:Y:S04]  /*80670*/  LDL.LU R2, [R1+0x1fd4] ;  /* 0x001fd40001027983 */ /* 0x010f280000300800 */
[----:B------:R-:W4:Y:S04]  /*80680*/  LDL.LU R7, [R1+0x1fdc] ;  /* 0x001fdc0001077983 */ /* 0x000f280000300800 */
[----:B------:R-:W-:Y:S04]  /*80690*/  STL [R1+0x1eec], R10 ;  /* 0x001eec0a01007387 */ /* 0x000fe80000100800 */
[----:B------:R1:W-:Y:S01]  /*806a0*/  LDGSTS.E [R3+0x9100], desc[UR14][R28.64], P1 ;  /* 0x091000001c037fae */ /* 0x0003e200089a100e */
[----:B---3--:R-:W-:-:S02]  /*806b0*/  IADD3.X R12, PT, PT, R12, UR7, RZ, P0, !PT ;  /* 0x000000070c0c7c10 */ /* 0x008fc400087fe4ff */
        /* <DEDUP_REMOVED lines=8> */
[----:B---3--:R-:W3:Y:S04]  /*80740*/  LDL.LU R12, [R1+0x1fe0] ;  /* 0x001fe000010c7983 */ /* 0x008ee80000300800 */
[----:B------:R1:W-:Y:S02]  /*80750*/  LDGSTS.E [R3+0x9180], desc[UR14][R28.64], P1 ;  /* 0x091800001c037fae */ /* 0x0003e400089a100e */
[----:B-1----:R-:W-:Y:S02]  /*80760*/  MOV R29, R9 ;  /* 0x00000009001d7202 */ /* 0x002fe40000000f00 */
[----:B------:R-:W3:Y:S01]  /*80770*/  LDL.LU R9, [R1+0x1fe4] ;  /* 0x001fe40001097983 */ /* 0x000ee20000300800 */
[----:B------:R-:W-:-:S03]  /*80780*/  IMAD.MOV.U32 R28, RZ, RZ, R4 ;  /* 0x000000ffff1c7224 */ /* 0x000fc600078e0004 */
[----:B------:R-:W3:Y:S04]  /*80790*/  LDL.LU R10, [R1+0x1fe8] ;  /* 0x001fe800010a7983 */ /* 0x000ee80000300800 */
[----:B------:R-:W3:Y:S04]  /*807a0*/  LDL.LU R4, [R1+0x1fec] ;  /* 0x001fec0001047983 */ /* 0x000ee80000300800 */
[----:B------:R1:W-:Y:S01]  /*807b0*/  LDGSTS.E [R3+0x9200], desc[UR14][R28.64], P1 ;  /* 0x092000001c037fae */ /* 0x0003e200089a100e */
[----:B------:R-:W-:Y:S01]  /*807c0*/  IADD3 R15, P0, PT, R15, UR16, RZ ;  /* 0x000000100f0f7c10 */ /* 0x000fe2000ff1e0ff */
        /* <DEDUP_REMOVED lines=19> */
[----:B------:R-:W-:-:S03]  /*80900*/  IADD3.X R11, PT, PT, R11, UR7, RZ, P0, !PT ;  /* 0x000000070b0b7c10 */ /* 0x000fc600087fe4ff */
[----:B------:R-:W-:Y:S01]  /*80910*/  STL [R1+0x1f0c], R6 ;  /* 0x001f0c0601007387 */ /* 0x000fe20000100800 */
[----:B--2---:R-:W-:Y:S01]  /*80920*/  IMAD.MOV.U32 R28, RZ, RZ, R6 ;  /* 0x000000ffff1c7224 */ /* 0x004fe200078e0006 */
[----:B------:R-:W-:Y:S02]  /*80930*/  MOV R29, R11 ;  /* 0x0000000b001d7202 */ /* 0x000fe40000000f00 */
[----:B------:R1:W-:Y:S01]  /*80940*/  STL [R1+0x1f08], R11 ;  /* 0x001f080b01007387 */ /* 0x0003e20000100800 */
[----:B------:R-:W-:-:S03]  /*80950*/  ISETP.NE.U32.AND P0, PT, RZ, UR12, PT ;  /* 0x0000000cff007c0c */ /* 0x000fc6000bf05070 */
[----:B------:R2:W-:Y:S04]  /*80960*/  LDGSTS.E [R3+0x9380], desc[UR14][R28.64], P1 ;  /* 0x093800001c037fae */ /* 0x0005e800089a100e */
[----:B-1----:R-:W3:Y:S01]  /*80970*/  LDL.LU R11, [R1+0x1ff0] ;  /* 0x001ff000010b7983 */ /* 0x002ee20000300800 */
[----:B----4-:R-:W-:-:S03]  /*80980*/  IADD3 R2, P1, PT, R2, UR16, RZ ;  /* 0x0000001002027c10 */ /* 0x010fc6000ff3e0ff */
        /* <DEDUP_REMOVED lines=14> */
[----:B---3--:R-:W-:Y:S02]  /*80a70*/  IADD3 R9, P1, PT, R9, UR16, RZ ;  /* 0x0000001009097c10 */ /* 0x008fe4000ff3e0ff */
        /* <DEDUP_REMOVED lines=8> */
[----:B---3--:R-:W-:-:S03]  /*80b00*/  IMAD.MOV.U32 R28, RZ, RZ, R9 ;  /* 0x000000ffff1c7224 */ /* 0x008fc600078e0009 */
[----:B-1----:R-:W3:Y:S01]  /*80b10*/  LDL.LU R9, [R1+0x200c] ;  /* 0x00200c0001097983 */ /* 0x002ee20000300800 */
[----:B------:R-:W-:-:S03]  /*80b20*/  MOV R29, R12 ;  /* 0x0000000c001d7202 */ /* 0x000fc60000000f00 */
[----:B------:R1:W-:Y:S04]  /*80b30*/  STL [R1+0x1fe8], R10 ;  /* 0x001fe80a01007387 */ /* 0x0003e80000100800 */
[----:B------:R-:W3:Y:S04]  /*80b40*/  LDL.LU R15, [R1+0x20d4] ;  /* 0x0020d400010f7983 */ /* 0x000ee80000300800 */
[----:B------:R-:W3:Y:S04]  /*80b50*/  LDL.LU R14, [R1+0x2008] ;  /* 0x00200800010e7983 */ /* 0x000ee80000300800 */
[----:B------:R1:W-:Y:S04]  /*80b60*/  LDGSTS.E [R3+0xa100], desc[UR14][R28.64], P0 ;  /* 0x0a1000001c037fae */ /* 0x0003e800081a100e */
[----:B------:R-:W3:Y:S01]  /*80b70*/  LDL.LU R16, [R1+0x20d0] ;  /* 0x0020d00001107983 */ /* 0x000ee20000300800 */
[----:B-1----:R-:W-:Y:S01]  /*80b80*/  IMAD.MOV.U32 R28, RZ, RZ, R4 ;  /* 0x000000ffff1c7224 */ /* 0x002fe200078e0004 */
[----:B------:R-:W-:-:S02]  /*80b90*/  MOV R29, R10 ;  /* 0x0000000a001d7202 */ /* 0x000fc40000000f00 */
[----:B------:R-:W3:Y:S04]  /*80ba0*/  LDL.LU R10, [R1+0x20dc] ;  /* 0x0020dc00010a7983 */ /* 0x000ee80000300800 */
[----:B------:R-:W3:Y:S04]  /*80bb0*/  LDL.LU R4, [R1+0x20e4] ;  /* 0x0020e40001047983 */ /* 0x000ee80000300800 */
[----:B------:R1:W-:Y:S01]  /*80bc0*/  LDGSTS.E [R3+0xa180], desc[UR14][R28.64], P0 ;  /* 0x0a1800001c037fae */ /* 0x0003e200081a100e */
[----:B------:R-:W-:Y:S02]  /*80bd0*/  IADD3 R8, P1, PT, R8, UR16, RZ ;  /* 0x0000001008087c10 */ /* 0x000fe4000ff3e0ff */
[----:B------:R-:W-:-:S03]  /*80be0*/  IADD3 R5, P2, PT, R5, UR16, RZ ;  /* 0x0000001005057c10 */ /* 0x000fc6000ff5e0ff */
[----:B------:R-:W-:Y:S01]  /*80bf0*/  STL [R1+0x1ff4], R8 ;  /* 0x001ff40801007387 */ /* 0x000fe20000100800 */
[----:B-1----:R-:W-:Y:S01]  /*80c00*/  IMAD.MOV.U32 R28, RZ, RZ, R8 ;  /* 0x000000ffff1c7224 */ /* 0x002fe200078e0008 */
[----:B------:R-:W-:Y:S02]  /*80c10*/  IADD3.X R11, PT, PT, R11, UR7, RZ, P1, !PT ;  /* 0x000000070b0b7c10 */ /* 0x000fe40008ffe4ff */
[----:B----4-:R-:W-:-:S03]  /*80c20*/  IADD3.X R6, PT, PT, R6, UR7, RZ, P2, !PT ;  /* 0x0000000706067c10 */ /* 0x010fc600097fe4ff */
[----:B------:R1:W-:Y:S01]  /*80c30*/  STL [R1+0x1ff0], R11 ;  /* 0x001ff00b01007387 */ /* 0x0003e20000100800 */
[----:B------:R-:W-:-:S03]  /*80c40*/  MOV R29, R11 ;  /* 0x0000000b001d7202 */ /* 0x000fc60000000f00 */
[----:B------:R-:W-:Y:S04]  /*80c50*/  STL [R1+0x1ffc], R5 ;  /* 0x001ffc0501007387 */ /* 0x000fe80000100800 */
[----:B------:R4:W-:Y:S04]  /*80c60*/  LDGSTS.E [R3+0xa200], desc[UR14][R28.64], P0 ;  /* 0x0a2000001c037fae */ /* 0x0009e800081a100e */
[----:B-1----:R-:W3:Y:S04]  /*80c70*/  LDL.LU R11, [R1+0x20d8] ;  /* 0x0020d800010b7983 */ /* 0x002ee80000300800 */
[----:B------:R1:W-:Y:S04]  /*80c80*/  STL [R1+0x1ff8], R6 ;  /* 0x001ff80601007387 */ /* 0x0003e80000100800 */
[----:B------:R-:W3:Y:S01]  /*80c90*/  LDL.LU R8, [R1+0x20e0] ;  /* 0x0020e00001087983 */ /* 0x000ee20000300800 */
[----:B----4-:R-:W-:Y:S01]  /*80ca0*/  MOV R29, R6 ;  /* 0x00000006001d7202 */ /* 0x010fe20000000f00 */
[----:B------:R-:W-:-:S02]  /*80cb0*/  IMAD.MOV.U32 R28, RZ, RZ, R5 ;  /* 0x000000ffff1c7224 */ /* 0x000fc400078e0005 */
[----:B-1----:R-:W4:Y:S04]  /*80cc0*/  LDL.LU R6, [R1+0x20ec] ;  /* 0x0020ec0001067983 */ /* 0x002f280000300800 */
[----:B------:R-:W4:Y:S01]  /*80cd0*/  LDL.LU R5, [R1+0x20f4] ;  /* 0x0020f40001057983 */ /* 0x000f220000300800 */
[----:B------:R-:W-:-:S03]  /*80ce0*/  UISETP.GT.AND UP1, UPT, UR21, 0x2c, UPT ;  /* 0x0000002c1500788c */ /* 0x000fc6000bf24270 */
[----:B------:R1:W-:Y:S01]  /*80cf0*/  LDGSTS.E [R3+0xa280], desc[UR14][R28.64], P0 ;  /* 0x0a2800001c037fae */ /* 0x0003e200081a100e */
[----:B------:R-:W-:-:S05]  /*80d00*/  IADD3 R2, P1, PT, R2, UR16, RZ ;  /* 0x0000001002027c10 */ /* 0x000fca000ff3e0ff */
[----:B------:R-:W-:Y:S01]  /*80d10*/  STL [R1+0x2004], R2 ;  /* 0x0020040201007387 */ /* 0x000fe20000100800 */
[----:B--2---:R-:W-:-:S05]  /*80d20*/  IADD3.X R7, PT, PT, R7, UR7, RZ, P1, !PT ;  /* 0x0000000707077c10 */ /* 0x004fca0008ffe4ff */
[----:B------:R2:W-:Y:S04]  /*80d30*/  STL [R1+0x2000], R7 ;  /* 0x0020000701007387 */ /* 0x0005e80000100800 */
[----:B------:R-:W4:Y:S04]  /*80d40*/  LDL.LU R12, [R1+0x20e8] ;  /* 0x0020e800010c7983 */ /* 0x000f280000300800 */
[----:B------:R-:W4:Y:S01]  /*80d50*/  LDL.LU R13, [R1+0x20f0] ;  /* 0x0020f000010d7983 */ /* 0x000f220000300800 */
[----:B------:R-:W-:Y:S01]  /*80d60*/  USEL UR12, URZ, 0x4, !UP1 ;  /* 0x00000004ff0c7887 */ /* 0x000fe2000c800000 */
[----:B-1----:R-:W-:Y:S01]  /*80d70*/  IMAD.MOV.U32 R28, RZ, RZ, R2 ;  /* 0x000000ffff1c7224 */ /* 0x002fe200078e0002 */
[----:B------:R-:W-:-:S02]  /*80d80*/  MOV R29, R7 ;  /* 0x00000007001d7202 */ /* 0x000fc40000000f00 */
[----:B------:R-:W-:Y:S01]  /*80d90*/  USEL UR12, UR12, URZ, !UP0 ;  /* 0x000000ff0c0c7287 */ /* 0x000fe2000c000000 */
[----:B--2---:R-:W2:Y:S04]  /*80da0*/  LDL.LU R7, [R1+0x20fc] ;  /* 0x0020fc0001077983 */ /* 0x004ea80000300800 */
[----:B------:R1:W-:Y:S01]  /*80db0*/  LDGSTS.E [R3+0xa300], desc[UR14][R28.64], P0 ;  /* 0x0a3000001c037fae */ /* 0x0003e200081a100e */
[----:B---3--:R-:W-:-:S03]  /*80dc0*/  IADD3 R9, P2, PT, R9, UR16, RZ ;  /* 0x0000001009097c10 */ /* 0x008fc6000ff5e0ff */
[----:B------:R-:W3:Y:S01]  /*80dd0*/  LDL.LU R2, [R1+0x2104] ;  /* 0x0021040001027983 */ /* 0x000ee20000300800 */
        /* <DEDUP_REMOVED lines=10> */
[----:B-1----:R-:W3:Y:S01]  /*80e80*/  LDL.LU R14, [R1+0x20f8] ;  /* 0x0020f800010e7983 */ /* 0x002ee20000300800 */
[----:B------:R-:W-:-:S03]  /*80e90*/  IADD3 R10, P0, PT, R10, UR16, RZ ;  /* 0x000000100a0a7c10 */ /* 0x000fc6000ff1e0ff */
[----:B------:R-:W-:Y:S01]  /*80ea0*/  STL [R1+0x20d0], R16 ;  /* 0x0020d01001007387 */ /* 0x000fe20000100800 */
[----:B------:R-:W-:Y:S01]  /*80eb0*/  IADD3 R4, P2, PT, R4, UR16, RZ ;  /* 0x0000001004047c10 */ /* 0x000fe2000ff5e0ff */
[----:B------:R-:W-:Y:S01]  /*80ec0*/  IMAD.MOV.U32 R28, RZ, RZ, R15 ;  /* 0x000000ffff1c7224 */ /* 0x000fe200078e000f */
[----:B------:R-:W-:Y:S01]  /*80ed0*/  MOV R29, R16 ;  /* 0x00000010001d7202 */ /* 0x000fe20000000f00 */
[----:B------:R-:W3:Y:S04]  /*80ee0*/  LDL.LU R9, [R1+0x2100] ;  /* 0x0021000001097983 */ /* 0x000ee80000300800 */
[----:B------:R1:W-:Y:S04]  /*80ef0*/  STL [R1+0x20dc], R10 ;  /* 0x0020dc0a01007387 */ /* 0x0003e80000100800 */
[----:B------:R1:W-:Y:S02]  /*80f00*/  LDGSTS.E [R3+0xb000], desc[UR14][R28.64], P1 ;  /* 0x0b0000001c037fae */ /* 0x0003e400089a100e */
[----:B-1----:R-:W-:Y:S01]  /*80f10*/  IMAD.MOV.U32 R28, RZ, RZ, R10 ;  /* 0x000000ffff1c7224 */ /* 0x002fe200078e000a */
[----:B------:R-:W-:-:S05]  /*80f20*/  IADD3.X R11, PT, PT, R11, UR7, RZ, P0, !PT ;  /* 0x000000070b0b7c10 */ /* 0x000fca00087fe4ff */
[----:B------:R1:W-:Y:S01]  /*80f30*/  STL [R1+0x20d8], R11 ;  /* 0x0020d80b01007387 */ /* 0x0003e20000100800 */
[----:B------:R-:W-:-:S03]  /*80f40*/  IADD3.X R8, PT, PT, R8, UR7, RZ, P2, !PT ;  /* 0x0000000708087c10 */ /* 0x000fc600097fe4ff */
[----:B------:R-:W-:Y:S01]  /*80f50*/  STL [R1+0x20e4], R4 ;  /* 0x0020e40401007387 */ /* 0x000fe20000100800 */
[----:B------:R-:W-:-:S03]  /*80f60*/  MOV R29, R11 ;  /* 0x0000000b001d7202 */ /* 0x000fc60000000f00 */
[----:B------:R-:W3:Y:S04]  /*80f70*/  LDL.LU R10, [R1+0x210c] ;  /* 0x00210c00010a7983 */ /* 0x000ee80000300800 */
[----:B------:R4:W-:Y:S02]  /*80f80*/  STL [R1+0x20e0], R8 ;  /* 0x0020e00801007387 */ /* 0x0009e40000100800 */
[----:B----4-:R-:W-:Y:S02]  /*80f90*/  IADD3 R6, P0, PT, R6, UR16, RZ ;  /* 0x0000001006067c10 */ /* 0x010fe4000ff1e0ff */
[----:B-1----:R-:W4:Y:S01]  /*80fa0*/  LDL.LU R11, [R1+0x2108] ;  /* 0x00210800010b7983 */ /* 0x002f220000300800 */
[----:B------:R-:W-:-:S03]  /*80fb0*/  IADD3 R5, P2, PT, R5, UR16, RZ ;  /* 0x0000001005057c10 */ /* 0x000fc6000ff5e0ff */
[----:B------:R1:W-:Y:S02]  /*80fc0*/  LDGSTS.E [R3+0xb080], desc[UR14][R28.64], P1 ;  /* 0x0b0800001c037fae */ /* 0x0003e400089a100e */
        /* <DEDUP_REMOVED lines=14> */
[----:B-1----:R-:W4:Y:S04]  /*810b0*/  LDL.LU R12, [R1+0x21d0] ;  /* 0x0021d000010c7983 */ /* 0x002f280000300800 */
[----:B------:R1:W-:Y:S04]  /*810c0*/  STL [R1+0x20f0], R13 ;  /* 0x0020f00d01007387 */ /* 0x0003e80000100800 */
[----:B------:R-:W4:Y:S01]  /*810d0*/  LDL.LU R6, [R1+0x21d8] ;  /* 0x0021d80001067983 */ /* 0x000f220000300800 */
[----:B--2---:R-:W-:Y:S01]  /*810e0*/  IMAD.MOV.U32 R28, RZ, RZ, R5 ;  /* 0x000000ffff1c7224 */ /* 0x004fe200078e0005 */
[----:B------:R-:W-:-:S02]  /*810f0*/  MOV R29, R13 ;  /* 0x0000000d001d7202 */ /* 0x000fc40000000f00 */
[----:B---3--:R-:W-:Y:S01]  /*81100*/  IADD3 R2, P2, PT, R2, UR16, RZ ;  /* 0x0000001002027c10 */ /* 0x008fe2000ff5e0ff */
[----:B-1----:R-:W2:Y:S04]  /*81110*/  LDL.LU R13, [R1+0x21e4] ;  /* 0x0021e400010d7983 */ /* 0x002ea80000300800 */
[----:B------:R-:W3:Y:S04]  /*81120*/  LDL.LU R5, [R1+0x21ec] ;  /* 0x0021ec0001057983 */ /* 0x000ee80000300800 */
        /* <DEDUP_REMOVED lines=8> */
[----:B------:R-:W3:Y:S04]  /*811b0*/  LDL.LU R14, [R1+0x21e0] ;  /* 0x0021e000010e7983 */ /* 0x000ee80000300800 */
[----:B------:R1:W-:Y:S04]  /*811c0*/  LDGSTS.E [R3+0xb280], desc[UR14][R28.64], P1 ;  /* 0x0b2800001c037fae */ /* 0x0003e800089a100e */
[----:B------:R1:W-:Y:S04]  /*811d0*/  STL [R1+0x2100], R9 ;  /* 0x0021000901007387 */ /* 0x0003e80000100800 */
[----:B------:R-:W3:Y:S01]  /*811e0*/  LDL.LU R7, [R1+0x21e8] ;  /* 0x0021e80001077983 */ /* 0x000ee20000300800 */
[----:B-1----:R-:W-:Y:S01]  /*811f0*/  IMAD.MOV.U32 R28, RZ, RZ, R2 ;  /* 0x000000ffff1c7224 */ /* 0x002fe200078e0002 */
[----:B------:R-:W-:-:S02]  /*81200*/  MOV R29, R9 ;  /* 0x00000009001d7202 */ /* 0x000fc40000000f00 */
[----:B------:R-:W3:Y:S04]  /*81210*/  LDL.LU R9, [R1+0x21f4] ;  /* 0x0021f40001097983 */ /* 0x000ee80000300800 */
[----:B------:R-:W3:Y:S04]  /*81220*/  LDL.LU R2, [R1+0x21fc] ;  /* 0x0021fc0001027983 */ /* 0x000ee80000300800 */
[----:B------:R1:W-:Y:S01]  /*81230*/  LDGSTS.E [R3+0xb300], desc[UR14][R28.64], P1 ;  /* 0x0b3000001c037fae */ /* 0x0003e200089a100e */
[----:B------:R-:W-:-:S04]  /*81240*/  IADD3 R10, P0, PT, R10, UR16, RZ ;  /* 0x000000100a0a7c10 */ /* 0x000fc8000ff1e0ff */
[----:B----4-:R-:W-:Y:S01]  /*81250*/  IADD3.X R11, PT, PT, R11, UR7, RZ, P0, !PT ;  /* 0x000000070b0b7c10 */ /* 0x010fe200087fe4ff */
[----:B------:R-:W-:Y:S01]  /*81260*/  STL [R1+0x210c], R10 ;  /* 0x00210c0a01007387 */ /* 0x000fe20000100800 */
[----:B-1----:R-:W-:Y:S02]  /*81270*/  IMAD.MOV.U32 R28, RZ, RZ, R10 ;  /* 0x000000ffff1c7224 */ /* 0x002fe400078e000a */
[----:B------:R-:W-:Y:S01]  /*81280*/  MOV R29, R11 ;  /* 0x0000000b001d7202 */ /* 0x000fe20000000f00 */
[----:B------:R1:W-:Y:S04]  /*81290*/  STL [R1+0x2108], R11 ;  /* 0x0021080b01007387 */ /* 0x0003e80000100800 */
[----:B------:R4:W-:Y:S04]  /*812a0*/  LDGSTS.E [R3+0xb380], desc[UR14][R28.64], P1 ;  /* 0x0b3800001c037fae */ /* 0x0009e800089a100e */
[----:B-1----:R-:W3:Y:S01]  /*812b0*/  LDL.LU R11, [R1+0x21f0] ;  /* 0x0021f000010b7983 */ /* 0x002ee20000300800 */
[----:B------:R-:W-:-:S03]  /*812c0*/  IADD3 R8, P1, PT, R8, UR16, RZ ;  /* 0x0000001008087c10 */ /* 0x000fc6000ff3e0ff */
[----:B------:R-:W3:Y:S01]  /*812d0*/  LDL.LU R10, [R1+0x21f8] ;  /* 0x0021f800010a7983 */ /* 0x000ee20000300800 */
[----:B------:R-:W-:-:S03]  /*812e0*/  IADD3 R4, P2, PT, R4, UR16, RZ ;  /* 0x0000001004047c10 */ /* 0x000fc6000ff5e0ff */
[----:B------:R1:W-:Y:S01]  /*812f0*/  STL [R1+0x21d4], R8 ;  /* 0x0021d40801007387 */ /* 0x0003e20000100800 */
[----:B----4-:R-:W-:Y:S01]  /*81300*/  IMAD.MOV.U32 R28, RZ, RZ, R8 ;  /* 0x000000ffff1c7224 */ /* 0x010fe200078e0008 */
[----:B------:R-:W-:-:S05]  /*81310*/  IADD3.X R12, PT, PT, R12, UR7, RZ, P1, !PT ;  /* 0x000000070c0c7c10 */ /* 0x000fca0008ffe4ff */
[----:B------:R4:W-:Y:S01]  /*81320*/  STL [R1+0x21d0], R12 ;  /* 0x0021d00c01007387 */ /* 0x0009e20000100800 */
[----:B------:R-:W-:-:S03]  /*81330*/  IADD3.X R6, PT, PT, R6, UR7, RZ, P2, !PT ;  /* 0x0000000706067c10 */ /* 0x000fc600097fe4ff */
[----:B------:R2:W-:Y:S01]  /*81340*/  STL [R1+0x21dc], R4 ;  /* 0x0021dc0401007387 */ /* 0x0005e20000100800 */
[----:B------:R-:W-:-:S03]  /*81350*/  MOV R29, R12 ;  /* 0x0000000c001d7202 */ /* 0x000fc60000000f00 */
[----:B-1----:R-:W3:Y:S04]  /*81360*/  LDL.LU R8, [R1+0x2204] ;  /* 0x0022040001087983 */ /* 0x002ee80000300800 */
[----:B------:R1:W-:Y:S04]  /*81370*/  STL [R1+0x21d8], R6 ;  /* 0x0021d80601007387 */ /* 0x0003e80000100800 */
[----:B----4-:R-:W4:Y:S01]  /*81380*/  LDL.LU R12, [R1+0x2200] ;  /* 0x00220000010c7983 */ /* 0x010f220000300800 */
[----:B------:R-:W-:-:S04]  /*81390*/  UISETP.GT.AND UP1, UPT, UR21, 0x30, UPT ;  /* 0x000000301500788c */ /* 0x000fc8000bf24270 */
[----:B------:R-:W-:-:S04]  /*813a0*/  USEL UR12, URZ, 0x4, !UP1 ;  /* 0x00000004ff0c7887 */ /* 0x000fc8000c800000 */
[----:B------:R-:W-:-:S06]  /*813b0*/  USEL UR12, UR12, URZ, !UP0 ;  /* 0x000000ff0c0c7287 */ /* 0x000fcc000c000000 */
[----:B------:R-:W-:Y:S02]  /*813c0*/  ISETP.NE.U32.AND P0, PT, RZ, UR12, PT ;  /* 0x0000000cff007c0c */ /* 0x000fe4000bf05070 */
[----:B--2---:R-:W-:Y:S02]  /*813d0*/  IADD3 R13, P1, PT, R13, UR16, RZ ;  /* 0x000000100d0d7c10 */ /* 0x004fe4000ff3e0ff */
[----:B---3--:R-:W-:Y:S02]  /*813e0*/  IADD3 R5, P2, PT, R5, UR16, RZ ;  /* 0x0000001005057c10 */ /* 0x008fe4000ff5e0ff */
[----:B------:R-:W-:-:S07]  /*813f0*/  IADD3.X R14, PT, PT, R14, UR7, RZ, P1, !PT ;  /* 0x000000070e0e7c10 */ /* 0x000fce0008ffe4ff */
        /* <DEDUP_REMOVED lines=12> */
[----:B------:R-:W3:Y:S01]  /*814c0*/  LDL.LU R14, [R1+0x2208] ;  /* 0x00220800010e7983 */ /* 0x000ee20000300800 */
[----:B------:R-:W-:-:S03]  /*814d0*/  IADD3 R9, P1, PT, R9, UR16, RZ ;  /* 0x0000001009097c10 */ /* 0x000fc6000ff3e0ff */
[----:B------:R1:W-:Y:S01]  /*814e0*/  STL [R1+0x21e8], R7 ;  /* 0x0021e80701007387 */ /* 0x0003e20000100800 */
[----:B------:R-:W-:-:S03]  /*814f0*/  IADD3 R2, P2, PT, R2, UR16, RZ ;  /* 0x0000001002027c10 */ /* 0x000fc6000ff5e0ff */
[----:B------:R-:W3:Y:S04]  /*81500*/  LDL.LU R13, [R1+0x22d0] ;  /* 0x0022d000010d7983 */ /* 0x000ee80000300800 */
[----:B------:R1:W-:Y:S02]  /*81510*/  LDGSTS.E [R3+0xc100], desc[UR14][R28.64], P0 ;  /* 0x0c1000001c037fae */ /* 0x0003e400081a100e */
[----:B-1----:R-:W-:Y:S01]  /*81520*/  IMAD.MOV.U32 R28, RZ, RZ, R5 ;  /* 0x000000ffff1c7224 */ /* 0x002fe200078e0005 */
[----:B------:R-:W-:Y:S02]  /*81530*/  MOV R29, R7 ;  /* 0x00000007001d7202 */ /* 0x000fe40000000f00 */
[----:B------:R-:W3:Y:S04]  /*81540*/  LDL.LU R7, [R1+0x22dc] ;  /* 0x0022dc0001077983 */ /* 0x000ee80000300800 */
[----:B------:R-:W3:Y:S01]  /*81550*/  LDL.LU R5, [R1+0x22e4] ;  /* 0x0022e40001057983 */ /* 0x000ee20000300800 */
[----:B------:R-:W-:-:S03]  /*81560*/  IADD3.X R11, PT, PT, R11, UR7, RZ, P1, !PT ;  /* 0x000000070b0b7c10 */ /* 0x000fc60008ffe4ff */
[----:B------:R-:W-:Y:S04]  /*81570*/  STL [R1+0x21f4], R9 ;  /* 0x0021f40901007387 */ /* 0x000fe80000100800 */
[----:B------:R1:W-:Y:S01]  /*81580*/  LDGSTS.E [R3+0xc180], desc[UR14][R28.64], P0 ;  /* 0x0c1800001c037fae */ /* 0x0003e200081a100e */
[----:B------:R-:W-:-:S03]  /*81590*/  IADD3.X R10, PT, PT, R10, UR7, RZ, P2, !PT ;  /* 0x000000070a0a7c10 */ /* 0x000fc600097fe4ff */
[----:B------:R1:W-:Y:S04]  /*815a0*/  STL [R1+0x21f0], R11 ;  /* 0x0021f00b01007387 */ /* 0x0003e80000100800 */
[----:B------:R-:W-:Y:S01]  /*815b0*/  STL [R1+0x21fc], R2 ;  /* 0x0021fc0201007387 */ /* 0x000fe20000100800 */
[----:B-1----:R-:W-:-:S03]  /*815c0*/  MOV R29, R11 ;  /* 0x0000000b001d7202 */ /* 0x002fc60000000f00 */
[----:B------:R-:W3:Y:S01]  /*815d0*/  LDL.LU R11, [R1+0x22d8] ;  /* 0x0022d800010b7983 */ /* 0x000ee20000300800 */
[----:B------:R-:W-:-:S03]  /*815e0*/  IMAD.MOV.U32 R28, RZ, RZ, R9 ;  /* 0x000000ffff1c7224 */ /* 0x000fc600078e0009 */
[----:B------:R1:W-:Y:S04]  /*815f0*/  STL [R1+0x21f8], R10 ;  /* 0x0021f80a01007387 */ /* 0x0003e80000100800 */
[----:B------:R-:W3:Y:S04]  /*81600*/  LDL.LU R9, [R1+0x22e0] ;  /* 0x0022e00001097983 */ /* 0x000ee80000300800 */
[----:B------:R1:W-:Y:S02]  /*81610*/  LDGSTS.E [R3+0xc200], desc[UR14][R28.64], P0 ;  /* 0x0c2000001c037fae */ /* 0x0003e400081a100e */
[----:B-1----:R-:W-:Y:S01]  /*81620*/  IMAD.MOV.U32 R28, RZ, RZ, R2 ;  /* 0x000000ffff1c7224 */ /* 0x002fe200078e0002 */
[----:B------:R-:W-:-:S02]  /*81630*/  MOV R29, R10 ;  /* 0x0000000a001d7202 */ /* 0x000fc40000000f00 */
[----:B------:R-:W3:Y:S04]  /*81640*/  LDL.LU R10, [R1+0x22ec] ;  /* 0x0022ec00010a7983 */ /* 0x000ee80000300800 */
[----:B------:R-:W3:Y:S04]  /*81650*/  LDL.LU R2, [R1+0x22f4] ;  /* 0x0022f40001027983 */ /* 0x000ee80000300800 */
[----:B------:R1:W-:Y:S01]  /*81660*/  LDGSTS.E [R3+0xc280], desc[UR14][R28.64], P0 ;  /* 0x0c2800001c037fae */ /* 0x0003e200081a100e */
[----:B------:R-:W-:-:S04]  /*81670*/  IADD3 R8, P1, PT, R8, UR16, RZ ;  /* 0x0000001008087c10 */ /* 0x000fc8000ff3e0ff */
[----:B----4-:R-:W-:Y:S01]  /*81680*/  IADD3.X R12, PT, PT, R12, UR7, RZ, P1, !PT ;  /* 0x000000070c0c7c10 */ /* 0x010fe20008ffe4ff */
        /* <DEDUP_REMOVED lines=32> */
[----:B------:R-:W-:Y:S01]  /*81890*/  IADD3.X R11, PT, PT, R11, UR7, RZ, P0, !PT ;  /* 0x000000070b0b7c10 */ /* 0x000fe200087fe4ff */
        /* <DEDUP_REMOVED lines=13> */
[----:B------:R-:W2:Y:S04]  /*81970*/  LDL.LU R5, [R1+0x23d4] ;  /* 0x0023d40001057983 */ /* 0x000ea80000300800 */
[----:B------:R-:W2:Y:S04]  /*81980*/  LDL.LU R9, [R1+0x23dc] ;  /* 0x0023dc0001097983 */ /* 0x000ea80000300800 */
[----:B------:R-:W-:Y:S04]  /*81990*/  STL [R1+0x22ec], R10 ;  /* 0x0022ec0a01007387 */ /* 0x000fe80000100800 */
[----:B------:R1:W-:Y:S01]  /*819a0*/  LDGSTS.E [R3+0xd100], desc[UR14][R28.64], P1 ;  /* 0x0d1000001c037fae */ /* 0x0003e200089a100e */
[----:B----4-:R-:W-:-:S02]  /*819b0*/  IADD3.X R12, PT, PT, R12, UR7, RZ, P0, !PT ;  /* 0x000000070c0c7c10 */ /* 0x010fc400087fe4ff */
[----:B------:R-:W-:-:S03]  /*819c0*/  IADD3.X R8, PT, PT, R8, UR7, RZ, P2, !PT ;  /* 0x0000000708087c10 */ /* 0x000fc600097fe4ff */
[----:B------:R4:W-:Y:S04]  /*819d0*/  STL [R1+0x22e8], R12 ;  /* 0x0022e80c01007387 */ /* 0x0009e80000100800 */
[----:B------:R-:W-:Y:S04]  /*819e0*/  STL [R1+0x22f4], R2 ;  /* 0x0022f40201007387 */ /* 0x000fe80000100800 */
[----:B------:R-:W2:Y:S04]  /*819f0*/  LDL.LU R14, [R1+0x23d0] ;  /* 0x0023d000010e7983 */ /* 0x000ea80000300800 */
[----:B------:R4:W-:Y:S04]  /*81a00*/  STL [R1+0x22f0], R8 ;  /* 0x0022f00801007387 */ /* 0x0009e80000100800 */
[----:B------:R-:W2:Y:S01]  /*81a10*/  LDL.LU R13, [R1+0x23d8] ;  /* 0x0023d800010d7983 */ /* 0x000ea20000300800 */
[----:B-1----:R-:W-:Y:S01]  /*81a20*/  IMAD.MOV.U32 R28, RZ, RZ, R10 ;  /* 0x000000ffff1c7224 */ /* 0x002fe200078e000a */
[----:B------:R-:W-:-:S02]  /*81a30*/  MOV R29, R12 ;  /* 0x0000000c001d7202 */ /* 0x000fc40000000f00 */
[----:B----4-:R-:W4:Y:S04]  /*81a40*/  LDL.LU R12, [R1+0x23e0] ;  /* 0x0023e000010c7983 */ /* 0x010f280000300800 */
        /* <DEDUP_REMOVED lines=24> */
[----:B-1----:R-:W3:Y:S04]  /*81bd0*/  LDL.LU R6, [R1+0x23f4] ;  /* 0x0023f40001067983 */ /* 0x002ee80000300800 */
[----:B------:R-:W3:Y:S01]  /*81be0*/  LDL.LU R4, [R1+0x23fc] ;  /* 0x0023fc0001047983 */ /* 0x000ee20000300800 */
[----:B------:R-:W-:-:S04]  /*81bf0*/  IADD3 R7, P0, PT, R7, UR16, RZ ;  /* 0x0000001007077c10 */ /* 0x000fc8000ff1e0ff */
[----:B------:R-:W-:Y:S01]  /*81c00*/  IADD3.X R11, PT, PT, R11, UR7, RZ, P0, !PT ;  /* 0x000000070b0b7c10 */ /* 0x000fe200087fe4ff */
[----:B------:R-:W-:Y:S01]  /*81c10*/  STL [R1+0x230c], R7 ;  /* 0x00230c0701007387 */ /* 0x000fe20000100800 */
[----:B--2---:R-:W-:Y:S02]  /*81c20*/  IMAD.MOV.U32 R28, RZ, RZ, R7 ;  /* 0x000000ffff1c7224 */ /* 0x004fe400078e0007 */
[----:B------:R-:W-:Y:S01]  /*81c30*/  MOV R29, R11 ;  /* 0x0000000b001d7202 */ /* 0x000fe20000000f00 */
[----:B------:R1:W-:Y:S01]  /*81c40*/  STL [R1+0x2308], R11 ;  /* 0x0023080b01007387 */ /* 0x0003e20000100800 */
[----:B------:R-:W-:-:S03]  /*81c50*/  ISETP.NE.U32.AND P0, PT, RZ, UR12, PT ;  /* 0x0000000cff007c0c */ /* 0x000fc6000bf05070 */
[----:B------:R2:W-:Y:S04]  /*81c60*/  LDGSTS.E [R3+0xd380], desc[UR14][R28.64], P1 ;  /* 0x0d3800001c037fae */ /* 0x0005e800089a100e */
[----:B-1----:R-:W3:Y:S01]  /*81c70*/  LDL.LU R11, [R1+0x23f0] ;  /* 0x0023f000010b7983 */ /* 0x002ee20000300800 */
[----:B------:R-:W-:-:S03]  /*81c80*/  IADD3 R5, P1, PT, R5, UR16, RZ ;  /* 0x0000001005057c10 */ /* 0x000fc6000ff3e0ff */
[----:B------:R-:W3:Y:S01]  /*81c90*/  LDL.LU R7, [R1+0x23f8] ;  /* 0x0023f80001077983 */ /* 0x000ee20000300800 */
        /* <DEDUP_REMOVED lines=8> */
[----:B-1----:R-:W3:Y:S04]  /*81d20*/  LDL.LU R5, [R1+0x2404] ;  /* 0x0024040001057983 */ /* 0x002ee80000300800 */
[----:B------:R1:W-:Y:S04]  /*81d30*/  LDGSTS.E [R3+0xe000], desc[UR14][R28.64], P0 ;  /* 0x0e0000001c037fae */ /* 0x0003e800081a100e */
[----:B------:R-:W-:Y:S01]  /*81d40*/  STL [R1+0x23d8], R13 ;  /* 0x0023d80d01007387 */ /* 0x000fe20000100800 */
[----:B-1----:R-:W-:-:S03]  /*81d50*/  IMAD.MOV.U32 R28, RZ, RZ, R9 ;  /* 0x000000ffff1c7224 */ /* 0x002fc600078e0009 */
[----:B--2---:R-:W2:Y:S01]  /*81d60*/  LDL.LU R9, [R1+0x2400] ;  /* 0x0024000001097983 */ /* 0x004ea20000300800 */
[----:B----4-:R-:W-:Y:S02]  /*81d70*/  IADD3 R8, P1, PT, R8, UR16, RZ ;  /* 0x0000001008087c10 */ /* 0x010fe4000ff3e0ff */
        /* <DEDUP_REMOVED lines=8> */
[----:B----4-:R-:W-:-:S03]  /*81e00*/  IMAD.MOV.U32 R28, RZ, RZ, R8 ;  /* 0x000000ffff1c7224 */ /* 0x010fc600078e0008 */
[----:B-1----:R-:W4:Y:S01]  /*81e10*/  LDL.LU R8, [R1+0x240c] ;  /* 0x00240c0001087983 */ /* 0x002f220000300800 */
[----:B------:R-:W-:-:S03]  /*81e20*/  MOV R29, R12 ;  /* 0x0000000c001d7202 */ /* 0x000fc60000000f00 */
[----:B------:R1:W-:Y:S04]  /*81e30*/  STL [R1+0x23e8], R10 ;  /* 0x0023e80a01007387 */ /* 0x0003e80000100800 */
[----:B------:R-:W4:Y:S04]  /*81e40*/  LDL.LU R15, [R1+0x24d4] ;  /* 0x0024d400010f7983 */ /* 0x000f280000300800 */
[----:B------:R-:W4:Y:S04]  /*81e50*/  LDL.LU R14, [R1+0x2408] ;  /* 0x00240800010e7983 */ /* 0x000f280000300800 */
[----:B------:R1:W-:Y:S04]  /*81e60*/  LDGSTS.E [R3+0xe100], desc[UR14][R28.64], P0 ;  /* 0x0e1000001c037fae */ /* 0x0003e800081a100e */
[----:B------:R-:W4:Y:S01]  /*81e70*/  LDL.LU R16, [R1+0x24d0] ;  /* 0x0024d00001107983 */ /* 0x000f220000300800 */
[----:B-1----:R-:W-:Y:S01]  /*81e80*/  IMAD.MOV.U32 R28, RZ, RZ, R2 ;  /* 0x000000ffff1c7224 */ /* 0x002fe200078e0002 */
[----:B------:R-:W-:-:S02]  /*81e90*/  MOV R29, R10 ;  /* 0x0000000a001d7202 */ /* 0x000fc40000000f00 */
[----:B------:R-:W4:Y:S04]  /*81ea0*/  LDL.LU R10, [R1+0x24dc] ;  /* 0x0024dc00010a7983 */ /* 0x000f280000300800 */
[----:B------:R-:W4:Y:S04]  /*81eb0*/  LDL.LU R2, [R1+0x24e4] ;  /* 0x0024e40001027983 */ /* 0x000f280000300800 */
[----:B------:R1:W-:Y:S01]  /*81ec0*/  LDGSTS.E [R3+0xe180], desc[UR14][R28.64], P0 ;  /* 0x0e1800001c037fae */ /* 0x0003e200081a100e */
[----:B---3--:R-:W-:Y:S02]  /*81ed0*/  IADD3 R6, P1, PT, R6, UR16, RZ ;  /* 0x0000001006067c10 */ /* 0x008fe4000ff3e0ff */
[----:B------:R-:W-:-:S03]  /*81ee0*/  IADD3 R4, P2, PT, R4, UR16, RZ ;  /* 0x0000001004047c10 */ /* 0x000fc6000ff5e0ff */
[----:B------:R-:W-:Y:S01]  /*81ef0*/  STL [R1+0x23f4], R6 ;  /* 0x0023f40601007387 */ /* 0x000fe20000100800 */
[----:B-1----:R-:W-:Y:S01]  /*81f00*/  IMAD.MOV.U32 R28, RZ, RZ, R6 ;  /* 0x000000ffff1c7224 */ /* 0x002fe200078e0006 */
[----:B------:R-:W-:Y:S02]  /*81f10*/  IADD3.X R11, PT, PT, R11, UR7, RZ, P1, !PT ;  /* 0x000000070b0b7c10 */ /* 0x000fe40008ffe4ff */
        /* <DEDUP_REMOVED lines=26> */
[----:B----4-:R-:W-:-:S03]  /*820c0*/  IADD3 R8, P2, PT, R8, UR16, RZ ;  /* 0x0000001008087c10 */ /* 0x010fc6000ff5e0ff */
[----:B------:R-:W4:Y:S01]  /*820d0*/  LDL.LU R5, [R1+0x2504] ;  /* 0x0025040001057983 */ /* 0x000f220000300800 */
        /* <DEDUP_REMOVED lines=10> */
[----:B-1----:R-:W4:Y:S01]  /*82180*/  LDL.LU R14, [R1+0x24f8] ;  /* 0x0024f800010e7983 */ /* 0x002f220000300800 */
[----:B------:R-:W-:-:S03]  /*82190*/  IADD3 R10, P0, PT, R10, UR16, RZ ;  /* 0x000000100a0a7c10 */ /* 0x000fc6000ff1e0ff */
[----:B------:R-:W-:Y:S01]  /*821a0*/  STL [R1+0x24d0], R16 ;  /* 0x0024d01001007387 */ /* 0x000fe20000100800 */
[----:B------:R-:W-:Y:S01]  /*821b0*/  IADD3 R2, P2, PT, R2, UR16, RZ ;  /* 0x0000001002027c10 */ /* 0x000fe2000ff5e0ff */
[----:B------:R-:W-:Y:S01]  /*821c0*/  IMAD.MOV.U32 R28, RZ, RZ, R15 ;  /* 0x000000ffff1c7224 */ /* 0x000fe200078e000f */
[----:B------:R-:W-:Y:S01]  /*821d0*/  MOV R29, R16 ;  /* 0x00000010001d7202 */ /* 0x000fe20000000f00 */
[----:B------:R-:W4:Y:S04]  /*821e0*/  LDL.LU R8, [R1+0x2500] ;  /* 0x0025000001087983 */ /* 0x000f280000300800 */
        /* <DEDUP_REMOVED lines=33> */
[----:B----4-:R-:W-:Y:S01]  /*82400*/  IADD3 R5, P0, PT, R5, UR16, RZ ;  /* 0x0000001005057c10 */ /* 0x010fe2000ff1e0ff */
[----:B-1----:R-:W2:Y:S04]  /*82410*/  LDL.LU R13, [R1+0x25e4] ;  /* 0x0025e400010d7983 */ /* 0x002ea80000300800 */
[----:B------:R-:W4:Y:S04]  /*82420*/  LDL.LU R4, [R1+0x25ec] ;  /* 0x0025ec0001047983 */ /* 0x000f280000300800 */
        /* <DEDUP_REMOVED lines=43> */
[----:B----4-:R-:W-:Y:S02]  /*826e0*/  IADD3 R4, P2, PT, R4, UR16, RZ ;  /* 0x0000001004047c10 */ /* 0x010fe4000ff5e0ff */
[----:B------:R-:W-:-:S07]  /*826f0*/  IADD3.X R14, PT, PT, R14, UR7, RZ, P1, !PT ;  /* 0x000000070e0e7c10 */ /* 0x000fce0008ffe4ff */
[----:B------:R2:W-:Y:S02]  /*82700*/  LDGSTS.E [R3+0x10000], desc[UR14][R28.64], P0 ;  /* 0x100000001c037fae */ /* 0x0005e400081a100e */
[----:B--2---:R-:W-:Y:S01]  /*82710*/  IMAD.MOV.U32 R28, RZ, RZ, R2 ;  /* 0x000000ffff1c7224 */ /* 0x004fe200078e0002 */
[----:B------:R-:W-:Y:S01]  /*82720*/  MOV R29, R7 ;  /* 0x00000007001d7202 */ /* 0x000fe20000000f00 */
[----:B------:R-:W2:Y:S04]  /*82730*/  LDL.LU R2, [R1+0x260c] ;  /* 0x00260c0001027983 */ /* 0x000ea80000300800 */
[----:B-1----:R-:W4:Y:S01]  /*82740*/  LDL.LU R7, [R1+0x26d4] ;  /* 0x0026d40001077983 */ /* 0x002f220000300800 */
[----:B------:R-:W-:-:S03]  /*82750*/  IADD3.X R9, PT, PT, R9, UR7, RZ, P2, !PT ;  /* 0x0000000709097c10 */ /* 0x000fc600097fe4ff */
[----:B------:R-:W-:Y:S04]  /*82760*/  STL [R1+0x25e4], R13 ;  /* 0x0025e40d01007387 */ /* 0x000fe80000100800 */
[----:B------:R1:W-:Y:S04]  /*82770*/  LDGSTS.E [R3+0x10080], desc[UR14][R28.64], P0 ;  /* 0x100800001c037fae */ /* 0x0003e800081a100e */
[----:B------:R1:W-:Y:S04]  /*82780*/  STL [R1+0x25e0], R14 ;  /* 0x0025e00e01007387 */ /* 0x0003e80000100800 */
[----:B------:R-:W-:Y:S01]  /*82790*/  STL [R1+0x25ec], R4 ;  /* 0x0025ec0401007387 */ /* 0x000fe20000100800 */
[----:B-1----:R-:W-:Y:S01]  /*827a0*/  MOV R29, R14 ;  /* 0x0000000e001d7202 */ /* 0x002fe20000000f00 */
[----:B------:R-:W-:-:S02]  /*827b0*/  IMAD.MOV.U32 R28, RZ, RZ, R13 ;  /* 0x000000ffff1c7224 */ /* 0x000fc400078e000d */
[----:B------:R-:W4:Y:S01]  /*827c0*/  LDL.LU R14, [R1+0x2608] ;  /* 0x00260800010e7983 */ /* 0x000f220000300800 */
[----:B------:R-:W-:-:S03]  /*827d0*/  IADD3 R8, P1, PT, R8, UR16, RZ ;  /* 0x0000001008087c10 */ /* 0x000fc6000ff3e0ff */
[----:B------:R1:W-:Y:S01]  /*827e0*/  STL [R1+0x25e8], R9 ;  /* 0x0025e80901007387 */ /* 0x0003e20000100800 */
[----:B------:R-:W-:-:S03]  /*827f0*/  IADD3 R5, P2, PT, R5, UR16, RZ ;  /* 0x0000001005057c10 */ /* 0x000fc6000ff5e0ff */
[----:B------:R-:W4:Y:S04]  /*82800*/  LDL.LU R13, [R1+0x26d0] ;  /* 0x0026d000010d7983 */ /* 0x000f280000300800 */
[----:B------:R1:W-:Y:S02]  /*82810*/  LDGSTS.E [R3+0x10100], desc[UR14][R28.64], P0 ;  /* 0x101000001c037fae */ /* 0x0003e400081a100e */
[----:B-1----:R-:W-:Y:S01]  /*82820*/  IMAD.MOV.U32 R28, RZ, RZ, R4 ;  /* 0x000000ffff1c7224 */ /* 0x002fe200078e0004 */
[----:B------:R-:W-:Y:S02]  /*82830*/  MOV R29, R9 ;  /* 0x00000009001d7202 */ /* 0x000fe40000000f00 */
[----:B------:R-:W4:Y:S04]  /*82840*/  LDL.LU R9, [R1+0x26dc] ;  /* 0x0026dc0001097983 */ /* 0x000f280000300800 */
[----:B------:R-:W4:Y:S04]  /*82850*/  LDL.LU R4, [R1+0x26e4] ;  /* 0x0026e40001047983 */ /* 0x000f280000300800 */
[----:B------:R-:W-:Y:S04]  /*82860*/  STL [R1+0x25f4], R8 ;  /* 0x0025f40801007387 */ /* 0x000fe80000100800 */
[----:B------:R1:W-:Y:S01]  /*82870*/  LDGSTS.E [R3+0x10180], desc[UR14][R28.64], P0 ;  /* 0x101800001c037fae */ /* 0x0003e200081a100e */
[----:B------:R-:W-:-:S05]  /*82880*/  IADD3.X R11, PT, PT, R11, UR7, RZ, P1, !PT ;  /* 0x000000070b0b7c10 */ /* 0x000fca0008ffe4ff */
[----:B------:R1:W-:Y:S01]  /*82890*/  STL [R1+0x25f0], R11 ;  /* 0x0025f00b01007387 */ /* 0x0003e20000100800 */
[----:B------:R-:W-:-:S03]  /*828a0*/  IADD3.X R10, PT, PT, R10, UR7, RZ, P2, !PT ;  /* 0x000000070a0a7c10 */ /* 0x000fc600097fe4ff */
        /* <DEDUP_REMOVED lines=26> */
[----:B----4-:R-:W-:-:S03]  /*82a50*/  IADD3 R7, P3, PT, R7, UR16, RZ ;  /* 0x0000001007077c10 */ /* 0x010fc6000ff7e0ff */
[----:B-1----:R-:W-:Y:S01]  /*82a60*/  IMAD.MOV.U32 R28, RZ, RZ, R2 ;  /* 0x000000ffff1c7224 */ /* 0x002fe200078e0002 */
[----:B------:R1:W-:Y:S01]  /*82a70*/  STL [R1+0x260c], R2 ;  /* 0x00260c0201007387 */ /* 0x0003e20000100800 */
[----:B------:R-:W-:-:S04]  /*82a80*/  IADD3.X R14, PT, PT, R14, UR7, RZ, P2, !PT ;  /* 0x000000070e0e7c10 */ /* 0x000fc800097fe4ff */
[----:B------:R-:W-:Y:S01]  /*82a90*/  MOV R29, R14 ;  /* 0x0000000e001d7202 */ /* 0x000fe20000000f00 */
[----:B------:R-:W-:Y:S01]  /*82aa0*/  STL [R1+0x2608], R14 ;  /* 0x0026080e01007387 */ /* 0x000fe20000100800 */
[----:B------:R-:W-:-:S03]  /*82ab0*/  IADD3.X R13, PT, PT, R13, UR7, RZ, P3, !PT ;  /* 0x000000070d0d7c10 */ /* 0x000fc60009ffe4ff */
[----:B------:R2:W-:Y:S04]  /*82ac0*/  STL [R1+0x26d4], R7 ;  /* 0x0026d40701007387 */ /* 0x0005e80000100800 */
[----:B------:R-:W4:Y:S04]  /*82ad0*/  LDL.LU R15, [R1+0x26fc] ;  /* 0x0026fc00010f7983 */ /* 0x000f280000300800 */
[----:B------:R2:W-:Y:S04]  /*82ae0*/  LDGSTS.E [R3+0x10380], desc[UR14][R28.64], P0 ;  /* 0x103800001c037fae */ /* 0x0005e800081a100e */
[----:B------:R-:W-:Y:S04]  /*82af0*/  STL [R1+0x26d0], R13 ;  /* 0x0026d00d01007387 */ /* 0x000fe80000100800 */
[----:B-1----:R-:W4:Y:S01]  /*82b00*/  LDL.LU R2, [R1+0x2704] ;  /* 0x0027040001027983 */ /* 0x002f220000300800 */
[----:B------:R-:W-:-:S03]  /*82b10*/  IADD3 R9, P0, PT, R9, UR16, RZ ;  /* 0x0000001009097c10 */ /* 0x000fc6000ff1e0ff */
[----:B------:R-:W4:Y:S01]  /*82b20*/  LDL.LU R16, [R1+0x26f8] ;  /* 0x0026f80001107983 */ /* 0x000f220000300800 */
        /* <DEDUP_REMOVED lines=24> */
[----:B---3--:R-:W-:-:S02]  /*82cb0*/  IADD3.X R12, PT, PT, R12, UR7, RZ, P0, !PT ;  /* 0x000000070c0c7c10 */ /* 0x008fc400087fe4ff */
[----:B------:R-:W-:-:S03]  /*82cc0*/  IADD3.X R6, PT, PT, R6, UR7, RZ, P2, !PT ;  /* 0x0000000706067c10 */ /* 0x000fc600097fe4ff */
[----:B------:R3:W-:Y:S04]  /*82cd0*/  STL [R1+0x26e8], R12 ;  /* 0x0026e80c01007387 */ /* 0x0007e80000100800 */
[----:B------:R1:W-:Y:S04]  /*82ce0*/  STL [R1+0x26f4], R5 ;  /* 0x0026f40501007387 */ /* 0x0003e80000100800 */
[----:B------:R-:W2:Y:S04]  /*82cf0*/  LDL.LU R14, [R1+0x27d0] ;  /* 0x0027d000010e7983 */ /* 0x000ea80000300800 */
[----:B------:R3:W-:Y:S04]  /*82d00*/  STL [R1+0x26f0], R6 ;  /* 0x0026f00601007387 */ /* 0x0007e80000100800 */
[----:B------:R-:W2:Y:S01]  /*82d10*/  LDL.LU R13, [R1+0x27d8] ;  /* 0x0027d800010d7983 */ /* 0x000ea20000300800 */
[----:B-1----:R-:W-:Y:S01]  /*82d20*/  IMAD.MOV.U32 R28, RZ, RZ, R10 ;  /* 0x000000ffff1c7224 */ /* 0x002fe200078e000a */
[----:B------:R-:W-:-:S02]  /*82d30*/  MOV R29, R12 ;  /* 0x0000000c001d7202 */ /* 0x000fc40000000f00 */
[----:B---3--:R-:W3:Y:S04]  /*82d40*/  LDL.LU R12, [R1+0x27e0] ;  /* 0x0027e000010c7983 */ /* 0x008ee80000300800 */
[----:B------:R1:W-:Y:S02]  /*82d50*/  LDGSTS.E [R3+0x11180], desc[UR14][R28.64], P1 ;  /* 0x111800001c037fae */ /* 0x0003e400089a100e */
[----:B-1----:R-:W-:Y:S02]  /*82d60*/  IMAD.MOV.U32 R28, RZ, RZ, R5 ;  /* 0x000000ffff1c7224 */ /* 0x002fe400078e0005 */
[----:B------:R-:W3:Y:S01]  /*82d70*/  LDL.LU R5, [R1+0x27e4] ;  /* 0x0027e40001057983 */ /* 0x000ee20000300800 */
[----:B------:R-:W-:-:S03]  /*82d80*/  MOV R29, R6 ;  /* 0x00000006001d7202 */ /* 0x000fc60000000f00 */
[----:B------:R-:W3:Y:S04]  /*82d90*/  LDL.LU R10, [R1+0x27e8] ;  /* 0x0027e800010a7983 */ /* 0x000ee80000300800 */
[----:B------:R-:W3:Y:S04]  /*82da0*/  LDL.LU R6, [R1+0x27ec] ;  /* 0x0027ec0001067983 */ /* 0x000ee80000300800 */
[----:B------:R1:W-:Y:S01]  /*82db0*/  LDGSTS.E [R3+0x11200], desc[UR14][R28.64], P1 ;  /* 0x112000001c037fae */ /* 0x0003e200089a100e */
[----:B----4-:R-:W-:Y:S01]  /*82dc0*/  IADD3 R15, P0, PT, R15, UR16, RZ ;  /* 0x000000100f0f7c10 */ /* 0x010fe2000ff1e0ff */
        /* <DEDUP_REMOVED lines=16> */
[----:B-1----:R-:W4:Y:S01]  /*82ed0*/  LDL.LU R7, [R1+0x27f4] ;  /* 0x0027f40001077983 */ /* 0x002f220000300800 */
[----:B------:R-:W-:-:S03]  /*82ee0*/  IADD3 R9, P0, PT, R9, UR16, RZ ;  /* 0x0000001009097c10 */ /* 0x000fc6000ff1e0ff */
[----:B------:R-:W4:Y:S01]  /*82ef0*/  LDL.LU R2, [R1+0x27fc] ;  /* 0x0027fc0001027983 */ /* 0x000f220000300800 */
[----:B------:R-:W-:-:S03]  /*82f00*/  IADD3.X R11, PT, PT, R11, UR7, RZ, P0, !PT ;  /* 0x000000070b0b7c10 */ /* 0x000fc600087fe4ff */
        /* <DEDUP_REMOVED lines=44> */
[----:B----4-:R-:W-:Y:S02]  /*831d0*/  IADD3 R7, P1, PT, R7, UR16, RZ ;  /* 0x0000001007077c10 */ /* 0x010fe4000ff3e0ff */
        /* <DEDUP_REMOVED lines=55> */
[----:B------:R1:W-:Y:S01]  /*83550*/  STL [R1+0x28e4], R6 ;  /* 0x0028e40601007387 */ /* 0x0003e20000100800 */
        /* <DEDUP_REMOVED lines=8> */
[----:B------:R-:W-:Y:S01]  /*835e0*/  MOV R29, R7 ;  /* 0x00000007001d7202 */ /* 0x000fe20000000f00 */
        /* <DEDUP_REMOVED lines=39> */
[----:B------:R4:W-:Y:S01]  /*83860*/  STL [R1+0x290c], R10 ;  /* 0x00290c0a01007387 */ /* 0x0009e20000100800 */
[----:B-1----:R-:W-:Y:S02]  /*83870*/  IMAD.MOV.U32 R28, RZ, RZ, R10 ;  /* 0x000000ffff1c7224 */ /* 0x002fe400078e000a */
[----:B------:R-:W-:Y:S01]  /*83880*/  MOV R29, R11 ;  /* 0x0000000b001d7202 */ /* 0x000fe20000000f00 */
[----:B------:R1:W-:Y:S04]  /*83890*/  STL [R1+0x2908], R11 ;  /* 0x0029080b01007387 */ /* 0x0003e80000100800 */
[----:B------:R4:W-:Y:S04]  /*838a0*/  LDGSTS.E [R3+0x13380], desc[UR14][R28.64], P1 ;  /* 0x133800001c037fae */ /* 0x0009e800089a100e */
[----:B----4-:R-:W4:Y:S04]  /*838b0*/  LDL.LU R10, [R1+0x29f0] ;  /* 0x0029f000010a7983 */ /* 0x010f280000300800 */
[----:B-1----:R-:W4:Y:S01]  /*838c0*/  LDL.LU R11, [R1+0x29f8] ;  /* 0x0029f800010b7983 */ /* 0x002f220000300800 */
[----:B------:R-:W-:-:S02]  /*838d0*/  IADD3 R6, P1, PT, R6, UR16, RZ ;  /* 0x0000001006067c10 */ /* 0x000fc4000ff3e0ff */
        /* <DEDUP_REMOVED lines=40> */
[----:B----4-:R-:W-:-:S03]  /*83b60*/  IADD3.X R10, PT, PT, R10, UR7, RZ, P1, !PT ;  /* 0x000000070a0a7c10 */ /* 0x010fc60008ffe4ff */
[----:B------:R-:W-:Y:S01]  /*83b70*/  STL [R1+0x29f4], R5 ;  /* 0x0029f40501007387 */ /* 0x000fe20000100800 */
[----:B------:R-:W-:-:S03]  /*83b80*/  IADD3.X R11, PT, PT, R11, UR7, RZ, P2, !PT ;  /* 0x000000070b0b7c10 */ /* 0x000fc600097fe4ff */
[----:B------:R1:W-:Y:S04]  /*83b90*/  LDGSTS.E [R3+0x14180], desc[UR14][R28.64], P0 ;  /* 0x141800001c037fae */ /* 0x0003e800081a100e */
        /* <DEDUP_REMOVED lines=64> */
[----:B------:R1:W-:Y:S02]  /*83fa0*/  LDGSTS.E [R3+0x15100], desc[UR14][R28.64], P1 ;  /* 0x151000001c037fae */ /* 0x0003e400089a100e */
[----:B-1----:R-:W-:Y:S01]  /*83fb0*/  IMAD.MOV.U32 R28, RZ, RZ, R11 ;  /* 0x000000ffff1c7224 */ /* 0x002fe200078e000b */
[----:B------:R-:W-:-:S02]  /*83fc0*/  IADD3.X R12, PT, PT, R12, UR7, RZ, P0, !PT ;  /* 0x000000070c0c7c10 */ /* 0x000fc400087fe4ff */
[----:B------:R-:W-:-:S03]  /*83fd0*/  IADD3.X R6, PT, PT, R6, UR7, RZ, P2, !PT ;  /* 0x0000000706067c10 */ /* 0x000fc600097fe4ff */
[----:B------:R1:W-:Y:S04]  /*83fe0*/  STL [R1+0x2ae8], R12 ;  /* 0x002ae80c01007387 */ /* 0x0003e80000100800 */
[----:B------:R1:W-:Y:S04]  /*83ff0*/  STL [R1+0x2af4], R4 ;  /* 0x002af40401007387 */ /* 0x0003e80000100800 */
[----:B------:R-:W4:Y:S04]  /*84000*/  LDL.LU R14, [R1+0x2bd0] ;  /* 0x002bd000010e7983 */ /* 0x000f280000300800 */
[----:B------:R1:W-:Y:S04]  /*84010*/  STL [R1+0x2af0], R6 ;  /* 0x002af00601007387 */ /* 0x0003e80000100800 */
[----:B------:R-:W4:Y:S01]  /*84020*/  LDL.LU R13, [R1+0x2bd8] ;  /* 0x002bd800010d7983 */ /* 0x000f220000300800 */
[----:B------:R-:W-:-:S03]  /*84030*/  MOV R29, R12 ;  /* 0x0000000c001d7202 */ /* 0x000fc60000000f00 */
[----:B-1----:R-:W4:Y:S04]  /*84040*/  LDL.LU R12, [R1+0x2be0] ;  /* 0x002be000010c7983 */ /* 0x002f280000300800 */
[----:B------:R1:W-:Y:S02]  /*84050*/  LDGSTS.E [R3+0x15180], desc[UR14][R28.64], P1 ;  /* 0x151800001c037fae */ /* 0x0003e400089a100e */
[----:B-1----:R-:W-:Y:S02]  /*84060*/  IMAD.MOV.U32 R28, RZ, RZ, R4 ;  /* 0x000000ffff1c7224 */ /* 0x002fe400078e0004 */
[----:B------:R-:W4:Y:S01]  /*84070*/  LDL.LU R4, [R1+0x2be4] ;  /* 0x002be40001047983 */ /* 0x000f220000300800 */
[----:B------:R-:W-:-:S03]  /*84080*/  MOV R29, R6 ;  /* 0x00000006001d7202 */ /* 0x000fc60000000f00 */
        /* <DEDUP_REMOVED lines=50> */
[----:B------:R1:W-:Y:S03]  /*843b0*/  LDGSTS.E [R3+0x16080], desc[UR14][R28.64], P0 ;  /* 0x160800001c037fae */ /* 0x0003e600081a100e */
[----:B------:R-:W-:Y:S01]  /*843c0*/  IADD3.X R11, PT, PT, R11, UR7, RZ, P2, !PT ;  /* 0x000000070b0b7c10 */ /* 0x000fe200097fe4ff */
[----:B------:R1:W-:Y:S04]  /*843d0*/  STL [R1+0x2be4], R4 ;  /* 0x002be40401007387 */ /* 0x0003e80000100800 */
[----:B------:R-:W-:Y:S01]  /*843e0*/  STL [R1+0x2be0], R12 ;  /* 0x002be00c01007387 */ /* 0x000fe20000100800 */
[----:B-1----:R-:W-:Y:S01]  /*843f0*/  IMAD.MOV.U32 R28, RZ, RZ, R4 ;  /* 0x000000ffff1c7224 */ /* 0x002fe200078e0004 */
[----:B------:R-:W-:-:S02]  /*84400*/  MOV R29, R12 ;  /* 0x0000000c001d7202 */ /* 0x000fc40000000f00 */
[----:B------:R1:W-:Y:S04]  /*84410*/  STL [R1+0x2bec], R6 ;  /* 0x002bec0601007387 */ /* 0x0003e80000100800 */
[----:B------:R-:W2:Y:S04]  /*84420*/  LDL.LU R4, [R1+0x2c0c] ;  /* 0x002c0c0001047983 */ /* 0x000ea80000300800 */
[----:B------:R1:W-:Y:S04]  /*84430*/  STL [R1+0x2be8], R11 ;  /* 0x002be80b01007387 */ /* 0x0003e80000100800 */
[----:B------:R1:W-:Y:S04]  /*84440*/  LDGSTS.E [R3+0x16100], desc[UR14][R28.64], P0 ;  /* 0x161000001c037fae */ /* 0x0003e800081a100e */
[----:B------:R-:W2:Y:S01]  /*84450*/  LDL.LU R15, [R1+0x2cd4] ;  /* 0x002cd400010f7983 */ /* 0x000ea20000300800 */
[----:B-1----:R-:W-:-:S03]  /*84460*/  IMAD.MOV.U32 R28, RZ, RZ, R6 ;  /* 0x000000ffff1c7224 */ /* 0x002fc600078e0006 */
[----:B------:R-:W2:Y:S04]  /*84470*/  LDL.LU R6, [R1+0x2c08] ;  /* 0x002c080001067983 */ /* 0x000ea80000300800 */
[----:B------:R-:W2:Y:S01]  /*84480*/  LDL.LU R16, [R1+0x2cd0] ;  /* 0x002cd00001107983 */ /* 0x000ea20000300800 */
[----:B------:R-:W-:-:S03]  /*84490*/  MOV R29, R11 ;  /* 0x0000000b001d7202 */ /* 0x000fc60000000f00 */
[----:B------:R-:W2:Y:S04]  /*844a0*/  LDL.LU R13, [R1+0x2cdc] ;  /* 0x002cdc00010d7983 */ /* 0x000ea80000300800 */
[----:B------:R-:W2:Y:S04]  /*844b0*/  LDL.LU R11, [R1+0x2ce4] ;  /* 0x002ce400010b7983 */ /* 0x000ea80000300800 */
[----:B------:R1:W-:Y:S01]  /*844c0*/  LDGSTS.E [R3+0x16180], desc[UR14][R28.64], P0 ;  /* 0x161800001c037fae */ /* 0x0003e200081a100e */
[----:B---3--:R-:W-:Y:S02]  /*844d0*/  IADD3 R9, P1, PT, R9, UR16, RZ ;  /* 0x0000001009097c10 */ /* 0x008fe4000ff3e0ff */
[----:B------:R-:W-:-:S03]  /*844e0*/  IADD3 R7, P2, PT, R7, UR16, RZ ;  /* 0x0000001007077c10 */ /* 0x000fc6000ff5e0ff */
[----:B------:R3:W-:Y:S01]  /*844f0*/  STL [R1+0x2bf4], R9 ;  /* 0x002bf40901007387 */ /* 0x0007e20000100800 */
[----:B-1----:R-:W-:Y:S01]  /*84500*/  IMAD.MOV.U32 R28, RZ, RZ, R9 ;  /* 0x000000ffff1c7224 */ /* 0x002fe200078e0009 */
[----:B------:R-:W-:Y:S02]  /*84510*/  IADD3.X R10, PT, PT, R10, UR7, RZ, P1, !PT ;  /* 0x000000070a0a7c10 */ /* 0x000fe40008ffe4ff */
[----:B----4-:R-:W-:-:S03]  /*84520*/  IADD3.X R8, PT, PT, R8, UR7, RZ, P2, !PT ;  /* 0x0000000708087c10 */ /* 0x010fc600097fe4ff */
[----:B------:R-:W-:Y:S04]  /*84530*/  STL [R1+0x2bf0], R10 ;  /* 0x002bf00a01007387 */ /* 0x000fe80000100800 */
[----:B------:R1:W-:Y:S04]  /*84540*/  STL [R1+0x2bfc], R7 ;  /* 0x002bfc0701007387 */ /* 0x0003e80000100800 */
[----:B------:R-:W4:Y:S04]  /*84550*/  LDL.LU R14, [R1+0x2cd8] ;  /* 0x002cd800010e7983 */ /* 0x000f280000300800 */
[----:B------:R1:W-:Y:S04]  /*84560*/  STL [R1+0x2bf8], R8 ;  /* 0x002bf80801007387 */ /* 0x0003e80000100800 */
[----:B------:R-:W4:Y:S01]  /*84570*/  LDL.LU R12, [R1+0x2ce0] ;  /* 0x002ce000010c7983 */ /* 0x000f220000300800 */
[----:B------:R-:W-:-:S03]  /*84580*/  MOV R29, R10 ;  /* 0x0000000a001d7202 */ /* 0x000fc60000000f00 */
[----:B---3--:R-:W3:Y:S04]  /*84590*/  LDL.LU R9, [R1+0x2cec] ;  /* 0x002cec0001097983 */ /* 0x008ee80000300800 */
[----:B------:R1:W-:Y:S02]  /*845a0*/  LDGSTS.E [R3+0x16200], desc[UR14][R28.64], P0 ;  /* 0x162000001c037fae */ /* 0x0003e400081a100e */
[----:B-1----:R-:W-:Y:S02]  /*845b0*/  IMAD.MOV.U32 R28, RZ, RZ, R7 ;  /* 0x000000ffff1c7224 */ /* 0x002fe400078e0007 */
[----:B------:R-:W3:Y:S01]  /*845c0*/  LDL.LU R7, [R1+0x2cf4] ;  /* 0x002cf40001077983 */ /* 0x000ee20000300800 */
[----:B------:R-:W-:-:S05]  /*845d0*/  MOV R29, R8 ;  /* 0x00000008001d7202 */ /* 0x000fca0000000f00 */
[----:B------:R1:W-:Y:S01]  /*845e0*/  LDGSTS.E [R3+0x16280], desc[UR14][R28.64], P0 ;  /* 0x162800001c037fae */ /* 0x0003e200081a100e */
[----:B------:R-:W-:-:S05]  /*845f0*/  IADD3 R2, P1, PT, R2, UR16, RZ ;  /* 0x0000001002027c10 */ /* 0x000fca000ff3e0ff */
[----:B------:R-:W-:Y:S01]  /*84600*/  STL [R1+0x2c04], R2 ;  /* 0x002c040201007387 */ /* 0x000fe20000100800 */
[----:B--2---:R-:W-:-:S05]  /*84610*/  IADD3.X R5, PT, PT, R5, UR7, RZ, P1, !PT ;  /* 0x0000000705057c10 */ /* 0x004fca0008ffe4ff */
[----:B------:R2:W-:Y:S04]  /*84620*/  STL [R1+0x2c00], R5 ;  /* 0x002c000501007387 */ /* 0x0005e80000100800 */
[----:B------:R-:W3:Y:S04]  /*84630*/  LDL.LU R10, [R1+0x2ce8] ;  /* 0x002ce800010a7983 */ /* 0x000ee80000300800 */
[----:B------:R-:W3:Y:S01]  /*84640*/  LDL.LU R8, [R1+0x2cf0] ;  /* 0x002cf00001087983 */ /* 0x000ee20000300800 */
[----:B-1----:R-:W-:Y:S01]  /*84650*/  IMAD.MOV.U32 R28, RZ, RZ, R2 ;  /* 0x000000ffff1c7224 */ /* 0x002fe200078e0002 */
[----:B------:R-:W-:-:S02]  /*84660*/  MOV R29, R5 ;  /* 0x00000005001d7202 */ /* 0x000fc40000000f00 */
[----:B--2---:R-:W2:Y:S04]  /*84670*/  LDL.LU R5, [R1+0x2cfc] ;  /* 0x002cfc0001057983 */ /* 0x004ea80000300800 */
[----:B------:R-:W2:Y:S04]  /*84680*/  LDL.LU R2, [R1+0x2d04] ;  /* 0x002d040001027983 */ /* 0x000ea80000300800 */
[----:B------:R1:W-:Y:S01]  /*84690*/  LDGSTS.E [R3+0x16300], desc[UR14][R28.64], P0 ;  /* 0x163000001c037fae */ /* 0x0003e200081a100e */
[----:B------:R-:W-:-:S05]  /*846a0*/  IADD3 R4, P2, PT, R4, UR16, RZ ;  /* 0x0000001004047c10 */ /* 0x000fca000ff5e0ff */
[----:B------:R-:W-:Y:S01]  /*846b0*/  STL [R1+0x2c0c], R4 ;  /* 0x002c0c0401007387 */ /* 0x000fe20000100800 */
[----:B------:R-:W-:Y:S02]  /*846c0*/  IADD3 R15, P3, PT, R15, UR16, RZ ;  /* 0x000000100f0f7c10 */ /* 0x000fe4000ff7e0ff */
[----:B------:R-:W-:-:S04]  /*846d0*/  IADD3.X R6, PT, PT, R6, UR7, RZ, P2, !PT ;  /* 0x0000000706067c10 */ /* 0x000fc800097fe4ff */
[----:B-1----:R-:W-:Y:S01]  /*846e0*/  MOV R29, R6 ;  /* 0x00000006001d7202 */ /* 0x002fe20000000f00 */
[----:B------:R1:W-:Y:S01]  /*846f0*/  STL [R1+0x2c08], R6 ;  /* 0x002c080601007387 */ /* 0x0003e20000100800 */
[----:B------:R-:W-:-:S03]  /*84700*/  IADD3.X R16, PT, PT, R16, UR7, RZ, P3, !PT ;  /* 0x0000000710107c10 */ /* 0x000fc60009ffe4ff */
[----:B------:R-:W-:Y:S04]  /*84710*/  STL [R1+0x2cd4], R15 ;  /* 0x002cd40f01007387 */ /* 0x000fe80000100800 */
[----:B-1----:R-:W2:Y:S01]  /*84720*/  LDL.LU R6, [R1+0x2cf8] ;  /* 0x002cf80001067983 */ /* 0x002ea20000300800 */
[----:B------:R-:W-:-:S03]  /*84730*/  IMAD.MOV.U32 R28, RZ, RZ, R4 ;  /* 0x000000ffff1c7224 */ /* 0x000fc600078e0004 */
[----:B------:R1:W-:Y:S04]  /*84740*/  STL [R1+0x2cd0], R16 ;  /* 0x002cd01001007387 */ /* 0x0003e80000100800 */
[----:B------:R-:W2:Y:S01]  /*84750*/  LDL.LU R4, [R1+0x2d00] ;  /* 0x002d000001047983 */ /* 0x000ea20000300800 */
[----:B------:R-:W-:-:S03]  /*84760*/  UISETP.GT.AND UP1, UPT, UR21, 0x5c, UPT ;  /* 0x0000005c1500788c */ /* 0x000fc6000bf24270 */
[----:B------:R1:W-:Y:S01]  /*84770*/  LDGSTS.E [R3+0x16380], desc[UR14][R28.64], P0 ;  /* 0x163800001c037fae */ /* 0x0003e200081a100e */
[----:B------:R-:W-:Y:S01]  /*84780*/  USEL UR12, URZ, 0x4, !UP1 ;  /* 0x00000004ff0c7887 */ /* 0x000fe2000c800000 */
[----:B------:R-:W-:-:S03]  /*84790*/  IADD3 R13, P0, PT, R13, UR16, RZ ;  /* 0x000000100d0d7c10 */ /* 0x000fc6000ff1e0ff */
[----:B------:R-:W-:Y:S01]  /*847a0*/  USEL UR12, UR12, URZ, !UP0 ;  /* 0x000000ff0c0c7287 */ /* 0x000fe2000c000000 */
[----:B------:R-:W-:Y:S01]  /*847b0*/  IADD3 R11, P2, PT, R11, UR16, RZ ;  /* 0x000000100b0b7c10 */ /* 0x000fe2000ff5e0ff */
[----:B------:R3:W-:Y:S04]  /*847c0*/  STL [R1+0x2cdc], R13 ;  /* 0x002cdc0d01007387 */ /* 0x0007e80000100800 */
[----:B------:R-:W-:Y:S01]  /*847d0*/  ISETP.NE.U32.AND P1, PT, RZ, UR12, PT ;  /* 0x0000000cff007c0c */ /* 0x000fe2000bf25070 */
[----:B-1----:R-:W-:Y:S01]  /*847e0*/  IMAD.MOV.U32 R28, RZ, RZ, R15 ;  /* 0x000000ffff1c7224 */ /* 0x002fe200078e000f */
[----:B------:R-:W-:-:S11]  /*847f0*/  MOV R29, R16 ;  /* 0x00000010001d7202 */ /* 0x000fd60000000f00 */
[----:B------:R1:W-:Y:S01]  /*84800*/  LDGSTS.E [R3+0x17000], desc[UR14][R28.64], P1 ;  /* 0x170000001c037fae */ /* 0x0003e200089a100e */
[----:B----4-:R-:W-:-:S05]  /*84810*/  IADD3.X R14, PT, PT, R14, UR7, RZ, P0, !PT ;  /* 0x000000070e0e7c10 */ /* 0x010fca00087fe4ff */
[----:B------:R-:W-:Y:S01]  /*84820*/  STL [R1+0x2cd8], R14 ;  /* 0x002cd80e01007387 */ /* 0x000fe20000100800 */
[----:B------:R-:W-:-:S03]  /*84830*/  IADD3.X R12, PT, PT, R12, UR7, RZ, P2, !PT ;  /* 0x000000070c0c7c10 */ /* 0x000fc600097fe4ff */
[----:B------:R4:W-:Y:S04]  /*84840*/  STL [R1+0x2ce4], R11 ;  /* 0x002ce40b01007387 */ /* 0x0009e80000100800 */
[----:B------:R3:W-:Y:S04]  /*84850*/  STL [R1+0x2ce0], R12 ;  /* 0x002ce00c01007387 */ /* 0x0007e80000100800 */
[----:B------:R-:W2:Y:S04]  /*84860*/  LDL.LU R16, [R1+0x2d08] ;  /* 0x002d080001107983 */ /* 0x000ea80000300800 */
[----:B------:R-:W2:Y:S01]  /*84870*/  LDL.LU R15, [R1+0x2d0c] ;  /* 0x002d0c00010f7983 */ /* 0x000ea20000300800 */
[----:B-1----:R-:W-:Y:S01]  /*84880*/  IMAD.MOV.U32 R28, RZ, RZ, R13 ;  /* 0x000000ffff1c7224 */ /* 0x002fe200078e000d */
[----:B------:R-:W-:-:S02]  /*84890*/  MOV R29, R14 ;  /* 0x0000000e001d7202 */ /* 0x000fc40000000f00 */
[----:B---3--:R-:W-:Y:S01]  /*848a0*/  IADD3 R9, P0, PT, R9, UR16, RZ ;  /* 0x0000001009097c10 */ /* 0x008fe2000ff1e0ff */
[----:B------:R-:W3:Y:S01]  /*848b0*/  LDL.LU R13, [R1+0x2dd4] ;  /* 0x002dd400010d7983 */ /* 0x000ee20000300800 */
[----:B------:R-:W-:-:S03]  /*848c0*/  IADD3 R7, P2, PT, R7, UR16, RZ ;  /* 0x0000001007077c10 */ /* 0x000fc6000ff5e0ff */
[----:B------:R1:W-:Y:S02]  /*848d0*/  LDGSTS.E [R3+0x17080], desc[UR14][R28.64], P1 ;  /* 0x170800001c037fae */ /* 0x0003e400089a100e */
[----:B-1----:R-:W-:Y:S02]  /*848e0*/  IMAD.MOV.U32 R28, RZ, RZ, R11 ;  /* 0x000000ffff1c7224 */ /* 0x002fe400078e000b */
[----:B----4-:R-:W4:Y:S04]  /*848f0*/  LDL.LU R11, [R1+0x2ddc] ;  /* 0x002ddc00010b7983 */ /* 0x010f280000300800 */
[----:B------:R1:W-:Y:S01]  /*84900*/  STL [R1+0x2cec], R9 ;  /* 0x002cec0901007387 */ /* 0x0003e20000100800 */
[----:B------:R-:W-:-:S05]  /*84910*/  MOV R29, R12 ;  /* 0x0000000c001d7202 */ /* 0x000fca0000000f00 */
[----:B------:R1:W-:Y:S02]  /*84920*/  LDGSTS.E [R3+0x17100], desc[UR14][R28.64], P1 ;  /* 0x171000001c037fae */ /* 0x0003e400089a100e */
[----:B-1----:R-:W-:Y:S01]  /*84930*/  IMAD.MOV.U32 R28, RZ, RZ, R9 ;  /* 0x000000ffff1c7224 */ /* 0x002fe200078e0009 */
[----:B------:R-:W-:Y:S02]  /*84940*/  IADD3.X R10, PT, PT, R10, UR7, RZ, P0, !PT ;  /* 0x000000070a0a7c10 */ /* 0x000fe400087fe4ff */
[----:B------:R-:W-:-:S03]  /*84950*/  IADD3.X R8, PT, PT, R8, UR7, RZ, P2, !PT ;  /* 0x0000000708087c10 */ /* 0x000fc600097fe4ff */
[----:B------:R-:W-:Y:S04]  /*84960*/  STL [R1+0x2ce8], R10 ;  /* 0x002ce80a01007387 */ /* 0x000fe80000100800 */
[----:B------:R1:W-:Y:S04]  /*84970*/  STL [R1+0x2cf4], R7 ;  /* 0x002cf40701007387 */ /* 0x0003e80000100800 */
[----:B------:R-:W4:Y:S04]  /*84980*/  LDL.LU R14, [R1+0x2dd0] ;  /* 0x002dd000010e7983 */ /* 0x000f280000300800 */
[----:B------:R1:W-:Y:S04]  /*84990*/  STL [R1+0x2cf0], R8 ;  /* 0x002cf00801007387 */ /* 0x0003e80000100800 */
[----:B------:R-:W4:Y:S01]  /*849a0*/  LDL.LU R12, [R1+0x2dd8] ;  /* 0x002dd800010c7983 */ /* 0x000f220000300800 */
[----:B------:R-:W-:-:S02]  /*849b0*/  MOV R29, R10 ;  /* 0x0000000a001d7202 */ /* 0x000fc40000000f00 */
[----:B--2---:R-:W-:Y:S01]  /*849c0*/  IADD3 R5, P0, PT, R5, UR16, RZ ;  /* 0x0000001005057c10 */ /* 0x004fe2000ff1e0ff */
[----:B------:R-:W2:Y:S01]  /*849d0*/  LDL.LU R9, [R1+0x2de4] ;  /* 0x002de40001097983 */ /* 0x000ea20000300800 */
[----:B------:R-:W-:-:S03]  /*849e0*/  IADD3 R2, P2, PT, R2, UR16, RZ ;  /* 0x0000001002027c10 */ /* 0x000fc6000ff5e0ff */
[----:B------:R1:W-:Y:S02]  /*849f0*/  LDGSTS.E [R3+0x17180], desc[UR14][R28.64], P1 ;  /* 0x171800001c037fae */ /* 0x0003e400089a100e */
[----:B-1----:R-:W-:Y:S02]  /*84a00*/  IMAD.MOV.U32 R28, RZ, RZ, R7 ;  /* 0x000000ffff1c7224 */ /* 0x002fe400078e0007 */
[----:B------:R-:W2:Y:S04]  /*84a10*/  LDL.LU R7, [R1+0x2dec] ;  /* 0x002dec0001077983 */ /* 0x000ea80000300800 */
[----:B------:R-:W-:Y:S01]  /*84a20*/  STL [R1+0x2cfc], R5 ;  /* 0x002cfc0501007387 */ /* 0x000fe20000100800 */
[----:B------:R-:W-:-:S05]  /*84a30*/  IADD3.X R6, PT, PT, R6, UR7, RZ, P0, !PT ;  /* 0x0000000706067c10 */ /* 0x000fca00087fe4ff */
[----:B------:R1:W-:Y:S01]  /*84a40*/  STL [R1+0x2cf8], R6 ;  /* 0x002cf80601007387 */ /* 0x0003e20000100800 */
[----:B------:R-:W-:-:S03]  /*84a50*/  IADD3.X R4, PT, PT, R4, UR7, RZ, P2, !PT ;  /* 0x0000000704047c10 */ /* 0x000fc600097fe4ff */
[----:B------:R-:W-:Y:S04]  /*84a60*/  STL [R1+0x2d04], R2 ;  /* 0x002d040201007387 */ /* 0x000fe80000100800 */
[----:B------:R-:W2:Y:S01]  /*84a70*/  LDL.LU R10, [R1+0x2de0] ;  /* 0x002de000010a7983 */ /* 0x000ea20000300800 */
[----:B------:R-:W-:-:S03]  /*84a80*/  MOV R29, R8 ;  /* 0x00000008001d7202 */ /* 0x000fc60000000f00 */
[----:B------:R1:W-:Y:S04]  /*84a90*/  STL [R1+0x2d00], R4 ;  /* 0x002d000401007387 */ /* 0x0003e80000100800 */
[----:B------:R-:W2:Y:S04]  /*84aa0*/  LDL.LU R8, [R1+0x2de8] ;  /* 0x002de80001087983 */ /* 0x000ea80000300800 */
[----:B------:R1:W-:Y:S02]  /*84ab0*/  LDGSTS.E [R3+0x17200], desc[UR14][R28.64], P1 ;  /* 0x172000001c037fae */ /* 0x0003e400089a100e */
[----:B-1----:R-:W-:Y:S01]  /*84ac0*/  IMAD.MOV.U32 R28, RZ, RZ, R5 ;  /* 0x000000ffff1c7224 */ /* 0x002fe200078e0005 */
[----:B------:R-:W-:-:S02]  /*84ad0*/  MOV R29, R6 ;  /* 0x00000006001d7202 */ /* 0x000fc40000000f00 */
[----:B------:R-:W2:Y:S04]  /*84ae0*/  LDL.LU R6, [R1+0x2df0] ;  /* 0x002df00001067983 */ /* 0x000ea80000300800 */
[----:B------:R-:W2:Y:S04]  /*84af0*/  LDL.LU R5, [R1+0x2df4] ;  /* 0x002df40001057983 */ /* 0x000ea80000300800 */
[----:B------:R1:W-:Y:S02]  /*84b00*/  LDGSTS.E [R3+0x17280], desc[UR14][R28.64], P1 ;  /* 0x172800001c037fae */ /* 0x0003e400089a100e */
[----:B-1----:R-:W-:Y:S01]  /*84b10*/  MOV R29, R4 ;  /* 0x00000004001d7202 */ /* 0x002fe20000000f00 */
[----:B------:R-:W-:Y:S01]  /*84b20*/  IMAD.MOV.U32 R28, RZ, RZ, R2 ;  /* 0x000000ffff1c7224 */ /* 0x000fe200078e0002 */
[----:B------:R-:W2:Y:S04]  /*84b30*/  LDL.LU R4, [R1+0x2df8] ;  /* 0x002df80001047983 */ /* 0x000ea80000300800 */
[----:B------:R-:W2:Y:S04]  /*84b40*/  LDL.LU R2, [R1+0x2dfc] ;  /* 0x002dfc0001027983 */ /* 0x000ea80000300800 */
[----:B------:R1:W-:Y:S01]  /*84b50*/  LDGSTS.E [R3+0x17300], desc[UR14][R28.64], P1 ;  /* 0x173000001c037fae */ /* 0x0003e200089a100e */
[----:B------:R-:W-:-:S04]  /*84b60*/  IADD3 R15, P0, PT, R15, UR16, RZ ;  /* 0x000000100f0f7c10 */ /* 0x000fc8000ff1e0ff */
[----:B------:R-:W-:Y:S02]  /*84b70*/  IADD3.X R16, PT, PT, R16, UR7, RZ, P0, !PT ;  /* 0x0000000710107c10 */ /* 0x000fe400087fe4ff */
[----:B---3--:R-:W-:Y:S01]  /*84b80*/  IADD3 R13, P0, PT, R13, UR16, RZ ;  /* 0x000000100d0d7c10 */ /* 0x008fe2000ff1e0ff */
[----:B-1----:R-:W-:Y:S01]  /*84b90*/  IMAD.MOV.U32 R28, RZ, RZ, R15 ;  /* 0x000000ffff1c7224 */ /* 0x002fe200078e000f */
[----:B------:R-:W-:-:S05]  /*84ba0*/  MOV R29, R16 ;  /* 0x00000010001d7202 */ /* 0x000fca0000000f00 */
[----:B------:R1:W-:Y:S01]  /*84bb0*/  LDGSTS.E [R3+0x17380], desc[UR14][R28.64], P1 ;  /* 0x173800001c037fae */ /* 0x0003e200089a100e */
[----:B----4-:R-:W-:-:S03]  /*84bc0*/  IADD3 R11, P1, PT, R11, UR16, RZ ;  /* 0x000000100b0b7c10 */ /* 0x010fc6000ff3e0ff */
[----:B------:R-:W-:Y:S01]  /*84bd0*/  STL [R1+0x2d0c], R15 ;  /* 0x002d0c0f01007387 */ /* 0x000fe20000100800 */
[----:B------:R-:W-:-:S03]  /*84be0*/  UISETP.GT.AND UP1, UPT, UR21, 0x60, UPT ;  /* 0x000000601500788c */ /* 0x000fc6000bf24270 */
[----:B------:R3:W-:Y:S04]  /*84bf0*/  STL [R1+0x2d08], R16 ;  /* 0x002d081001007387 */ /* 0x0007e80000100800 */
[----:B------:R-:W-:Y:S01]  /*84c00*/  STL [R1+0x2dd4], R13 ;  /* 0x002dd40d01007387 */ /* 0x000fe20000100800 */
[----:B------:R-:W-:-:S04]  /*84c10*/  USEL UR12, URZ, 0x4, !UP1 ;  /* 0x00000004ff0c7887 */ /* 0x000fc8000c800000 */
[----:B------:R-:W-:-:S06]  /*84c20*/  USEL UR12, UR12, URZ, !UP0 ;  /* 0x000000ff0c0c7287 */ /* 0x000fcc000c000000 */
[----:B------:R-:W-:Y:S01]  /*84c30*/  ISETP.NE.U32.AND P6, PT, RZ, UR12, PT ;  /* 0x0000000cff007c0c */ /* 0x000fe2000bfc5070 */
[----:B-1----:R-:W-:Y:S01]  /*84c40*/  IMAD.MOV.U32 R28, RZ, RZ, R13 ;  /* 0x000000ffff1c7224 */ /* 0x002fe200078e000d */
[----:B------:R-:W-:-:S05]  /*84c50*/  IADD3.X R14, PT, PT, R14, UR7, RZ, P0, !PT ;  /* 0x000000070e0e7c10 */ /* 0x000fca00087fe4ff */
[----:B------:R-:W-:Y:S01]  /*84c60*/  STL [R1+0x2dd0], R14 ;  /* 0x002dd00e01007387 */ /* 0x000fe20000100800 */
[----:B------:R-:W-:-:S03]  /*84c70*/  IADD3.X R12, PT, PT, R12, UR7, RZ, P1, !PT ;  /* 0x000000070c0c7c10 */ /* 0x000fc60008ffe4ff */
[----:B------:R-:W-:Y:S04]  /*84c80*/  STL [R1+0x2ddc], R11 ;  /* 0x002ddc0b01007387 */ /* 0x000fe80000100800 */
[----:B------:R-:W-:Y:S04]  /*84c90*/  STL [R1+0x2dd8], R12 ;  /* 0x002dd80c01007387 */ /* 0x000fe80000100800 */
[----:B------:R-:W4:Y:S04]  /*84ca0*/  LDL.LU.64 R24, [R1+0x1a20] ;  /* 0x001a200001187983 */ /* 0x000f280000300a00 */
[----:B------:R-:W4:Y:S01]  /*84cb0*/  LDL.LU.64 R22, [R1+0x1a18] ;  /* 0x001a180001167983 */ /* 0x000f220000300a00 */
[----:B--2---:R-:W-:-:S03]  /*84cc0*/  IADD3 R9, P0, PT, R9, UR16, RZ ;  /* 0x0000001009097c10 */ /* 0x004fc6000ff1e0ff */
[----:B------:R-:W2:Y:S01]  /*84cd0*/  LDL.LU.64 R20, [R1+0x1950] ;  /* 0x0019500001147983 */ /* 0x000ea20000300a00 */
[----:B------:R-:W-:-:S03]  /*84ce0*/  IADD3 R7, P1, PT, R7, UR16, RZ ;  /* 0x0000001007077c10 */ /* 0x000fc6000ff3e0ff */
[----:B------:R-:W-:Y:S01]  /*84cf0*/  STL [R1+0x2de4], R9 ;  /* 0x002de40901007387 */ /* 0x000fe20000100800 */
[----:B------:R-:W-:-:S05]  /*84d00*/  MOV R29, R14 ;  /* 0x0000000e001d7202 */ /* 0x000fca0000000f00 */
[----:B------:R1:W-:Y:S01]  /*84d10*/  LDGSTS.E [R3+0x18000], desc[UR14][R28.64], P6 ;  /* 0x180000001c037fae */ /* 0x0003e2000b1a100e */
[----:B------:R-:W-:-:S05]  /*84d20*/  IADD3.X R10, PT, PT, R10, UR7, RZ, P0, !PT ;  /* 0x000000070a0a7c10 */ /* 0x000fca00087fe4ff */
[----:B------:R1:W-:Y:S01]  /*84d30*/  STL [R1+0x2de0], R10 ;  /* 0x002de00a01007387 */ /* 0x0003e20000100800 */
[----:B------:R-:W-:-:S03]  /*84d40*/  IADD3.X R8, PT, PT, R8, UR7, RZ, P1, !PT ;  /* 0x0000000708087c10 */ /* 0x000fc60008ffe4ff */
[----:B------:R-:W-:Y:S04]  /*84d50*/  STL [R1+0x2dec], R7 ;  /* 0x002dec0701007387 */ /* 0x000fe80000100800 */
[----:B------:R-:W2:Y:S01]  /*84d60*/  LDL.LU.64 R18, [R1+0x1948] ;  /* 0x0019480001127983 */ /* 0x000ea20000300a00 */
[----:B-1----:R-:W-:Y:S01]  /*84d70*/  IMAD.MOV.U32 R28, RZ, RZ, R11 ;  /* 0x000000ffff1c7224 */ /* 0x002fe200078e000b */
[----:B------:R-:W-:Y:S02]  /*84d80*/  MOV R29, R12 ;  /* 0x0000000c001d7202 */ /* 0x000fe40000000f00 */
[----:B------:R1:W-:Y:S04]  /*84d90*/  STL [R1+0x2de8], R8 ;  /* 0x002de80801007387 */ /* 0x0003e80000100800 */
[----:B---3--:R-:W3:Y:S04]  /*84da0*/  LDL.LU.64 R16, [R1+0x1940] ;  /* 0x0019400001107983 */ /* 0x008ee80000300a00 */
[----:B------:R-:W3:Y:S04]  /*84db0*/  LDL.LU.64 R26, [R1+0x1938] ;  /* 0x00193800011a7983 */ /* 0x000ee80000300a00 */
[----:B------:R1:W-:Y:S01]  /*84dc0*/  LDGSTS.E [R3+0x18080], desc[UR14][R28.64], P6 ;  /* 0x180800001c037fae */ /* 0x0003e2000b1a100e */
[----:B------:R-:W-:-:S04]  /*84dd0*/  IADD3 R5, P0, PT, R5, UR16, RZ ;  /* 0x0000001005057c10 */ /* 0x000fc8000ff1e0ff */
[----:B------:R-:W-:Y:S01]  /*84de0*/  IADD3.X R6, PT, PT, R6, UR7, RZ, P0, !PT ;  /* 0x0000000706067c10 */ /* 0x000fe200087fe4ff */
[----:B-1----:R-:W-:Y:S01]  /*84df0*/  IMAD.MOV.U32 R28, RZ, RZ, R9 ;  /* 0x000000ffff1c7224 */ /* 0x002fe200078e0009 */
[----:B------:R-:W-:Y:S02]  /*84e00*/  MOV R29, R10 ;  /* 0x0000000a001d7202 */ /* 0x000fe40000000f00 */
[----:B------:R-:W3:Y:S04]  /*84e10*/  LDL.LU.64 R10, [R1+0x1930] ;  /* 0x00193000010a7983 */ /* 0x000ee80000300a00 */
[----:B------:R1:W-:Y:S01]  /*84e20*/  LDGSTS.E [R3+0x18100], desc[UR14][R28.64], P6 ;  /* 0x181000001c037fae */ /* 0x0003e2000b1a100e */
[----:B------:R-:W-:-:S03]  /*84e30*/  IADD3 R2, P1, PT, R2, UR16, RZ ;  /* 0x0000001002027c10 */ /* 0x000fc6000ff3e0ff */
[----:B------:R-:W-:Y:S01]  /*84e40*/  STL [R1+0x2df4], R5 ;  /* 0x002df40501007387 */ /* 0x000fe20000100800 */
[----:B------:R-:W-:-:S03]  /*84e50*/  IADD3.X R4, PT, PT, R4, UR7, RZ, P1, !PT ;  /* 0x0000000704047c10 */ /* 0x000fc60008ffe4ff */
[----:B------:R1:W-:Y:S02]  /*84e60*/  STL [R1+0x2df0], R6 ;  /* 0x002df00601007387 */ /* 0x0003e40000100800 */
[----:B-1----:R-:W-:Y:S01]  /*84e70*/  IMAD.MOV.U32 R28, RZ, RZ, R7 ;  /* 0x000000ffff1c7224 */ /* 0x002fe200078e0007 */
[----:B------:R-:W-:Y:S01]  /*84e80*/  MOV R29, R8 ;  /* 0x00000008001d7202 */ /* 0x000fe20000000f00 */
[----:B------:R-:W-:Y:S04]  /*84e90*/  STL [R1+0x2dfc], R2 ;  /* 0x002dfc0201007387 */ /* 0x000fe80000100800 */
[----:B------:R-:W3:Y:S04]  /*84ea0*/  LDL.LU.64 R8, [R1+0x1928] ;  /* 0x0019280001087983 */ /* 0x000ee80000300a00 */
[----:B------:R1:W-:Y:S04]  /*84eb0*/  LDGSTS.E [R3+0x18180], desc[UR14][R28.64], P6 ;  /* 0x181800001c037fae */ /* 0x0003e8000b1a100e */
[----:B------:R1:W-:Y:S02]  /*84ec0*/  STL [R1+0x2df8], R4 ;  /* 0x002df80401007387 */ /* 0x0003e40000100800 */
[----:B-1----:R-:W-:-:S02]  /*84ed0*/  MOV R29, R6 ;  /* 0x00000006001d7202 */ /* 0x002fc40000000f00 */
[----:B------:R-:W3:Y:S01]  /*84ee0*/  LDL.LU.64 R6, [R1+0x1920] ;  /* 0x0019200001067983 */ /* 0x000ee20000300a00 */
[----:B------:R-:W-:-:S03]  /*84ef0*/  IMAD.MOV.U32 R28, RZ, RZ, R5 ;  /* 0x000000ffff1c7224 */ /* 0x000fc600078e0005 */
[----:B------:R-:W3:Y:S04]  /*84f00*/  LDL.LU.64 R46, [R1+0x1918] ;  /* 0x00191800012e7983 */ /* 0x000ee80000300a00 */
[----:B------:R1:W-:Y:S02]  /*84f10*/  LDGSTS.E [R3+0x18200], desc[UR14][R28.64], P6 ;  /* 0x182000001c037fae */ /* 0x0003e4000b1a100e */
[----:B-1----:R-:W-:Y:S02]  /*84f20*/  MOV R29, R4 ;  /* 0x00000004001d7202 */ /* 0x002fe40000000f00 */
[----:B------:R-:W3:Y:S01]  /*84f30*/  LDL.LU.64 R4, [R1+0x1850] ;  /* 0x0018500001047983 */ /* 0x000ee20000300a00 */
[----:B------:R-:W-:-:S03]  /*84f40*/  IMAD.MOV.U32 R28, RZ, RZ, R2 ;  /* 0x000000ffff1c7224 */ /* 0x000fc600078e0002 */
[----:B------:R-:W3:Y:S04]  /*84f50*/  LDL.LU R14, [R1+0x3230] ;  /* 0x00323000010e7983 */ /* 0x000ee80000300800 */
[----:B------:R1:W-:Y:S04]  /*84f60*/  LDGSTS.E [R3+0x18280], desc[UR14][R28.64], P6 ;  /* 0x182800001c037fae */ /* 0x0003e8000b1a100e */
[----:B------:R-:W3:Y:S01]  /*84f70*/  LDL.LU R13, [R1+0x3278] ;  /* 0x00327800010d7983 */ /* 0x000ee20000300800 */
[----:B----4-:R-:W-:-:S04]  /*84f80*/  IADD3 R2, P0, PT, R24, UR16, RZ ;  /* 0x0000001018027c10 */ /* 0x010fc8000ff1e0ff */
[----:B-1----:R-:W-:Y:S02]  /*84f90*/  IADD3.X R28, PT, PT, R25, UR7, RZ, P0, !PT ;  /* 0x00000007191c7c10 */ /* 0x002fe400087fe4ff */
[----:B------:R-:W4:Y:S01]  /*84fa0*/  LDL.LU.64 R24, [R1+0x1848] ;  /* 0x0018480001187983 */ /* 0x000f220000300a00 */
[----:B------:R-:W-:-:S04]  /*84fb0*/  IADD3 R29, P0, PT, R22, UR16, RZ ;  /* 0x00000010161d7c10 */ /* 0x000fc8000ff1e0ff */
[----:B------:R-:W-:Y:S02]  /*84fc0*/  IADD3.X R30, PT, PT, R23, UR7, RZ, P0, !PT ;  /* 0x00000007171e7c10 */ /* 0x000fe400087fe4ff */
[----:B------:R-:W4:Y:S01]  /*84fd0*/  LDL.LU.64 R22, [R1+0x1840] ;  /* 0x0018400001167983 */ /* 0x000f220000300a00 */
[----:B--2---:R-:W-:-:S04]  /*84fe0*/  IADD3 R31, P0, PT, R20, UR16, RZ ;  /* 0x00000010141f7c10 */ /* 0x004fc8000ff1e0ff */
[----:B------:R-:W-:Y:S02]  /*84ff0*/  IADD3.X R32, PT, PT, R21, UR7, RZ, P0, !PT ;  /* 0x0000000715207c10 */ /* 0x000fe400087fe4ff */
[----:B------:R-:W2:Y:S01]  /*85000*/  LDL.LU.64 R20, [R1+0x1838] ;  /* 0x0018380001147983 */ /* 0x000ea20000300a00 */
[----:B------:R-:W-:-:S04]  /*85010*/  IADD3 R33, P0, PT, R18, UR16, RZ ;  /* 0x0000001012217c10 */ /* 0x000fc8000ff1e0ff */
[----:B------:R-:W-:Y:S02]  /*85020*/  IADD3.X R34, PT, PT, R19, UR7, RZ, P0, !PT ;  /* 0x0000000713227c10 */ /* 0x000fe400087fe4ff */
[----:B------:R-:W2:Y:S01]  /*85030*/  LDL.LU.64 R18, [R1+0x1830] ;  /* 0x0018300001127983 */ /* 0x000ea20000300a00 */
[----:B---3--:R-:W-:-:S04]  /*85040*/  IADD3 R35, P0, PT, R16, UR16, RZ ;  /* 0x0000001010237c10 */ /* 0x008fc8000ff1e0ff */
[----:B------:R-:W-:Y:S02]  /*85050*/  IADD3.X R36, PT, PT, R17, UR7, RZ, P0, !PT ;  /* 0x0000000711247c10 */ /* 0x000fe400087fe4ff */
[----:B------:R-:W3:Y:S01]  /*85060*/  LDL.LU.64 R16, [R1+0x1828] ;  /* 0x0018280001107983 */ /* 0x000ee20000300a00 */
[----:B------:R-:W-:-:S04]  /*85070*/  IADD3 R37, P0, PT, R26, UR16, RZ ;  /* 0x000000101a257c10 */ /* 0x000fc8000ff1e0ff */
        /* <DEDUP_REMOVED lines=10> */
[----:B------:R-:W-:Y:S01]  /*85120*/  IADD3 R45, P0, PT, R46, UR16, RZ ;  /* 0x000000102e2d7c10 */ /* 0x000fe2000ff1e0ff */
[----:B------:R-:W3:Y:S03]  /*85130*/  LDL.LU.64 R6, [R1+0x1750] ;  /* 0x0017500001067983 */ /* 0x000ee60000300a00 */
[----:B------:R-:W-:Y:S02]  /*85140*/  IADD3.X R46, PT, PT, R47, UR7, RZ, P0, !PT ;  /* 0x000000072f2e7c10 */ /* 0x000fe400087fe4ff */
[----:B------:R-:W-:-:S04]  /*85150*/  IADD3 R47, P0, PT, R4, UR16, RZ ;  /* 0x00000010042f7c10 */ /* 0x000fc8000ff1e0ff */
[----:B------:R-:W-:Y:S02]  /*85160*/  IADD3.X R48, PT, PT, R5, UR7, RZ, P0, !PT ;  /* 0x0000000705307c10 */ /* 0x000fe400087fe4ff */
[----:B------:R-:W3:Y:S01]  /*85170*/  LDL.LU.64 R4, [R1+0x1748] ;  /* 0x0017480001047983 */ /* 0x000ee20000300a00 */
[----:B----4-:R-:W-:-:S04]  /*85180*/  IADD3 R49, P0, PT, R24, UR16, RZ ;  /* 0x0000001018317c10 */ /* 0x010fc8000ff1e0ff */
[----:B------:R-:W-:Y:S02]  /*85190*/  IADD3.X R50, PT, PT, R25, UR7, RZ, P0, !PT ;  /* 0x0000000719327c10 */ /* 0x000fe400087fe4ff */
[----:B------:R-:W4:Y:S01]  /*851a0*/  LDL.LU.64 R24, [R1+0x1740] ;  /* 0x0017400001187983 */ /* 0x000f220000300a00 */
[----:B------:R-:W-:-:S04]  /*851b0*/  IADD3 R51, P0, PT, R22, UR16, RZ ;  /* 0x0000001016337c10 */ /* 0x000fc8000ff1e0ff */
[----:B------:R-:W-:Y:S02]  /*851c0*/  IADD3.X R52, PT, PT, R23, UR7, RZ, P0, !PT ;  /* 0x0000000717347c10 */ /* 0x000fe400087fe4ff */
[----:B------:R-:W4:Y:S01]  /*851d0*/  LDL.LU.64 R22, [R1+0x1738] ;  /* 0x0017380001167983 */ /* 0x000f220000300a00 */
[----:B--2---:R-:W-:-:S04]  /*851e0*/  IADD3 R53, P0, PT, R20, UR16, RZ ;  /* 0x0000001014357c10 */ /* 0x004fc8000ff1e0ff */
[----:B------:R-:W-:Y:S02]  /*851f0*/  IADD3.X R54, PT, PT, R21, UR7, RZ, P0, !PT ;  /* 0x0000000715367c10 */ /* 0x000fe400087fe4ff */
[----:B------:R-:W2:Y:S04]  /*85200*/  LDL.LU.64 R20, [R1+0x1730] ;  /* 0x0017300001147983 */ /* 0x000ea80000300a00 */
[----:B------:R-:W2:Y:S01]  /*85210*/  LDL.LU.64 R76, [R1+0x1728] ;  /* 0x00172800014c7983 */ /* 0x000ea20000300a00 */
[----:B------:R-:W-:-:S04]  /*85220*/  IADD3 R55, P0, PT, R18, UR16, RZ ;  /* 0x0000001012377c10 */ /* 0x000fc8000ff1e0ff */
[----:B------:R-:W-:Y:S02]  /*85230*/  IADD3.X R56, PT, PT, R19, UR7, RZ, P0, !PT ;  /* 0x0000000713387c10 */ /* 0x000fe400087fe4ff */
[----:B------:R-:W2:Y:S01]  /*85240*/  LDL.LU.64 R18, [R1+0x1720] ;  /* 0x0017200001127983 */ /* 0x000ea20000300a00 */
[----:B---3--:R-:W-:-:S04]  /*85250*/  IADD3 R57, P0, PT, R16, UR16, RZ ;  /* 0x0000001010397c10 */ /* 0x008fc8000ff1e0ff */
[----:B------:R-:W-:Y:S02]  /*85260*/  IADD3.X R58, PT, PT, R17, UR7, RZ, P0, !PT ;  /* 0x00000007113a7c10 */ /* 0x000fe400087fe4ff */
[----:B------:R-:W3:Y:S01]  /*85270*/  LDL.LU.64 R16, [R1+0x1718] ;  /* 0x0017180001107983 */ /* 0x000ee20000300a00 */
[----:B------:R-:W-:-:S03]  /*85280*/  IADD3 R59, P0, PT, R26, UR16, RZ ;  /* 0x000000101a3b7c10 */ /* 0x000fc6000ff1e0ff */
[----:B------:R-:W3:Y:S01]  /*85290*/  LDL.LU.64 R82, [R1+0x1650] ;  /* 0x0016500001527983 */ /* 0x000ee20000300a00 */
[----:B------:R-:W-:Y:S02]  /*852a0*/  IADD3.X R60, PT, PT, R27, UR7, RZ, P0, !PT ;  /* 0x000000071b3c7c10 */ /* 0x000fe400087fe4ff */
[----:B------:R-:W-:-:S04]  /*852b0*/  IADD3 R61, P0, PT, R10, UR16, RZ ;  /* 0x000000100a3d7c10 */ /* 0x000fc8000ff1e0ff */
[----:B------:R-:W-:Y:S02]  /*852c0*/  IADD3.X R62, PT, PT, R11, UR7, RZ, P0, !PT ;  /* 0x000000070b3e7c10 */ /* 0x000fe400087fe4ff */
[----:B------:R-:W3:Y:S01]  /*852d0*/  LDL.LU.64 R10, [R1+0x1648] ;  /* 0x00164800010a7983 */ /* 0x000ee20000300a00 */
[----:B------:R-:W-:-:S04]  /*852e0*/  IADD3 R63, P0, PT, R8, UR16, RZ ;  /* 0x00000010083f7c10 */ /* 0x000fc8000ff1e0ff */
[----:B------:R-:W-:Y:S02]  /*852f0*/  IADD3.X R64, PT, PT, R9, UR7, RZ, P0, !PT ;  /* 0x0000000709407c10 */ /* 0x000fe400087fe4ff */
[----:B------:R-:W3:Y:S04]  /*85300*/  LDL.LU.64 R8, [R1+0x1640] ;  /* 0x0016400001087983 */ /* 0x000ee80000300a00 */
[----:B------:R-:W3:Y:S01]  /*85310*/  LDL.LU.64 R26, [R1+0x1638] ;  /* 0x00163800011a7983 */ /* 0x000ee20000300a00 */
[----:B------:R-:W-:-:S04]  /*85320*/  IADD3 R65, P0, PT, R6, UR16, RZ ;  /* 0x0000001006417c10 */ /* 0x000fc8000ff1e0ff */
[----:B------:R-:W-:Y:S02]  /*85330*/  IADD3.X R66, PT, PT, R7, UR7, RZ, P0, !PT ;  /* 0x0000000707427c10 */ /* 0x000fe400087fe4ff */
[----:B------:R-:W3:Y:S01]  /*85340*/  LDL.LU.64 R6, [R1+0x1630] ;  /* 0x0016300001067983 */ /* 0x000ee20000300a00 */
        /* <DEDUP_REMOVED lines=11> */
[----:B------:R-:W-:Y:S01]  /*85400*/  IADD3 R75, P0, PT, R76, UR16, RZ ;  /* 0x000000104c4b7c10 */ /* 0x000fe2000ff1e0ff */
[----:B------:R-:W2:Y:S03]  /*85410*/  LDL.LU.64 R20, [R1+0x1610] ;  /* 0x0016100001147983 */ /* 0x000ea60000300a00 */
[----:B------:R-:W-:Y:S02]  /*85420*/  IADD3.X R76, PT, PT, R77, UR7, RZ, P0, !PT ;  /* 0x000000074d4c7c10 */ /* 0x000fe400087fe4ff */
[----:B------:R-:W-:-:S04]  /*85430*/  IADD3 R77, P0, PT, R18, UR16, RZ ;  /* 0x00000010124d7c10 */ /* 0x000fc8000ff1e0ff */
[----:B------:R-:W-:Y:S02]  /*85440*/  IADD3.X R78, PT, PT, R19, UR7, RZ, P0, !PT ;  /* 0x00000007134e7c10 */ /* 0x000fe400087fe4ff */
[----:B------:R-:W2:Y:S01]  /*85450*/  LDL.LU.64 R18, [R1+0x1608] ;  /* 0x0016080001127983 */ /* 0x000ea20000300a00 */
[----:B---3--:R-:W-:-:S04]  /*85460*/  IADD3 R79, P0, PT, R16, UR16, RZ ;  /* 0x00000010104f7c10 */ /* 0x008fc8000ff1e0ff */
[----:B------:R-:W-:Y:S02]  /*85470*/  IADD3.X R80, PT, PT, R17, UR7, RZ, P0, !PT ;  /* 0x0000000711507c10 */ /* 0x000fe400087fe4ff */
[----:B------:R-:W-:Y:S01]  /*85480*/  IADD3 R81, P0, PT, R82, UR16, RZ ;  /* 0x0000001052517c10 */ /* 0x000fe2000ff1e0ff */
[----:B------:R-:W3:Y:S03]  /*85490*/  LDL.LU.64 R16, [R1+0x1600] ;  /* 0x0016000001107983 */ /* 0x000ee60000300a00 */
[----:B------:R-:W-:Y:S02]  /*854a0*/  IADD3.X R82, PT, PT, R83, UR7, RZ, P0, !PT ;  /* 0x0000000753527c10 */ /* 0x000fe400087fe4ff */
        /* <DEDUP_REMOVED lines=61> */
[----:B------:R-:W-:Y:S01]  /*85880*/  IADD3.X R220, PT, PT, R27, UR7, RZ, P0, !PT ;  /* 0x000000071bdc7c10 */ /* 0x000fe200087fe4ff */
[----:B------:R-:W-:Y:S01]  /*85890*/  UISETP.GT.AND UP6, UPT, UR21, 0x64, UPT ;  /* 0x000000641500788c */ /* 0x000fe2000bfc4270 */
[----:B------:R-:W-:Y:S01]  /*858a0*/  IMAD.MOV.U32 R242, RZ, RZ, R2 ;  /* 0x000000fffff27224 */ /* 0x000fe200078e0002 */
[----:B------:R-:W-:Y:S01]  /*858b0*/  MOV R243, R28 ;  /* 0x0000001c00f37202 */ /* 0x000fe20000000f00 */
[----:B------:R-:W-:Y:S01]  /*858c0*/  IMAD.MOV.U32 R240, RZ, RZ, R29 ;  /* 0x000000fffff07224 */ /* 0x000fe200078e001d */
[----:B------:R-:W-:Y:S01]  /*858d0*/  MOV R241, R30 ;  /* 0x0000001e00f17202 */ /* 0x000fe20000000f00 */
[----:B------:R-:W-:Y:S01]  /*858e0*/  IMAD.MOV.U32 R198, RZ, RZ, R31 ;  /* 0x000000ffffc67224 */ /* 0x000fe200078e001f */
[----:B------:R-:W-:Y:S01]  /*858f0*/  MOV R199, R32 ;  /* 0x0000002000c77202 */ /* 0x000fe20000000f00 */
[----:B------:R-:W-:Y:S01]  /*85900*/  USEL UR12, URZ, 0x4, !UP6 ;  /* 0x00000004ff0c7887 */ /* 0x000fe2000f000000 */
        /* <DEDUP_REMOVED lines=8> */
[----:B------:R-:W-:Y:S01]  /*85990*/  UISETP.GT.AND UP1, UPT, UR21, 0x68, UPT ;  /* 0x000000681500788c */ /* 0x000fe2000bf24270 */
[----:B------:R-:W-:Y:S01]  /*859a0*/  IMAD.MOV.U32 R172, RZ, RZ, R41 ;  /* 0x000000ffffac7224 */ /* 0x000fe200078e0029 */
[----:B------:R-:W-:Y:S01]  /*859b0*/  MOV R173, R42 ;  /* 0x0000002a00ad7202 */ /* 0x000fe20000000f00 */
[----:B------:R-:W-:Y:S01]  /*859c0*/  USEL UR12, UR12, URZ, !UP0 ;  /* 0x000000ff0c0c7287 */ /* 0x000fe2000c000000 */
        /* <DEDUP_REMOVED lines=26> */
[----:B----4-:R-:W-:Y:S01]  /*85b70*/  IADD3 R221, P0, PT, R24, UR16, RZ ;  /* 0x0000001018dd7c10 */ /* 0x010fe2000ff1e0ff */
[----:B------:R-:W-:Y:S01]  /*85b80*/  IMAD.MOV.U32 R148, RZ, RZ, R67 ;  /* 0x000000ffff947224 */ /* 0x000fe200078e0043 */
[----:B------:R-:W-:Y:S01]  /*85b90*/  MOV R149, R68 ;  /* 0x0000004400957202 */ /* 0x000fe20000000f00 */
[----:B------:R-:W-:Y:S01]  /*85ba0*/  IMAD.MOV.U32 R146, RZ, RZ, R69 ;  /* 0x000000ffff927224 */ /* 0x000fe200078e0045 */
[----:B------:R-:W-:Y:S01]  /*85bb0*/  IADD3.X R222, PT, PT, R25, UR7, RZ, P0, !PT ;  /* 0x0000000719de7c10 */ /* 0x000fe200087fe4ff */
[----:B------:R-:W-:Y:S01]  /*85bc0*/  IMAD.MOV.U32 R144, RZ, RZ, R71 ;  /* 0x000000ffff907224 */ /* 0x000fe200078e0047 */
[----:B------:R-:W-:Y:S01]  /*85bd0*/  MOV R147, R70 ;  /* 0x0000004600937202 */ /* 0x000fe20000000f00 */
[----:B------:R-:W-:Y:S01]  /*85be0*/  UISETP.GT.AND UP3, UPT, UR21, 0x70, UPT ;  /* 0x000000701500788c */ /* 0x000fe2000bf64270 */
[----:B------:R-:W-:Y:S01]  /*85bf0*/  IADD3 R223, P0, PT, R22, UR16, RZ ;  /* 0x0000001016df7c10 */ /* 0x000fe2000ff1e0ff */
[----:B------:R-:W-:Y:S01]  /*85c00*/  IMAD.MOV.U32 R142, RZ, RZ, R73 ;  /* 0x000000ffff8e7224 */ /* 0x000fe200078e0049 */
[----:B------:R-:W-:Y:S01]  /*85c10*/  MOV R145, R72 ;  /* 0x0000004800917202 */ /* 0x000fe20000000f00 */
[----:B------:R-:W-:Y:S01]  /*85c20*/  IMAD.MOV.U32 R140, RZ, RZ, R75 ;  /* 0x000000ffff8c7224 */ /* 0x000fe200078e004b */
[----:B------:R-:W-:Y:S01]  /*85c30*/  IADD3.X R224, PT, PT, R23, UR7, RZ, P0, !PT ;  /* 0x0000000717e07c10 */ /* 0x000fe200087fe4ff */
[----:B------:R-:W-:Y:S01]  /*85c40*/  LDGSTS.E [R3+0x18300], desc[UR14][R242.64], P6 ;  /* 0x18300000f2037fae */ /* 0x000fe2000b1a100e */
[----:B--2---:R-:W-:-:S02]  /*85c50*/  IADD3 R225, P0, PT, R20, UR16, RZ ;  /* 0x0000001014e17c10 */ /* 0x004fc4000ff1e0ff */
[----:B------:R-:W-:Y:S01]  /*85c60*/  ISETP.NE.U32.AND P1, PT, RZ, UR18, PT ;  /* 0x00000012ff007c0c */ /* 0x000fe2000bf25070 */
[----:B------:R-:W-:Y:S01]  /*85c70*/  USEL UR24, UR24, URZ, !UP0 ;  /* 0x000000ff18187287 */ /* 0x000fe2000c000000 */
[----:B------:R-:W-:Y:S02]  /*85c80*/  IADD3.X R226, PT, PT, R21, UR7, RZ, P0, !PT ;  /* 0x0000000715e27c10 */ /* 0x000fe400087fe4ff */
[----:B------:R-:W-:Y:S01]  /*85c90*/  MOV R143, R74 ;  /* 0x0000004a008f7202 */ /* 0x000fe20000000f00 */
[----:B------:R-:W-:Y:S01]  /*85ca0*/  IMAD.MOV.U32 R138, RZ, RZ, R77 ;  /* 0x000000ffff8a7224 */ /* 0x000fe200078e004d */
[----:B------:R-:W-:Y:S01]  /*85cb0*/  MOV R141, R76 ;  /* 0x0000004c008d7202 */ /* 0x000fe20000000f00 */
[----:B------:R-:W-:Y:S01]  /*85cc0*/  LDGSTS.E [R3+0x18380], desc[UR14][R240.64], P6 ;  /* 0x18380000f0037fae */ /* 0x000fe2000b1a100e */
[----:B------:R-:W-:-:S04]  /*85cd0*/  IADD3 R227, P0, PT, R18, UR16, RZ ;  /* 0x0000001012e37c10 */ /* 0x000fc8000ff1e0ff */
[----:B------:R-:W-:Y:S02]  /*85ce0*/  IADD3.X R228, PT, PT, R19, UR7, RZ, P0, !PT ;  /* 0x0000000713e47c10 */ /* 0x000fe400087fe4ff */
[----:B---3--:R-:W-:-:S04]  /*85cf0*/  IADD3 R229, P0, PT, R16, UR16, RZ ;  /* 0x0000001010e57c10 */ /* 0x008fc8000ff1e0ff */
        /* <DEDUP_REMOVED lines=11> */
[----:B------:R-:W-:Y:S04]  /*85db0*/  STL [R1+0x3278], R13 ;  /* 0x0032780d01007387 */ /* 0x000fe80000100800 */
[----:B------:R-:W-:Y:S04]  /*85dc0*/  STL [R1+0x3230], R14 ;  /* 0x0032300e01007387 */ /* 0x000fe80000100800 */
[----:B------:R-:W-:Y:S04]  /*85dd0*/  STL.64 [R1+0x1a20], R242 ;  /* 0x001a20f201007387 */ /* 0x000fe80000100a00 */
[----:B------:R-:W-:Y:S04]  /*85de0*/  STL.64 [R1+0x1a18], R240 ;  /* 0x001a18f001007387 */ /* 0x000fe80000100a00 */
[----:B------:R-:W-:Y:S04]  /*85df0*/  STL.64 [R1+0x1950], R198 ;  /* 0x001950c601007387 */ /* 0x000fe80000100a00 */
[----:B------:R-:W-:Y:S04]  /*85e00*/  STL.64 [R1+0x1948], R196 ;  /* 0x001948c401007387 */ /* 0x000fe80000100a00 */
[----:B------:R-:W-:Y:S01]  /*85e10*/  STL.64 [R1+0x1940], R194 ;  /* 0x001940c201007387 */ /* 0x000fe20000100a00 */
[----:B------:R-:W-:-:S03]  /*85e20*/  ISETP.NE.U32.AND P0, PT, RZ, UR12, PT ;  /* 0x0000000cff007c0c */ /* 0x000fc6000bf05070 */
[----:B------:R-:W-:Y:S04]  /*85e30*/  STL.64 [R1+0x1938], R192 ;  /* 0x001938c001007387 */ /* 0x000fe80000100a00 */
[----:B------:R-:W-:Y:S04]  /*85e40*/  STL.64 [R1+0x1930], R174 ;  /* 0x001930ae01007387 */ /* 0x000fe80000100a00 */
[----:B------:R-:W-:Y:S04]  /*85e50*/  STL.64 [R1+0x1928], R172 ;  /* 0x001928ac01007387 */ /* 0x000fe80000100a00 */
[----:B------:R-:W-:Y:S04]  /*85e60*/  STL.64 [R1+0x1920], R170 ;  /* 0x001920aa01007387 */ /* 0x000fe80000100a00 */
[----:B------:R-:W-:Y:S01]  /*85e70*/  STL.64 [R1+0x1918], R168 ;  /* 0x001918a801007387 */ /* 0x000fe20000100a00 */
[----:B------:R-:W-:-:S03]  /*85e80*/  IMAD.MOV.U32 R16, RZ, RZ, R63 ;  /* 0x000000ffff107224 */ /* 0x000fc600078e003f */
[----:B------:R-:W-:Y:S01]  /*85e90*/  STL.64 [R1+0x1850], R166 ;  /* 0x001850a601007387 */ /* 0x000fe20000100a00 */
[----:B------:R-:W-:-:S03]  /*85ea0*/  MOV R17, R64 ;  /* 0x0000004000117202 */ /* 0x000fc60000000f00 */
        /* <DEDUP_REMOVED lines=10> */
[----:B------:R-:W-:-:S03]  /*85f50*/  MOV R137, R80 ;  /* 0x0000005000897202 */ /* 0x000fc60000000f00 */
[----:B------:R-:W-:Y:S01]  /*85f60*/  STL.64 [R1+0x1750], R150 ;  /* 0x0017509601007387 */ /* 0x000fe20000100a00 */
[----:B------:R-:W-:Y:S01]  /*85f70*/  IMAD.MOV.U32 R134, RZ, RZ, R81 ;  /* 0x000000ffff867224 */ /* 0x000fe200078e0051 */
[----:B------:R-:W-:Y:S02]  /*85f80*/  MOV R135, R82 ;  /* 0x0000005200877202 */ /* 0x000fe40000000f00 */
[----:B------:R-:W-:Y:S01]  /*85f90*/  STL.64 [R1+0x1748], R148 ;  /* 0x0017489401007387 */ /* 0x000fe20000100a00 */
[----:B------:R-:W-:Y:S01]  /*85fa0*/  USEL UR22, URZ, 0x4, !UP3 ;  /* 0x00000004ff167887 */ /* 0x000fe2000d800000 */
[----:B------:R-:W-:Y:S02]  /*85fb0*/  IMAD.MOV.U32 R132, RZ, RZ, R83 ;  /* 0x000000ffff847224 */ /* 0x000fe400078e0053 */
[----:B------:R-:W-:Y:S01]  /*85fc0*/  STL.64 [R1+0x1740], R146 ;  /* 0x0017409201007387 */ /* 0x000fe20000100a00 */
[----:B------:R-:W-:-:S03]  /*85fd0*/  MOV R133, R84 ;  /* 0x0000005400857202 */ /* 0x000fc60000000f00 */
[----:B------:R-:W-:Y:S01]  /*85fe0*/  LDGSTS.E [R3+0x19000], desc[UR14][R198.64], P0 ;  /* 0x19000000c6037fae */ /* 0x000fe200081a100e */
[----:B------:R-:W-:Y:S01]  /*85ff0*/  IMAD.MOV.U32 R130, RZ, RZ, R85 ;  /* 0x000000ffff827224 */ /* 0x000fe200078e0055 */
[----:B------:R-:W-:Y:S02]  /*86000*/  MOV R131, R86 ;  /* 0x0000005600837202 */ /* 0x000fe40000000f00 */
[----:B------:R-:W-:Y:S01]  /*86010*/  STL.64 [R1+0x1738], R144 ;  /* 0x0017389001007387 */ /* 0x000fe20000100a00 */
[----:B------:R-:W-:-:S03]  /*86020*/  ISETP.NE.U32.AND P2, PT, RZ, UR24, PT ;  /* 0x00000018ff007c0c */ /* 0x000fc6000bf45070 */
[----:B------:R-:W-:Y:S01]  /*86030*/  LDGSTS.E [R3+0x19080], desc[UR14][R196.64], P0 ;  /* 0x19080000c4037fae */ /* 0x000fe200081a100e */
[----:B------:R-:W-:Y:S01]  /*86040*/  IMAD.MOV.U32 R128, RZ, RZ, R87 ;  /* 0x000000ffff807224 */ /* 0x000fe200078e0057 */
[----:B------:R-:W-:Y:S02]  /*86050*/  MOV R129, R88 ;  /* 0x0000005800817202 */ /* 0x000fe40000000f00 */
[----:B------:R-:W-:Y:S01]  /*86060*/  STL.64 [R1+0x1730], R142 ;  /* 0x0017308e01007387 */ /* 0x000fe20000100a00 */
[----:B------:R-:W-:-:S03]  /*86070*/  UISETP.GT.AND UP4, UPT, UR21, 0x74, UPT ;  /* 0x000000741500788c */ /* 0x000fc6000bf84270 */
[----:B------:R-:W-:Y:S01]  /*86080*/  LDGSTS.E [R3+0x19100], desc[UR14][R194.64], P0 ;  /* 0x19100000c2037fae */ /* 0x000fe200081a100e */
[----:B------:R-:W-:Y:S01]  /*86090*/  IMAD.MOV.U32 R126, RZ, RZ, R89 ;  /* 0x000000ffff7e7224 */ /* 0x000fe200078e0059 */
[----:B------:R-:W-:Y:S02]  /*860a0*/  MOV R127, R90 ;  /* 0x0000005a007f7202 */ /* 0x000fe40000000f00 */
[----:B------:R-:W-:Y:S01]  /*860b0*/  STL.64 [R1+0x1728], R140 ;  /* 0x0017288c01007387 */ /* 0x000fe20000100a00 */
[----:B------:R-:W-:-:S03]  /*860c0*/  USEL UR22, UR22, URZ, !UP0 ;  /* 0x000000ff16167287 */ /* 0x000fc6000c000000 */
[----:B------:R-:W-:Y:S01]  /*860d0*/  LDGSTS.E [R3+0x19180], desc[UR14][R192.64], P0 ;  /* 0x19180000c0037fae */ /* 0x000fe200081a100e */
[----:B------:R-:W-:Y:S01]  /*860e0*/  IMAD.MOV.U32 R124, RZ, RZ, R91 ;  /* 0x000000ffff7c7224 */ /* 0x000fe200078e005b */
[----:B------:R-:W-:Y:S02]  /*860f0*/  MOV R125, R176 ;  /* 0x000000b0007d7202 */ /* 0x000fe40000000f00 */
[----:B------:R-:W-:Y:S01]  /*86100*/  STL.64 [R1+0x1720], R138 ;  /* 0x0017208a01007387 */ /* 0x000fe20000100a00 */
[----:B------:R-:W-:-:S03]  /*86110*/  IMAD.MOV.U32 R122, RZ, RZ, R177 ;  /* 0x000000ffff7a7224 */ /* 0x000fc600078e00b1 */
[----:B------:R-:W-:Y:S01]  /*86120*/  LDGSTS.E [R3+0x19200], desc[UR14][R174.64], P0 ;  /* 0x19200000ae037fae */ /* 0x000fe200081a100e */
[----:B------:R-:W-:-:S03]  /*86130*/  MOV R123, R178 ;  /* 0x000000b2007b7202 */ /* 0x000fc60000000f00 */
[----:B------:R-:W-:Y:S01]  /*86140*/  STL.64 [R1+0x1718], R136 ;  /* 0x0017188801007387 */ /* 0x000fe20000100a00 */
[----:B------:R-:W-:-:S03]  /*86150*/  IMAD.MOV.U32 R120, RZ, RZ, R179 ;  /* 0x000000ffff787224 */ /* 0x000fc600078e00b3 */
[----:B------:R-:W-:Y:S01]  /*86160*/  LDGSTS.E [R3+0x19280], desc[UR14][R172.64], P0 ;  /* 0x19280000ac037fae */ /* 0x000fe200081a100e */
[----:B------:R-:W-:-:S03]  /*86170*/  MOV R121, R180 ;  /* 0x000000b400797202 */ /* 0x000fc60000000f00 */
[----:B------:R-:W-:Y:S01]  /*86180*/  STL.64 [R1+0x1650], R134 ;  /* 0x0016508601007387 */ /* 0x000fe20000100a00 */
[----:B------:R-:W-:-:S03]  /*86190*/  IMAD.MOV.U32 R118, RZ, RZ, R181 ;  /* 0x000000ffff767224 */ /* 0x000fc600078e00b5 */
[----:B------:R-:W-:Y:S01]  /*861a0*/  LDGSTS.E [R3+0x19300], desc[UR14][R170.64], P0 ;  /* 0x19300000aa037fae */ /* 0x000fe200081a100e */
[----:B------:R-:W-:Y:S01]  /*861b0*/  MOV R119, R182 ;  /* 0x000000b600777202 */ /* 0x000fe20000000f00 */
[----:B------:R-:W-:Y:S02]  /*861c0*/  USEL UR20, URZ, 0x4, !UP4 ;  /* 0x00000004ff147887 */ /* 0x000fe4000e000000 */
        /* <DEDUP_REMOVED lines=9> */
[----:B------:R-:W-:-:S03]  /*86260*/  ISETP.NE.U32.AND P3, PT, RZ, UR22, PT ;  /* 0x00000016ff007c0c */ /* 0x000fc6000bf65070 */
[----:B------:R-:W-:Y:S01]  /*86270*/  LDGSTS.E [R3+0x1a080], desc[UR14][R164.64], P1 ;  /* 0x1a080000a4037fae */ /* 0x000fe200089a100e */
[----:B------:R-:W-:Y:S01]  /*86280*/  IMAD.MOV.U32 R112, RZ, RZ, R187 ;  /* 0x000000ffff707224 */ /* 0x000fe200078e00bb */
[----:B------:R-:W-:Y:S02]  /*86290*/  MOV R113, R188 ;  /* 0x000000bc00717202 */ /* 0x000fe40000000f00 */
[----:B------:R-:W-:Y:S01]  /*862a0*/  STL.64 [R1+0x1630], R126 ;  /* 0x0016307e01007387 */ /* 0x000fe20000100a00 */
[----:B------:R-:W-:-:S03]  /*862b0*/  IMAD.MOV.U32 R8, RZ, RZ, R189 ;  /* 0x000000ffff087224 */ /* 0x000fc600078e00bd */
[----:B------:R-:W-:Y:S01]  /*862c0*/  LDGSTS.E [R3+0x1a100], desc[UR14][R162.64], P1 ;  /* 0x1a100000a2037fae */ /* 0x000fe200089a100e */
[----:B------:R-:W-:Y:S01]  /*862d0*/  MOV R9, R190 ;  /* 0x000000be00097202 */ /* 0x000fe20000000f00 */
[----:B------:R-:W-:Y:S02]  /*862e0*/  USEL UR20, UR20, URZ, !UP0 ;  /* 0x000000ff14147287 */ /* 0x000fe4000c000000 */
        /* <DEDUP_REMOVED lines=29> */
[----:B------:R1:W-:Y:S01]  /*864c0*/  STL.64 [R1+0x15f0], R8 ;  /* 0x0015f00801007387 */ /* 0x0003e20000100a00 */
[----:B------:R-:W-:-:S03]  /*864d0*/  IMAD.MOV.U32 R100, RZ, RZ, R217 ;  /* 0x000000ffff647224 */ /* 0x000fc600078e00d9 */
[----:B------:R-:W-:Y:S01]  /*864e0*/  LDGSTS.E [R3+0x1b100], desc[UR14][R146.64], P2 ;  /* 0x1b10000092037fae */ /* 0x000fe200091a100e */
[----:B------:R-:W-:-:S03]  /*864f0*/  MOV R101, R218 ;  /* 0x000000da00657202 */ /* 0x000fc60000000f00 */
[----:B------:R2:W-:Y:S01]  /*86500*/  STL.64 [R1+0x15e8], R4 ;  /* 0x0015e80401007387 */ /* 0x0005e20000100a00 */
[----:B------:R-:W-:-:S03]  /*86510*/  IMAD.MOV.U32 R98, RZ, RZ, R219 ;  /* 0x000000ffff627224 */ /* 0x000fc600078e00db */
[----:B------:R-:W-:Y:S01]  /*86520*/  LDGSTS.E [R3+0x1b180], desc[UR14][R144.64], P2 ;  /* 0x1b18000090037fae */ /* 0x000fe200091a100e */
[----:B------:R-:W-:-:S03]  /*86530*/  MOV R99, R220 ;  /* 0x000000dc00637202 */ /* 0x000fc60000000f00 */
[----:B------:R-:W-:Y:S01]  /*86540*/  STL.64 [R1+0x15e0], R110 ;  /* 0x0015e06e01007387 */ /* 0x000fe20000100a00 */
        /* <DEDUP_REMOVED lines=35> */
[----:B------:R4:W-:Y:S04]  /*86780*/  STL.64 [R1+0x1598], R6 ;  /* 0x0015980601007387 */ /* 0x0009e80000100a00 */
[----:B------:R-:W-:Y:S04]  /*86790*/  LDGSTS.E [R3+0x1c280], desc[UR14][R124.64], P3 ;  /* 0x1c2800007c037fae */ /* 0x000fe800099a100e */
[----:B------:R-:W-:Y:S04]  /*867a0*/  STL.64 [R1+0x1590], R94 ;  /* 0x0015905e01007387 */ /* 0x000fe80000100a00 */
        /* <DEDUP_REMOVED lines=12> */
[----:B------:R1:W-:Y:S04]  /*86870*/  LDGSTS.E [R3+0x1d200], desc[UR14][R8.64], P4 ;  /* 0x1d20000008037fae */ /* 0x0003e8000a1a100e */
[----:B------:R2:W-:Y:S04]  /*86880*/  LDGSTS.E [R3+0x1d280], desc[UR14][R4.64], P4 ;  /* 0x1d28000004037fae */ /* 0x0005e8000a1a100e */
[----:B------:R-:W-:Y:S04]  /*86890*/  LDGSTS.E [R3+0x1d300], desc[UR14][R110.64], P4 ;  /* 0x1d3000006e037fae */ /* 0x000fe8000a1a100e */
[----:B-1----:R-:W4:Y:S04]  /*868a0*/  LDL.LU R8, [R1+0x3234] ;  /* 0x0032340001087983 */ /* 0x002f280000300800 */
[----:B--2---:R-:W2:Y:S04]  /*868b0*/  LDL.LU R5, [R1+0x322c] ;  /* 0x00322c0001057983 */ /* 0x004ea80000300800 */
[----:B------:R-:W-:Y:S01]  /*868c0*/  LDGSTS.E [R3+0x1d380], desc[UR14][R10.64], P4 ;  /* 0x1d3800000a037fae */ /* 0x000fe2000a1a100e */
[----:B------:R-:W-:-:S04]  /*868d0*/  UISETP.GT.AND UP5, UPT, UR21, 0x78, UPT ;  /* 0x000000781500788c */ /* 0x000fc8000bfa4270 */
[----:B------:R-:W-:Y:S01]  /*868e0*/  USEL UR19, URZ, 0x4, !UP5 ;  /* 0x00000004ff137887 */ /* 0x000fe2000e800000 */
[----:B---3--:R-:W3:Y:S04]  /*868f0*/  LDL.LU R11, [R1+0x3228] ;  /* 0x00322800010b7983 */ /* 0x008ee80000300800 */
[----:B------:R-:W3:Y:S01]  /*86900*/  LDL.LU R9, [R1+0x3220] ;  /* 0x0032200001097983 */ /* 0x000ee20000300800 */
[----:B------:R-:W-:-:S03]  /*86910*/  USEL UR19, UR19, URZ, !UP0 ;  /* 0x000000ff13137287 */ /* 0x000fc6000c000000 */
[----:B------:R-:W3:Y:S03]  /*86920*/  LDL.LU R10, [R1+0x3224] ;  /* 0x00322400010a7983 */ /* 0x000ee60000300800 */
[----:B------:R-:W-:Y:S01]  /*86930*/  ISETP.NE.U32.AND P5, PT, RZ, UR19, PT ;  /* 0x00000013ff007c0c */ /* 0x000fe2000bfa5070 */
[----:B------:R-:W3:Y:S04]  /*86940*/  LDL.LU R4, [R1+0x321c] ;  /* 0x00321c0001047983 */ /* 0x000ee80000300800 */
[----:B------:R-:W3:Y:S08]  /*86950*/  LDL.LU R12, [R1+0x3218] ;  /* 0x00321800010c7983 */ /* 0x000ef00000300800 */
        /* <DEDUP_REMOVED lines=8> */
[----:B----4-:R-:W4:Y:S01]  /*869e0*/  LDL.LU R6, [R1+0x3210] ;  /* 0x0032100001067983 */ /* 0x010f220000300800 */
[----:B------:R-:W-:-:S02]  /*869f0*/  UISETP.GT.AND UP6, UPT, UR21, 0x7c, UPT ;  /* 0x0000007c1500788c */ /* 0x000fc4000bfc4270 */
[----:B------:R-:W-:Y:S01]  /*86a00*/  UISETP.GT.AND UP1, UPT, UR21, 0x1, UPT ;  /* 0x000000011500788c */ /* 0x000fe2000bf24270 */
[----:B------:R-:W-:Y:S01]  /*86a10*/  LOP3.LUT R2, R251, 0x20, RZ, 0x3c, !PT ;  /* 0x00000020fb027812 */ /* 0x000fe200078e3cff */
[----:B------:R-:W-:Y:S01]  /*86a20*/  USEL UR13, URZ, 0x4, !UP6 ;  /* 0x00000004ff0d7887 */ /* 0x000fe2000f000000 */
[----:B------:R-:W4:Y:S03]  /*86a30*/  LDL.LU R15, [R1+0x3214] ;  /* 0x00321400010f7983 */ /* 0x000f260000300800 */
[----:B------:R-:W-:Y:S01]  /*86a40*/  USEL UR13, UR13, URZ, !UP0 ;  /* 0x000000ff0d0d7287 */ /* 0x000fe2000c000000 */
[----:B------:R-:W4:Y:S01]  /*86a50*/  LDL.LU R7, [R1+0x320c] ;  /* 0x00320c0001077983 */ /* 0x000f220000300800 */
[----:B------:R-:W-:-:S04]  /*86a60*/  USEL UR25, URZ, 0x4, !UP1 ;  /* 0x00000004ff197887 */ /* 0x000fc8000c800000 */
[----:B------:R-:W-:Y:S01]  /*86a70*/  ISETP.NE.U32.AND P6, PT, RZ, UR13, PT ;  /* 0x0000000dff007c0c */ /* 0x000fe2000bfc5070 */
[----:B------:R-:W-:-:S06]  /*86a80*/  USEL UR25, UR25, URZ, !UP0 ;  /* 0x000000ff19197287 */ /* 0x000fcc000c000000 */
[----:B------:R-:W-:-:S06]  /*86a90*/  ISETP.NE.U32.AND P0, PT, RZ, UR25, PT ;  /* 0x00000019ff007c0c */ /* 0x000fcc000bf05070 */
[----:B------:R-:W-:Y:S04]  /*86aa0*/  LDGSTS.E [R3+0x1f000], desc[UR14][R94.64], P6 ;  /* 0x1f0000005e037fae */ /* 0x000fe8000b1a100e */
[----:B------:R-:W-:Y:S04]  /*86ab0*/  LDGSTS.E [R3+0x1f080], desc[UR14][R92.64], P6 ;  /* 0x1f0800005c037fae */ /* 0x000fe8000b1a100e */
[----:B------:R-:W-:Y:S04]  /*86ac0*/  LDGSTS.E [R3+0x1f100], desc[UR14][R26.64], P6 ;  /* 0x1f1000001a037fae */ /* 0x000fe8000b1a100e */
[----:B------:R-:W-:Y:S04]  /*86ad0*/  LDGSTS.E [R3+0x1f180], desc[UR14][R24.64], P6 ;  /* 0x1f18000018037fae */ /* 0x000fe8000b1a100e */
[----:B------:R-:W-:Y:S04]  /*86ae0*/  LDGSTS.E [R3+0x1f200], desc[UR14][R22.64], P6 ;  /* 0x1f20000016037fae */ /* 0x000fe8000b1a100e */
[----:B------:R-:W-:Y:S01]  /*86af0*/  LDGSTS.E [R3+0x1f280], desc[UR14][R20.64], P6 ;  /* 0x1f28000014037fae */ /* 0x000fe2000b1a100e */
[----:B------:R-:W-:-:S03]  /*86b00*/  VIADD R2, R2, UR23 ;  /* 0x0000001702027c36 */ /* 0x000fc60008000000 */
[----:B------:R-:W-:Y:S01]  /*86b10*/  LDGSTS.E [R3+0x1f300], desc[UR14][R18.64], P6 ;  /* 0x1f30000012037fae */ /* 0x000fe2000b1a100e */
[----:B------:R-:W-:Y:S01]  /*86b20*/  MOV R28, R13 ;  /* 0x0000000d001c7202 */ /* 0x000fe20000000f00 */
[----:B------:R-:W-:Y:S02]  /*86b30*/  IMAD.MOV.U32 R29, RZ, RZ, R14 ;  /* 0x000000ffff1d7224 */ /* 0x000fe400078e000e */
[----:B------:R-:W-:Y:S04]  /*86b40*/  LDGSTS.E [R3+0x1f380], desc[UR14][R16.64], P6 ;  /* 0x1f38000010037fae */ /* 0x000fe8000b1a100e */
[----:B------:R1:W-:Y:S04]  /*86b50*/  LDGSTS.E [R2+0x400], desc[UR14][R28.64], P0 ;  /* 0x004000001c027fae */ /* 0x0003e800081a100e */
[----:B------:R-:W4:Y:S04]  /*86b60*/  LDL.LU R16, [R1+0x3208] ;  /* 0x0032080001107983 */ /* 0x000f280000300800 */
[----:B------:R-:W4:Y:S01]  /*86b70*/  LDL.LU R3, [R1+0x3200] ;  /* 0x0032000001037983 */ /* 0x000f220000300800 */
[----:B------:R-:W-:-:S02]  /*86b80*/  IADD3 R8, P1, PT, R8, UR16, RZ ;  /* 0x0000001008087c10 */ /* 0x000fc4000ff3e0ff */
[----:B--2---:R-:W-:-:S03]  /*86b90*/  IADD3 R5, P2, PT, R5, UR16, RZ ;  /* 0x0000001005057c10 */ /* 0x004fc6000ff5e0ff */
[----:B------:R2:W-:Y:S01]  /*86ba0*/  STL [R1+0x3234], R8 ;  /* 0x0032340801007387 */ /* 0x0005e20000100800 */
[----:B-1----:R-:W-:Y:S02]  /*86bb0*/  MOV R28, R8 ;  /* 0x00000008001c7202 */ /* 0x002fe40000000f00 */
[----:B---3--:R-:W-:Y:S02]  /*86bc0*/  IADD3.X R11, PT, PT, R11, UR7, RZ, P1, !PT ;  /* 0x000000070b0b7c10 */ /* 0x008fe40008ffe4ff */
[----:B------:R-:W-:-:S03]  /*86bd0*/  IADD3.X R9, PT, PT, R9, UR7, RZ, P2, !PT ;  /* 0x0000000709097c10 */ /* 0x000fc600097fe4ff */
[----:B------:R1:W-:Y:S04]  /*86be0*/  STL [R1+0x3228], R11 ;  /* 0x0032280b01007387 */ /* 0x0003e80000100800 */
[----:B------:R3:W-:Y:S01]  /*86bf0*/  STL [R1+0x322c], R5 ;  /* 0x00322c0501007387 */ /* 0x0007e20000100800 */
[----:B------:R-:W-:-:S03]  /*86c00*/  IMAD.MOV.U32 R29, RZ, RZ, R11 ;  /* 0x000000ffff1d7224 */ /* 0x000fc600078e000b */
[----:B--2---:R-:W2:Y:S04]  /*86c10*/  LDL.LU R8, [R1+0x3204] ;  /* 0x0032040001087983 */ /* 0x004ea80000300800 */
[----:B------:R3:W-:Y:S04]  /*86c20*/  STL [R1+0x3220], R9 ;  /* 0x0032200901007387 */ /* 0x0007e80000100800 */
[----:B-1----:R-:W2:Y:S01]  /*86c30*/  LDL.LU R11, [R1+0x31f8] ;  /* 0x0031f800010b7983 */ /* 0x002ea20000300800 */
[----:B------:R-:W-:Y:S02]  /*86c40*/  IADD3 R10, P1, PT, R10, UR16, RZ ;  /* 0x000000100a0a7c10 */ /* 0x000fe4000ff3e0ff */
[----:B------:R-:W-:Y:S01]  /*86c50*/  IADD3 R4, P2, PT, R4, UR16, RZ ;  /* 0x0000001004047c10 */ /* 0x000fe2000ff5e0ff */
[----:B------:R1:W-:Y:S01]  /*86c60*/  LDGSTS.E [R2+0x480], desc[UR14][R28.64], P0 ;  /* 0x004800001c027fae */ /* 0x0003e200081a100e */
[----:B------:R-:W-:-:S02]  /*86c70*/  IADD3.X R12, PT, PT, R12, UR7, RZ, P1, !PT ;  /* 0x000000070c0c7c10 */ /* 0x000fc40008ffe4ff */
[----:B-1----:R-:W-:Y:S01]  /*86c80*/  MOV R28, R5 ;  /* 0x00000005001c7202 */ /* 0x002fe20000000f00 */
[----:B------:R-:W-:Y:S01]  /*86c90*/  IMAD.MOV.U32 R29, RZ, RZ, R9 ;  /* 0x000000ffff1d7224 */ /* 0x000fe200078e0009 */
[----:B---3--:R-:W3:Y:S04]  /*86ca0*/  LDL.LU R5, [R1+0x3138] ;  /* 0x0031380001057983 */ /* 0x008ee80000300800 */
[----:B------:R-:W3:Y:S04]  /*86cb0*/  LDL.LU R9, [R1+0x313c] ;  /* 0x00313c0001097983 */ /* 0x000ee80000300800 */
[----:B------:R-:W-:Y:S04]  /*86cc0*/  STL [R1+0x3224], R10 ;  /* 0x0032240a01007387 */ /* 0x000fe80000100800 */
[----:B------:R1:W-:Y:S04]  /*86cd0*/  STL [R1+0x3218], R12 ;  /* 0x0032180c01007387 */ /* 0x0003e80000100800 */
[----:B------:R-:W-:Y:S04]  /*86ce0*/  STL [R1+0x321c], R4 ;  /* 0x00321c0401007387 */ /* 0x000fe80000100800 */
[----:B------:R-:W3:Y:S04]  /*86cf0*/  LDL.LU R14, [R1+0x3134] ;  /* 0x00313400010e7983 */ /* 0x000ee80000300800 */
[----:B------:R1:W-:Y:S01]  /*86d00*/  LDGSTS.E [R2+0x500], desc[UR14][R28.64], P0 ;  /* 0x005000001c027fae */ /* 0x0003e200081a100e */
[----:B----4-:R-:W-:-:S05]  /*86d10*/  IADD3.X R6, PT, PT, R6, UR7, RZ, P2, !PT ;  /* 0x0000000706067c10 */ /* 0x010fca00097fe4ff */
[----:B------:R4:W-:Y:S04]  /*86d20*/  STL [R1+0x3210], R6 ;  /* 0x0032100601007387 */ /* 0x0009e80000100800 */
[----:B------:R-:W3:Y:S01]  /*86d30*/  LDL.LU R13, [R1+0x3128] ;  /* 0x00312800010d7983 */ /* 0x000ee20000300800 */
[----:B-1----:R-:W-:Y:S01]  /*86d40*/  MOV R28, R10 ;  /* 0x0000000a001c7202 */ /* 0x002fe20000000f00 */
[----:B------:R-:W-:Y:S02]  /*86d50*/  IMAD.MOV.U32 R29, RZ, RZ, R12 ;  /* 0x000000ffff1d7224 */ /* 0x000fe400078e000c */
[----:B------:R-:W3:Y:S01]  /*86d60*/  LDL.LU R12, [R1+0x3120] ;  /* 0x00312000010c7983 */ /* 0x000ee20000300800 */
[----:B------:R-:W-:-:S03]  /*86d70*/  IADD3 R15, P1, PT, R15, UR16, RZ ;  /* 0x000000100f0f7c10 */ /* 0x000fc6000ff3e0ff */
[----:B------:R1:W-:Y:S01]  /*86d80*/  LDGSTS.E [R2+0x580], desc[UR14][R28.64], P0 ;  /* 0x005800001c027fae */ /* 0x0003e200081a100e */
[----:B------:R-:W-:Y:S01]  /*86d90*/  IADD3 R7, P2, PT, R7, UR16, RZ ;  /* 0x0000001007077c10 */ /* 0x000fe2000ff5e0ff */
[----:B-1----:R-:W-:Y:S02]  /*86da0*/  IMAD.MOV.U32 R29, RZ, RZ, R6 ;  /* 0x000000ffff1d7224 */ /* 0x002fe400078e0006 */
[----:B----4-:R-:W4:Y:S01]  /*86db0*/  LDL.LU R6, [R1+0x312c] ;  /* 0x00312c0001067983 */ /* 0x010f220000300800 */
[----:B------:R-:W-:-:S03]  /*86dc0*/  MOV R28, R4 ;  /* 0x00000004001c7202 */ /* 0x000fc60000000f00 */
[----:B------:R-:W4:Y:S04]  /*86dd0*/  LDL.LU R10, [R1+0x3118] ;  /* 0x00311800010a7983 */ /* 0x000f280000300800 */
[----:B------:R-:W4:Y:S04]  /*86de0*/  LDL.LU R4, [R1+0x3124] ;  /* 0x0031240001047983 */ /* 0x000f280000300800 */
[----:B------:R1:W-:Y:S04]  /*86df0*/  LDGSTS.E [R2+0x600], desc[UR14][R28.64], P0 ;  /* 0x006000001c027fae */ /* 0x0003e800081a100e */
[----:B------:R-:W-:Y:S01]  /*86e00*/  STL [R1+0x3214], R15 ;  /* 0x0032140f01007387 */ /* 0x000fe20000100800 */
[----:B-1----:R-:W-:-:S02]  /*86e10*/  MOV R28, R15 ;  /* 0x0000000f001c7202 */ /* 0x002fc40000000f00 */
[----:B------:R-:W-:Y:S02]  /*86e20*/  IADD3.X R16, PT, PT, R16, UR7, RZ, P1, !PT ;  /* 0x0000000710107c10 */ /* 0x000fe40008ffe4ff */
[----:B------:R-:W-:-:S03]  /*86e30*/  IADD3.X R3, PT, PT, R3, UR7, RZ, P2, !PT ;  /* 0x0000000703037c10 */ /* 0x000fc600097fe4ff */
[----:B------:R-:W-:Y:S01]  /*86e40*/  IMAD.MOV.U32 R29, RZ, RZ, R16 ;  /* 0x000000ffff1d7224 */ /* 0x000fe200078e0010 */
[----:B------:R-:W-:Y:S04]  /*86e50*/  STL [R1+0x3208], R16 ;  /* 0x0032081001007387 */ /* 0x000fe80000100800 */
[----:B------:R1:W-:Y:S04]  /*86e60*/  LDGSTS.E [R2+0x680], desc[UR14][R28.64], P0 ;  /* 0x006800001c027fae */ /* 0x0003e800081a100e */
[----:B------:R1:W-:Y:S04]  /*86e70*/  STL [R1+0x320c], R7 ;  /* 0x00320c0701007387 */ /* 0x0003e80000100800 */
[----:B------:R1:W-:Y:S02]  /*86e80*/  STL [R1+0x3200], R3 ;  /* 0x0032000301007387 */ /* 0x0003e40000100800 */
[----:B-1----:R-:W-:Y:S01]  /*86e90*/  MOV R28, R7 ;  /* 0x00000007001c7202 */ /* 0x002fe20000000f00 */
[----:B------:R-:W-:Y:S01]  /*86ea0*/  IMAD.MOV.U32 R29, RZ, RZ, R3 ;  /* 0x000000ffff1d7224 */ /* 0x000fe200078e0003 */
[----:B------:R-:W4:Y:S04]  /*86eb0*/  LDL.LU R7, [R1+0x311c] ;  /* 0x00311c0001077983 */ /* 0x000f280000300800 */
[----:B------:R-:W4:Y:S04]  /*86ec0*/  LDL.LU R3, [R1+0x3114] ;  /* 0x0031140001037983 */ /* 0x000f280000300800 */
[----:B------:R1:W-:Y:S01]  /*86ed0*/  LDGSTS.E [R2+0x700], desc[UR14][R28.64], P0 ;  /* 0x007000001c027fae */ /* 0x0003e200081a100e */
[----:B------:R-:W-:-:S04]  /*86ee0*/  UISETP.GT.AND UP1, UPT, UR21, 0x5, UPT ;  /* 0x000000051500788c */ /* 0x000fc8000bf24270 */
[----:B------:R-:W-:-:S04]  /*86ef0*/  USEL UR12, URZ, 0x4, !UP1 ;  /* 0x00000004ff0c7887 */ /* 0x000fc8000c800000 */
[----:B------:R-:W-:Y:S01]  /*86f00*/  USEL UR12, UR12, URZ, !UP0 ;  /* 0x000000ff0c0c7287 */ /* 0x000fe2000c000000 */
[----:B--2---:R-:W-:-:S04]  /*86f10*/  IADD3 R8, P1, PT, R8, UR16, RZ ;  /* 0x0000001008087c10 */ /* 0x004fc8000ff3e0ff */
[----:B------:R-:W-:Y:S01]  /*86f20*/  IADD3.X R11, PT, PT, R11, UR7, RZ, P1, !PT ;  /* 0x000000070b0b7c10 */ /* 0x000fe20008ffe4ff */
[----:B------:R-:W-:Y:S04]  /*86f30*/  STL [R1+0x3204], R8 ;  /* 0x0032040801007387 */ /* 0x000fe80000100800 */
[----:B------:R2:W-:Y:S01]  /*86f40*/  STL [R1+0x31f8], R11 ;  /* 0x0031f80b01007387 */ /* 0x0005e20000100800 */
[----:B-1----:R-:W-:Y:S01]  /*86f50*/  IMAD.MOV.U32 R29, RZ, RZ, R11 ;  /* 0x000000ffff1d7224 */ /* 0x002fe200078e000b */
[----:B------:R-:W-:-:S05]  /*86f60*/  MOV R28, R8 ;  /* 0x00000008001c7202 */ /* 0x000fca0000000f00 */
[----:B------:R1:W-:Y:S04]  /*86f70*/  LDGSTS.E [R2+0x780], desc[UR14][R28.64], P0 ;  /* 0x007800001c027fae */ /* 0x0003e800081a100e */
[----:B--2---:R-:W2:Y:S04]  /*86f80*/  LDL.LU R11, [R1+0x3110] ;  /* 0x00311000010b7983 */ /* 0x004ea80000300800 */
[----:B------:R-:W2:Y:S01]  /*86f90*/  LDL.LU R8, [R1+0x3108] ;  /* 0x0031080001087983 */ /* 0x000ea20000300800 */
[----:B---3--:R-:W-:Y:S02]  /*86fa0*/  IADD3 R5, P1, PT, R5, UR16, RZ ;  /* 0x0000001005057c10 */ /* 0x008fe4000ff3e0ff */
[----:B------:R-:W-:-:S02]  /*86fb0*/  ISETP.NE.U32.AND P0, PT, RZ, UR12, PT ;  /* 0x0000000cff007c0c */ /* 0x000fc4000bf05070 */
[----:B------:R-:W-:Y:S01]  /*86fc0*/  IADD3 R9, P2, PT, R9, UR16, RZ ;  /* 0x0000001009097c10 */ /* 0x000fe2000ff5e0ff */
[----:B------:R3:W-:Y:S01]  /*86fd0*/  STL [R1+0x3138], R5 ;  /* 0x0031380501007387 */ /* 0x0007e20000100800 */
[----:B-1----:R-:W-:Y:S02]  /*86fe0*/  MOV R28, R5 ;  /* 0x00000005001c7202 */ /* 0x002fe40000000f00 */
[----:B------:R-:W-:-:S05]  /*86ff0*/  IADD3.X R14, PT, PT, R14, UR7, RZ, P1, !PT ;  /* 0x000000070e0e7c10 */ /* 0x000fca0008ffe4ff */
[----:B------:R-:W-:Y:S01]  /*87000*/  IMAD.MOV.U32 R29, RZ, RZ, R14 ;  /* 0x000000ffff1d7224 */ /* 0x000fe200078e000e */
[----:B------:R-:W-:Y:S04]  /*87010*/  STL [R1+0x3134], R14 ;  /* 0x0031340e01007387 */ /* 0x000fe80000100800 */
[----:B------:R1:W-:Y:S01]  /*87020*/  STL [R1+0x313c], R9 ;  /* 0x00313c0901007387 */ /* 0x0003e20000100800 */
[----:B------:R-:W-:-:S03]  /*87030*/  IADD3.X R13, PT, PT, R13, UR7, RZ, P2, !PT ;  /* 0x000000070d0d7c10 */ /* 0x000fc600097fe4ff */
[----:B---3--:R-:W3:Y:S04]  /*87040*/  LDL.LU R5, [R1+0x310c] ;  /* 0x00310c0001057983 */ /* 0x008ee80000300800 */
[----:B------:R1:W-:Y:S04]  /*87050*/  LDGSTS.E [R2+0x1400], desc[UR14][R28.64], P0 ;  /* 0x014000001c027fae */ /* 0x0003e800081a100e */
[----:B------:R-:W-:Y:S01]  /*87060*/  STL [R1+0x3128], R13 ;  /* 0x0031280d01007387 */ /* 0x000fe20000100800 */
[----:B-1----:R-:W-:-:S03]  /*87070*/  MOV R28, R9 ;  /* 0x00000009001c7202 */ /* 0x002fc60000000f00 */
[----:B------:R-:W3:Y:S01]  /*87080*/  LDL.LU R9, [R1+0x3100] ;  /* 0x0031000001097983 */ /* 0x000ee20000300800 */
[----:B----4-:R-:W-:Y:S01]  /*87090*/  IADD3 R6, P1, PT, R6, UR16, RZ ;  /* 0x0000001006067c10 */ /* 0x010fe2000ff3e0ff */
[----:B------:R-:W-:-:S03]  /*870a0*/  IMAD.MOV.U32 R29, RZ, RZ, R13 ;  /* 0x000000ffff1d7224 */ /* 0x000fc600078e000d */
[----:B------:R-:W-:Y:S02]  /*870b0*/  IADD3.X R12, PT, PT, R12, UR7, RZ, P1, !PT ;  /* 0x000000070c0c7c10 */ /* 0x000fe40008ffe4ff */
[----:B------:R-:W-:Y:S01]  /*870c0*/  IADD3 R4, P2, PT, R4, UR16, RZ ;  /* 0x0000001004047c10 */ /* 0x000fe2000ff5e0ff */
[----:B------:R1:W-:Y:S03]  /*870d0*/  STL [R1+0x312c], R6 ;  /* 0x00312c0601007387 */ /* 0x0003e60000100800 */
[----:B------:R-:W-:Y:S01]  /*870e0*/  IADD3.X R10, PT, PT, R10, UR7, RZ, P2, !PT ;  /* 0x000000070a0a7c10 */ /* 0x000fe200097fe4ff */
[----:B------:R4:W-:Y:S04]  /*870f0*/  LDGSTS.E [R2+0x1480], desc[UR14][R28.64], P0 ;  /* 0x014800001c027fae */ /* 0x0009e800081a100e */
[----:B------:R-:W-:Y:S04]  /*87100*/  STL [R1+0x3120], R12 ;  /* 0x0031200c01007387 */ /* 0x000fe80000100800 */
[----:B------:R-:W-:Y:S01]  /*87110*/  STL [R1+0x3124], R4 ;  /* 0x0031240401007387 */ /* 0x000fe20000100800 */
[----:B----4-:R-:W-:-:S03]  /*87120*/  MOV R28, R6 ;  /* 0x00000006001c7202 */ /* 0x010fc60000000f00 */
[----:B-1----:R-:W4:Y:S04]  /*87130*/  LDL.LU R6, [R1+0x3104] ;  /* 0x0031040001067983 */ /* 0x002f280000300800 */
[----:B------:R1:W-:Y:S01]  /*87140*/  STL [R1+0x3118], R10 ;  /* 0x0031180a01007387 */ /* 0x0003e20000100800 */
[----:B------:R-:W-:-:S03]  /*87150*/  IMAD.MOV.U32 R29, RZ, RZ, R12 ;  /* 0x000000ffff1d7224 */ /* 0x000fc600078e000c */
[----:B------:R-:W4:Y:S04]  /*87160*/  LDL.LU R15, [R1+0x3038] ;  /* 0x00303800010f7983 */ /* 0x000f280000300800 */
[----:B------:R-:W4:Y:S04]  /*87170*/  LDL.LU R14, [R1+0x30f0] ;  /* 0x0030f000010e7983 */ /* 0x000f280000300800 */
[----:B------:R1:W-:Y:S04]  /*87180*/  LDGSTS.E [R2+0x1500], desc[UR14][R28.64], P0 ;  /* 0x015000001c027fae */ /* 0x0003e800081a100e */
[----:B------:R-:W4:Y:S01]  /*87190*/  LDL.LU R16, [R1+0x3034] ;  /* 0x0030340001107983 */ /* 0x000f220000300800 */
[----:B-1----:R-:W-:Y:S01]  /*871a0*/  MOV R28, R4 ;  /* 0x00000004001c7202 */ /* 0x002fe20000000f00 */
[----:B------:R-:W-:-:S02]  /*871b0*/  IMAD.MOV.U32 R29, RZ, RZ, R10 ;  /* 0x000000ffff1d7224 */ /* 0x000fc400078e000a */
[----:B------:R-:W4:Y:S01]  /*871c0*/  LDL.LU R10, [R1+0x303c] ;  /* 0x00303c00010a7983 */ /* 0x000f220000300800 */
[----:B------:R-:W-:-:S03]  /*871d0*/  IADD3 R7, P1, PT, R7, UR16, RZ ;  /* 0x0000001007077c10 */ /* 0x000fc6000ff3e0ff */
[----:B------:R-:W4:Y:S01]  /*871e0*/  LDL.LU R4, [R1+0x302c] ;  /* 0x00302c0001047983 */ /* 0x000f220000300800 */
[----:B------:R-:W-:-:S03]  /*871f0*/  IADD3 R3, P2, PT, R3, UR16, RZ ;  /* 0x0000001003037c10 */ /* 0x000fc6000ff5e0ff */
[----:B------:R-:W-:Y:S04]  /*87200*/  STL [R1+0x311c], R7 ;  /* 0x00311c0701007387 */ /* 0x000fe80000100800 */
[----:B------:R1:W-:Y:S02]  /*87210*/  LDGSTS.E [R2+0x1580], desc[UR14][R28.64], P0 ;  /* 0x015800001c027fae */ /* 0x0003e400081a100e */
[----:B-1----:R-:W-:Y:S02]  /*87220*/  MOV R28, R7 ;  /* 0x00000007001c7202 */ /* 0x002fe40000000f00 */
[----:B--2---:R-:W-:Y:S02]  /*87230*/  IADD3.X R11, PT, PT, R11, UR7, RZ, P1, !PT ;  /* 0x000000070b0b7c10 */ /* 0x004fe40008ffe4ff */
[----:B------:R-:W-:-:S03]  /*87240*/  IADD3.X R8, PT, PT, R8, UR7, RZ, P2, !PT ;  /* 0x0000000708087c10 */ /* 0x000fc600097fe4ff */
[----:B------:R1:W-:Y:S01]  /*87250*/  STL [R1+0x3110], R11 ;  /* 0x0031100b01007387 */ /* 0x0003e20000100800 */
[----:B------:R-:W-:-:S03]  /*87260*/  IMAD.MOV.U32 R29, RZ, RZ, R11 ;  /* 0x000000ffff1d7224 */ /* 0x000fc600078e000b */
[----:B------:R-:W-:Y:S04]  /*87270*/  STL [R1+0x3114], R3 ;  /* 0x0031140301007387 */ /* 0x000fe80000100800 */
[----:B------:R2:W-:Y:S04]  /*87280*/  LDGSTS.E [R2+0x1600], desc[UR14][R28.64], P0 ;  /* 0x016000001c027fae */ /* 0x0005e800081a100e */
[----:B-1----:R-:W4:Y:S04]  /*87290*/  LDL.LU R11, [R1+0x3028] ;  /* 0x00302800010b7983 */ /* 0x002f280000300800 */
[----:B------:R1:W-:Y:S04]  /*872a0*/  STL [R1+0x3108], R8 ;  /* 0x0031080801007387 */ /* 0x0003e80000100800 */
[----:B------:R-:W4:Y:S01]  /*872b0*/  LDL.LU R7, [R1+0x3020] ;  /* 0x0030200001077983 */ /* 0x000f220000300800 */
[----:B--2---:R-:W-:Y:S01]  /*872c0*/  IMAD.MOV.U32 R29, RZ, RZ, R8 ;  /* 0x000000ffff1d7224 */ /* 0x004fe200078e0008 */
[----:B------:R-:W-:-:S02]  /*872d0*/  MOV R28, R3 ;  /* 0x00000003001c7202 */ /* 0x000fc40000000f00 */
[----:B-1----:R-:W2:Y:S04]  /*872e0*/  LDL.LU R8, [R1+0x3024] ;  /* 0x0030240001087983 */ /* 0x002ea80000300800 */
[----:B------:R-:W2:Y:S01]  /*872f0*/  LDL.LU R3, [R1+0x301c] ;  /* 0x00301c0001037983 */ /* 0x000ea20000300800 */
[----:B---3--:R-:W-:Y:S01]  /*87300*/  IADD3 R5, P1, PT, R5, UR16, RZ ;  /* 0x0000001005057c10 */ /* 0x008fe2000ff3e0ff */
[----:B------:R-:W-:Y:S02]  /*87310*/  UISETP.GT.AND UP1, UPT, UR21, 0x9, UPT ;  /* 0x000000091500788c */ /* 0x000fe4000bf24270 */
[----:B------:R1:W-:Y:S04]  /*87320*/  LDGSTS.E [R2+0x1680], desc[UR14][R28.64], P0 ;  /* 0x016800001c027fae */ /* 0x0003e800081a100e */
[----:B------:R-:W-:Y:S01]  /*87330*/  STL [R1+0x310c], R5 ;  /* 0x00310c0501007387 */ /* 0x000fe20000100800 */
[----:B------:R-:W-:-:S05]  /*87340*/  IADD3.X R9, PT, PT, R9, UR7, RZ, P1, !PT ;  /* 0x0000000709097c10 */ /* 0x000fca0008ffe4ff */
[----:B------:R3:W-:Y:S04]  /*87350*/  STL [R1+0x3100], R9 ;  /* 0x0031000901007387 */ /* 0x0007e80000100800 */
[----:B------:R-:W2:Y:S04]  /*87360*/  LDL.LU R12, [R1+0x3018] ;  /* 0x00301800010c7983 */ /* 0x000ea80000300800 */
[----:B------:R-:W2:Y:S01]  /*87370*/  LDL.LU R13, [R1+0x3010] ;  /* 0x00301000010d7983 */ /* 0x000ea20000300800 */
[----:B------:R-:W-:Y:S01]  /*87380*/  USEL UR12, URZ, 0x4, !UP1 ;  /* 0x00000004ff0c7887 */ /* 0x000fe2000c800000 */
[----:B-1----:R-:W-:Y:S01]  /*87390*/  MOV R28, R5 ;  /* 0x00000005001c7202 */ /* 0x002fe20000000f00 */
[----:B------:R-:W-:-:S02]  /*873a0*/  IMAD.MOV.U32 R29, RZ, RZ, R9 ;  /* 0x000000ffff1d7224 */ /* 0x000fc400078e0009 */
[----:B------:R-:W-:Y:S01]  /*873b0*/  USEL UR12, UR12, URZ, !UP0 ;  /* 0x000000ff0c0c7287 */ /* 0x000fe2000c000000 */
[----:B---3--:R-:W3:Y:S04]  /*873c0*/  LDL.LU R9, [R1+0x3014] ;  /* 0x0030140001097983 */ /* 0x008ee80000300800 */
[----:B------:R1:W-:Y:S01]  /*873d0*/  LDGSTS.E [R2+0x1700], desc[UR14][R28.64], P0 ;  /* 0x017000001c027fae */ /* 0x0003e200081a100e */
[----:B----4-:R-:W-:-:S03]  /*873e0*/  IADD3 R6, P2, PT, R6, UR16, RZ ;  /* 0x0000001006067c10 */ /* 0x010fc6000ff5e0ff */
[----:B------:R-:W4:Y:S01]  /*873f0*/  LDL.LU R5, [R1+0x300c] ;  /* 0x00300c0001057983 */ /* 0x000f220000300800 */
[----:B------:R-:W-:Y:S02]  /*87400*/  ISETP.NE.U32.AND P1, PT, RZ, UR12, PT ;  /* 0x0000000cff007c0c */ /* 0x000fe4000bf25070 */
[----:B-1----:R-:W-:Y:S01]  /*87410*/  MOV R28, R6 ;  /* 0x00000006001c7202 */ /* 0x002fe20000000f00 */
[----:B------:R-:W-:Y:S01]  /*87420*/  STL [R1+0x3104], R6 ;  /* 0x0031040601007387 */ /* 0x000fe20000100800 */
[----:B------:R-:W-:Y:S02]  /*87430*/  IADD3 R15, P3, PT, R15, UR16, RZ ;  /* 0x000000100f0f7c10 */ /* 0x000fe4000ff7e0ff */
[----:B------:R-:W-:-:S05]  /*87440*/  IADD3.X R14, PT, PT, R14, UR7, RZ, P2, !PT ;  /* 0x000000070e0e7c10 */ /* 0x000fca00097fe4ff */
[----:B------:R-:W-:Y:S01]  /*87450*/  IMAD.MOV.U32 R29, RZ, RZ, R14 ;  /* 0x000000ffff1d7224 */ /* 0x000fe200078e000e */
[----:B------:R1:W-:Y:S01]  /*87460*/  STL [R1+0x30f0], R14 ;  /* 0x0030f00e01007387 */ /* 0x0003e20000100800 */
[----:B------:R-:W-:-:S03]  /*87470*/  IADD3.X R16, PT, PT, R16, UR7, RZ, P3, !PT ;  /* 0x0000000710107c10 */ /* 0x000fc60009ffe4ff */
[----:B------:R-:W-:Y:S04]  /*87480*/  STL [R1+0x3038], R15 ;  /* 0x0030380f01007387 */ /* 0x000fe80000100800 */
[----:B------:R1:W-:Y:S04]  /*87490*/  LDGSTS.E [R2+0x1780], desc[UR14][R28.64], P0 ;  /* 0x017800001c027fae */ /* 0x0003e800081a100e */
[----:B-1----:R-:W4:Y:S01]  /*874a0*/  LDL.LU R14, [R1+0x3008] ;  /* 0x00300800010e7983 */ /* 0x002f220000300800 */
[----:B------:R-:W-:-:S03]  /*874b0*/  IADD3 R10, P0, PT, R10, UR16, RZ ;  /* 0x000000100a0a7c10 */ /* 0x000fc6000ff1e0ff */
[----:B------:R-:W-:Y:S01]  /*874c0*/  STL [R1+0x3034], R16 ;  /* 0x0030341001007387 */ /* 0x000fe20000100800 */
[----:B------:R-:W-:Y:S02]  /*874d0*/  IADD3 R4, P2, PT, R4, UR16, RZ ;  /* 0x0000001004047c10 */ /* 0x000fe4000ff5e0ff */
[----:B------:R-:W-:Y:S01]  /*874e0*/  MOV R28, R15 ;  /* 0x0000000f001c7202 */ /* 0x000fe20000000f00 */
[----:B------:R-:W-:Y:S01]  /*874f0*/  IMAD.MOV.U32 R29, RZ, RZ, R16 ;  /* 0x000000ffff1d7224 */ /* 0x000fe200078e0010 */
[----:B------:R-:W4:Y:S04]  /*87500*/  LDL.LU R6, [R1+0x3000] ;  /* 0x0030000001067983 */ /* 0x000f280000300800 */
[----:B------:R1:W-:Y:S04]  /*87510*/  STL [R1+0x303c], R10 ;  /* 0x00303c0a01007387 */ /* 0x0003e80000100800 */
[----:B------:R1:W-:Y:S02]  /*87520*/  LDGSTS.E [R2+0x2400], desc[UR14][R28.64], P1 ;  /* 0x024000001c027fae */ /* 0x0003e400089a100e */
[----:B-1----:R-:W-:-:S02]  /*87530*/  MOV R28, R10 ;  /* 0x0000000a001c7202 */ /* 0x002fc40000000f00 */
[----:B------:R-:W-:-:S05]  /*87540*/  IADD3.X R11, PT, PT, R11, UR7, RZ, P0, !PT ;  /* 0x000000070b0b7c10 */ /* 0x000fca00087fe4ff */
[----:B------:R1:W-:Y:S01]  /*87550*/  STL [R1+0x3028], R11 ;  /* 0x0030280b01007387 */ /* 0x0003e20000100800 */
[----:B------:R-:W-:-:S03]  /*87560*/  IADD3.X R7, PT, PT, R7, UR7, RZ, P2, !PT ;  /* 0x0000000707077c10 */ /* 0x000fc600097fe4ff */
[----:B------:R-:W-:Y:S01]  /*87570*/  STL [R1+0x302c], R4 ;  /* 0x00302c0401007387 */ /* 0x000fe20000100800 */
[----:B------:R-:W-:-:S03]  /*87580*/  IMAD.MOV.U32 R29, RZ, RZ, R11 ;  /* 0x000000ffff1d7224 */ /* 0x000fc600078e000b */
[----:B------:R-:W4:Y:S04]  /*87590*/  LDL.LU R10, [R1+0x3004] ;  /* 0x00300400010a7983 */ /* 0x000f280000300800 */
[----:B------:R2:W-:Y:S04]  /*875a0*/  STL [R1+0x3020], R7 ;  /* 0x0030200701007387 */ /* 0x0005e80000100800 */
[----:B-1----:R-:W4:Y:S01]  /*875b0*/  LDL.LU R11, [R1+0x2ff0] ;  /* 0x002ff000010b7983 */ /* 0x002f220000300800 */
[----:B--2---:R-:W-:-:S03]  /*875c0*/  IADD3 R8, P0, PT, R8, UR16, RZ ;  /* 0x0000001008087c10 */ /* 0x004fc6000ff1e0ff */
[----:B------:R1:W-:Y:S01]  /*875d0*/  LDGSTS.E [R2+0x2480], desc[UR14][R28.64], P1 ;  /* 0x024800001c027fae */ /* 0x0003e200089a100e */
[----:B------:R-:W-:Y:S02]  /*875e0*/  IADD3 R3, P2, PT, R3, UR16, RZ ;  /* 0x0000001003037c10 */ /* 0x000fe4000ff5e0ff */
[----:B-1----:R-:W-:Y:S01]  /*875f0*/  MOV R28, R4 ;  /* 0x00000004001c7202 */ /* 0x002fe20000000f00 */
[----:B------:R-:W-:Y:S02]  /*87600*/  IMAD.MOV.U32 R29, RZ, RZ, R7 ;  /* 0x000000ffff1d7224 */ /* 0x000fe400078e0007 */
[----:B------:R-:W2:Y:S04]  /*87610*/  LDL.LU R7, [R1+0x2f38] ;  /* 0x002f380001077983 */ /* 0x000ea80000300800 */
[----:B------:R-:W2:Y:S01]  /*87620*/  LDL.LU R4, [R1+0x2f3c] ;  /* 0x002f3c0001047983 */ /* 0x000ea20000300800 */
[----:B------:R-:W-:-:S03]  /*87630*/  IADD3.X R12, PT, PT, R12, UR7, RZ, P0, !PT ;  /* 0x000000070c0c7c10 */ /* 0x000fc600087fe4ff */
[----:B------:R-:W-:Y:S01]  /*87640*/  STL [R1+0x3024], R8 ;  /* 0x0030240801007387 */ /* 0x000fe20000100800 */
[----:B------:R-:W-:-:S03]  /*87650*/  IADD3.X R13, PT, PT, R13, UR7, RZ, P2, !PT ;  /* 0x000000070d0d7c10 */ /* 0x000fc600097fe4ff */
[----:B------:R1:W-:Y:S04]  /*87660*/  LDGSTS.E [R2+0x2500], desc[UR14][R28.64], P1 ;  /* 0x025000001c027fae */ /* 0x0003e800089a100e */
[----:B------:R3:W-:Y:S04]  /*87670*/  STL [R1+0x3018], R12 ;  /* 0x0030180c01007387 */ /* 0x0007e80000100800 */
[----:B------:R-:W-:Y:S01]  /*87680*/  STL [R1+0x301c], R3 ;  /* 0x00301c0301007387 */ /* 0x000fe20000100800 */
[----:B-1----:R-:W-:-:S03]  /*87690*/  IMAD.MOV.U32 R29, RZ, RZ, R12 ;  /* 0x000000ffff1d7224 */ /* 0x002fc600078e000c */
[----:B---3--:R-:W3:Y:S01]  /*876a0*/  LDL.LU R12, [R1+0x2f34] ;  /* 0x002f3400010c7983 */ /* 0x008ee20000300800 */
[----:B------:R-:W-:-:S03]  /*876b0*/  MOV R28, R8 ;  /* 0x00000008001c7202 */ /* 0x000fc60000000f00 */
[----:B------:R1:W-:Y:S04]  /*876c0*/  STL [R1+0x3010], R13 ;  /* 0x0030100d01007387 */ /* 0x0003e80000100800 */
[----:B------:R-:W3:Y:S01]  /*876d0*/  LDL.LU R8, [R1+0x2f28] ;  /* 0x002f280001087983 */ /* 0x000ee20000300800 */
[----:B------:R-:W-:-:S03]  /*876e0*/  IADD3 R9, P0, PT, R9, UR16, RZ ;  /* 0x0000001009097c10 */ /* 0x000fc6000ff1e0ff */
[----:B------:R1:W-:Y:S01]  /*876f0*/  LDGSTS.E [R2+0x2580], desc[UR14][R28.64], P1 ;  /* 0x025800001c027fae */ /* 0x0003e200089a100e */
[----:B----4-:R-:W-:Y:S02]  /*87700*/  IADD3 R5, P2, PT, R5, UR16, RZ ;  /* 0x0000001005057c10 */ /* 0x010fe4000ff5e0ff */
[----:B-1----:R-:W-:Y:S01]  /*87710*/  MOV R28, R3 ;  /* 0x00000003001c7202 */ /* 0x002fe20000000f00 */
[----:B------:R-:W-:Y:S02]  /*87720*/  IMAD.MOV.U32 R29, RZ, RZ, R13 ;  /* 0x000000ffff1d7224 */ /* 0x000fe400078e000d */
[----:B------:R-:W4:Y:S04]  /*87730*/  LDL.LU R13, [R1+0x2f2c] ;  /* 0x002f2c00010d7983 */ /* 0x000f280000300800 */
[----:B------:R-:W4:Y:S01]  /*87740*/  LDL.LU R3, [R1+0x2f24] ;  /* 0x002f240001037983 */ /* 0x000f220000300800 */
[----:B------:R-:W-:-:S03]  /*87750*/  IADD3.X R14, PT, PT, R14, UR7, RZ, P0, !PT ;  /* 0x000000070e0e7c10 */ /* 0x000fc600087fe4ff */
[----:B------:R-:W-:Y:S04]  /*87760*/  STL [R1+0x3014], R9 ;  /* 0x0030140901007387 */ /* 0x000fe80000100800 */
[----:B------:R1:W-:Y:S04]  /*87770*/  LDGSTS.E [R2+0x2600], desc[UR14][R28.64], P1 ;  /* 0x026000001c027fae */ /* 0x0003e800089a100e */
[----:B------:R1:W-:Y:S01]  /*87780*/  STL [R1+0x3008], R14 ;  /* 0x0030080e01007387 */ /* 0x0003e20000100800 */
[----:B------:R-:W-:-:S03]  /*87790*/  IADD3.X R6, PT, PT, R6, UR7, RZ, P2, !PT ;  /* 0x0000000706067c10 */ /* 0x000fc600097fe4ff */
[----:B------:R-:W-:Y:S01]  /*877a0*/  STL [R1+0x300c], R5 ;  /* 0x00300c0501007387 */ /* 0x000fe20000100800 */
[----:B-1----:R-:W-:-:S03]  /*877b0*/  IMAD.MOV.U32 R29, RZ, RZ, R14 ;  /* 0x000000ffff1d7224 */ /* 0x002fc600078e000e */
[----:B------:R-:W4:Y:S01]  /*877c0*/  LDL.LU R14, [R1+0x2f20] ;  /* 0x002f2000010e7983 */ /* 0x000f220000300800 */
[----:B------:R-:W-:-:S03]  /*877d0*/  MOV R28, R9 ;  /* 0x00000009001c7202 */ /* 0x000fc60000000f00 */
[----:B------:R1:W-:Y:S04]  /*877e0*/  STL [R1+0x3000], R6 ;  /* 0x0030000601007387 */ /* 0x0003e80000100800 */
[----:B------:R1:W-:Y:S04]  /*877f0*/  LDGSTS.E [R2+0x2680], desc[UR14][R28.64], P1 ;  /* 0x026800001c027fae */ /* 0x0003e800089a100e */
[----:B------:R-:W4:Y:S01]  /*87800*/  LDL.LU R9, [R1+0x2f18] ;  /* 0x002f180001097983 */ /* 0x000f220000300800 */
[----:B-1----:R-:W-:Y:S01]  /*87810*/  MOV R28, R5 ;  /* 0x00000005001c7202 */ /* 0x002fe20000000f00 */
[----:B------:R-:W-:-:S02]  /*87820*/  IMAD.MOV.U32 R29, RZ, RZ, R6 ;  /* 0x000000ffff1d7224 */ /* 0x000fc400078e0006 */
[----:B------:R-:W4:Y:S04]  /*87830*/  LDL.LU R6, [R1+0x2f1c] ;  /* 0x002f1c0001067983 */ /* 0x000f280000300800 */
[----:B------:R-:W4:Y:S04]  /*87840*/  LDL.LU R5, [R1+0x2f14] ;  /* 0x002f140001057983 */ /* 0x000f280000300800 */
[----:B------:R1:W-:Y:S01]  /*87850*/  LDGSTS.E [R2+0x2700], desc[UR14][R28.64], P1 ;  /* 0x027000001c027fae */ /* 0x0003e200089a100e */
[----:B------:R-:W-:-:S04]  /*87860*/  IADD3 R10, P0, PT, R10, UR16, RZ ;  /* 0x000000100a0a7c10 */ /* 0x000fc8000ff1e0ff */
        /* <DEDUP_REMOVED lines=8> */
[----:B------:R-:W-:Y:S02]  /*878f0*/  IADD3 R7, P1, PT, R7, UR16, RZ ;  /* 0x0000001007077c10 */ /* 0x000fe4000ff3e0ff */
[----:B------:R-:W-:-:S03]  /*87900*/  IADD3 R4, P2, PT, R4, UR16, RZ ;  /* 0x0000001004047c10 */ /* 0x000fc6000ff5e0ff */
[----:B------:R3:W-:Y:S01]  /*87910*/  STL [R1+0x2f38], R7 ;  /* 0x002f380701007387 */ /* 0x0007e20000100800 */
[----:B-1----:R-:W-:Y:S02]  /*87920*/  MOV R28, R7 ;  /* 0x00000007001c7202 */ /* 0x002fe40000000f00 */
[----:B---3--:R-:W-:-:S05]  /*87930*/  IADD3.X R12, PT, PT, R12, UR7, RZ, P1, !PT ;  /* 0x000000070c0c7c10 */ /* 0x008fca0008ffe4ff */
[----:B------:R1:W-:Y:S01]  /*87940*/  STL [R1+0x2f34], R12 ;  /* 0x002f340c01007387 */ /* 0x0003e20000100800 */
[----:B------:R-:W-:-:S03]  /*87950*/  IADD3.X R8, PT, PT, R8, UR7, RZ, P2, !PT ;  /* 0x0000000708087c10 */ /* 0x000fc600097fe4ff */
[----:B------:R3:W-:Y:S01]  /*87960*/  STL [R1+0x2f3c], R4 ;  /* 0x002f3c0401007387 */ /* 0x0007e20000100800 */
[----:B------:R-:W-:-:S03]  /*87970*/  IMAD.MOV.U32 R29, RZ, RZ, R12 ;  /* 0x000000ffff1d7224 */ /* 0x000fc600078e000c */
[----:B------:R-:W2:Y:S04]  /*87980*/  LDL.LU R7, [R1+0x2f0c] ;  /* 0x002f0c0001077983 */ /* 0x000ea80000300800 */
[----:B------:R3:W-:Y:S04]  /*87990*/  STL [R1+0x2f28], R8 ;  /* 0x002f280801007387 */ /* 0x0007e80000100800 */
[----:B-1----:R-:W2:Y:S01]  /*879a0*/  LDL.LU R12, [R1+0x2f00] ;  /* 0x002f0000010c7983 */ /* 0x002ea20000300800 */
[----:B------:R-:W-:-:S04]  /*879b0*/  UISETP.GT.AND UP1, UPT, UR21, 0xd, UPT ;  /* 0x0000000d1500788c */ /* 0x000fc8000bf24270 */
[----:B------:R-:W-:-:S04]  /*879c0*/  USEL UR12, URZ, 0x4, !UP1 ;  /* 0x00000004ff0c7887 */ /* 0x000fc8000c800000 */
[----:B------:R-:W-:-:S06]  /*879d0*/  USEL UR12, UR12, URZ, !UP0 ;  /* 0x000000ff0c0c7287 */ /* 0x000fcc000c000000 */
[----:B------:R-:W-:Y:S02]  /*879e0*/  ISETP.NE.U32.AND P0, PT, RZ, UR12, PT ;  /* 0x0000000cff007c0c */ /* 0x000fe4000bf05070 */
[----:B----4-:R-:W-:Y:S02]  /*879f0*/  IADD3 R13, P1, PT, R13, UR16, RZ ;  /* 0x000000100d0d7c10 */ /* 0x010fe4000ff3e0ff */
[----:B------:R-:W-:-:S09]  /*87a00*/  IADD3 R3, P2, PT, R3, UR16, RZ ;  /* 0x0000001003037c10 */ /* 0x000fd2000ff5e0ff */
[----:B------:R1:W-:Y:S01]  /*87a10*/  LDGSTS.E [R2+0x3400], desc[UR14][R28.64], P0 ;  /* 0x034000001c027fae */ /* 0x0003e200081a100e */
[----:B------:R-:W-:Y:S02]  /*87a20*/  IADD3.X R14, PT, PT, R14, UR7, RZ, P1, !PT ;  /* 0x000000070e0e7c10 */ /* 0x000fe40008ffe4ff */
[----:B-1----:R-:W-:Y:S01]  /*87a30*/  MOV R28, R4 ;  /* 0x00000004001c7202 */ /* 0x002fe20000000f00 */
[----:B------:R-:W-:Y:S01]  /*87a40*/  IMAD.MOV.U32 R29, RZ, RZ, R8 ;  /* 0x000000ffff1d7224 */ /* 0x000fe200078e0008 */
[----:B---3--:R-:W3:Y:S04]  /*87a50*/  LDL.LU R4, [R1+0x2f04] ;  /* 0x002f040001047983 */ /* 0x008ee80000300800 */
[----:B------:R-:W4:Y:S04]  /*87a60*/  LDL.LU R8, [R1+0x2e38] ;  /* 0x002e380001087983 */ /* 0x000f280000300800 */
[----:B------:R-:W-:Y:S01]  /*87a70*/  STL [R1+0x2f2c], R13 ;  /* 0x002f2c0d01007387 */ /* 0x000fe20000100800 */
[----:B------:R-:W-:-:S03]  /*87a80*/  IADD3.X R9, PT, PT, R9, UR7, RZ, P2, !PT ;  /* 0x0000000709097c10 */ /* 0x000fc600097fe4ff */
[----:B------:R1:W-:Y:S04]  /*87a90*/  LDGSTS.E [R2+0x3480], desc[UR14][R28.64], P0 ;  /* 0x034800001c027fae */ /* 0x0003e800081a100e */
[----:B------:R1:W-:Y:S04]  /*87aa0*/  STL [R1+0x2f20], R14 ;  /* 0x002f200e01007387 */ /* 0x0003e80000100800 */
[----:B------:R-:W-:Y:S01]  /*87ab0*/  STL [R1+0x2f24], R3 ;  /* 0x002f240301007387 */ /* 0x000fe20000100800 */
[----:B-1----:R-:W-:-:S03]  /*87ac0*/  IMAD.MOV.U32 R29, RZ, RZ, R14 ;  /* 0x000000ffff1d7224 */ /* 0x002fc600078e000e */
[----:B------:R-:W4:Y:S01]  /*87ad0*/  LDL.LU R14, [R1+0x2ef0] ;  /* 0x002ef000010e7983 */ /* 0x000f220000300800 */
[----:B------:R-:W-:Y:S02]  /*87ae0*/  MOV R28, R13 ;  /* 0x0000000d001c7202 */ /* 0x000fe40000000f00 */
[----:B------:R-:W-:Y:S01]  /*87af0*/  IADD3 R6, P1, PT, R6, UR16, RZ ;  /* 0x0000001006067c10 */ /* 0x000fe2000ff3e0ff */
[----:B------:R1:W-:Y:S01]  /*87b00*/  STL [R1+0x2f18], R9 ;  /* 0x002f180901007387 */ /* 0x0003e20000100800 */
[----:B------:R-:W-:-:S03]  /*87b10*/  IADD3 R5, P2, PT, R5, UR16, RZ ;  /* 0x0000001005057c10 */ /* 0x000fc6000ff5e0ff */
[----:B------:R-:W4:Y:S04]  /*87b20*/  LDL.LU R13, [R1+0x2e34] ;  /* 0x002e3400010d7983 */ /* 0x000f280000300800 */
[----:B------:R1:W-:Y:S02]  /*87b30*/  LDGSTS.E [R2+0x3500], desc[UR14][R28.64], P0 ;  /* 0x035000001c027fae */ /* 0x0003e400081a100e */
[----:B-1----:R-:W-:Y:S01]  /*87b40*/  MOV R28, R3 ;  /* 0x00000003001c7202 */ /* 0x002fe20000000f00 */
[----:B------:R-:W-:Y:S02]  /*87b50*/  IMAD.MOV.U32 R29, RZ, RZ, R9 ;  /* 0x000000ffff1d7224 */ /* 0x000fe400078e0009 */
[----:B------:R-:W4:Y:S04]  /*87b60*/  LDL.LU R9, [R1+0x2e3c] ;  /* 0x002e3c0001097983 */ /* 0x000f280000300800 */
[----:B------:R-:W4:Y:S04]  /*87b70*/  LDL.LU R3, [R1+0x2e2c] ;  /* 0x002e2c0001037983 */ /* 0x000f280000300800 */
[----:B------:R-:W-:Y:S04]  /*87b80*/  STL [R1+0x2f1c], R6 ;  /* 0x002f1c0601007387 */ /* 0x000fe80000100800 */
[----:B------:R1:W-:Y:S02]  /*87b90*/  LDGSTS.E [R2+0x3580], desc[UR14][R28.64], P0 ;  /* 0x035800001c027fae */ /* 0x0003e400081a100e */
[----:B-1----:R-:W-:-:S02]  /*87ba0*/  MOV R28, R6 ;  /* 0x00000006001c7202 */ /* 0x002fc40000000f00 */
        /* <DEDUP_REMOVED lines=9> */
[----:B--2---:R-:W-:Y:S01]  /*87c40*/  MOV R28, R5 ;  /* 0x00000005001c7202 */ /* 0x004fe20000000f00 */
[----:B------:R-:W-:-:S02]  /*87c50*/  IMAD.MOV.U32 R29, RZ, RZ, R10 ;  /* 0x000000ffff1d7224 */ /* 0x000fc400078e000a */
[----:B-1----:R-:W2:Y:S04]  /*87c60*/  LDL.LU R10, [R1+0x2e24] ;  /* 0x002e2400010a7983 */ /* 0x002ea80000300800 */
[----:B------:R-:W2:Y:S04]  /*87c70*/  LDL.LU R5, [R1+0x2e1c] ;  /* 0x002e1c0001057983 */ /* 0x000ea80000300800 */
[----:B------:R1:W-:Y:S01]  /*87c80*/  LDGSTS.E [R2+0x3680], desc[UR14][R28.64], P0 ;  /* 0x036800001c027fae */ /* 0x0003e200081a100e */
[----:B------:R-:W-:-:S04]  /*87c90*/  IADD3 R7, P1, PT, R7, UR16, RZ ;  /* 0x0000001007077c10 */ /* 0x000fc8000ff3e0ff */
[----:B------:R-:W-:Y:S01]  /*87ca0*/  IADD3.X R12, PT, PT, R12, UR7, RZ, P1, !PT ;  /* 0x000000070c0c7c10 */ /* 0x000fe20008ffe4ff */
[----:B------:R-:W-:Y:S04]  /*87cb0*/  STL [R1+0x2f0c], R7 ;  /* 0x002f0c0701007387 */ /* 0x000fe80000100800 */
[----:B------:R1:W-:Y:S02]  /*87cc0*/  STL [R1+0x2f00], R12 ;  /* 0x002f000c01007387 */ /* 0x0003e40000100800 */
[----:B-1----:R-:W-:Y:S01]  /*87cd0*/  IMAD.MOV.U32 R29, RZ, RZ, R12 ;  /* 0x000000ffff1d7224 */ /* 0x002fe200078e000c */
[----:B------:R-:W-:Y:S01]  /*87ce0*/  MOV R28, R7 ;  /* 0x00000007001c7202 */ /* 0x000fe20000000f00 */
[----:B------:R-:W-:Y:S01]  /*87cf0*/  UISETP.GT.AND UP1, UPT, UR21, 0x11, UPT ;  /* 0x000000111500788c */ /* 0x000fe2000bf24270 */
[----:B------:R-:W2:Y:S04]  /*87d00*/  LDL.LU R12, [R1+0x2e18] ;  /* 0x002e1800010c7983 */ /* 0x000ea80000300800 */
[----:B------:R-:W2:Y:S01]  /*87d10*/  LDL.LU R7, [R1+0x2e10] ;  /* 0x002e100001077983 */ /* 0x000ea20000300800 */
[----:B------:R-:W-:-:S03]  /*87d20*/  USEL UR12, URZ, 0x4, !UP1 ;  /* 0x00000004ff0c7887 */ /* 0x000fc6000c800000 */
[----:B------:R1:W-:Y:S01]  /*87d30*/  LDGSTS.E [R2+0x3700], desc[UR14][R28.64], P0 ;  /* 0x037000001c027fae */ /* 0x0003e200081a100e */
[----:B------:R-:W-:-:S06]  /*87d40*/  USEL UR12, UR12, URZ, !UP0 ;  /* 0x000000ff0c0c7287 */ /* 0x000fcc000c000000 */
[----:B------:R-:W-:Y:S02]  /*87d50*/  ISETP.NE.U32.AND P1, PT, RZ, UR12, PT ;  /* 0x0000000cff007c0c */ /* 0x000fe4000bf25070 */
[----:B---3--:R-:W-:Y:S02]  /*87d60*/  IADD3 R4, P2, PT, R4, UR16, RZ ;  /* 0x0000001004047c10 */ /* 0x008fe4000ff5e0ff */
[----:B----4-:R-:W-:Y:S02]  /*87d70*/  IADD3 R8, P3, PT, R8, UR16, RZ ;  /* 0x0000001008087c10 */ /* 0x010fe4000ff7e0ff */
[----:B-1----:R-:W-:Y:S01]  /*87d80*/  MOV R28, R4 ;  /* 0x00000004001c7202 */ /* 0x002fe20000000f00 */
[----:B------:R1:W-:Y:S01]  /*87d90*/  STL [R1+0x2f04], R4 ;  /* 0x002f040401007387 */ /* 0x0003e20000100800 */
[----:B------:R-:W-:-:S05]  /*87da0*/  IADD3.X R14, PT, PT, R14, UR7, RZ, P2, !PT ;  /* 0x000000070e0e7c10 */ /* 0x000fca00097fe4ff */
[----:B------:R-:W-:Y:S01]  /*87db0*/  IMAD.MOV.U32 R29, RZ, RZ, R14 ;  /* 0x000000ffff1d7224 */ /* 0x000fe200078e000e */
        /* <DEDUP_REMOVED lines=9> */
[----:B---3--:R-:W-:Y:S01]  /*87e50*/  MOV R28, R8 ;  /* 0x00000008001c7202 */ /* 0x008fe20000000f00 */
[----:B------:R-:W-:Y:S01]  /*87e60*/  IMAD.MOV.U32 R29, RZ, RZ, R13 ;  /* 0x000000ffff1d7224 */ /* 0x000fe200078e000d */
[----:B------:R-:W-:Y:S01]  /*87e70*/  IADD3 R3, P2, PT, R3, UR16, RZ ;  /* 0x0000001003037c10 */ /* 0x000fe2000ff5e0ff */
[----:B------:R-:W3:Y:S04]  /*87e80*/  LDL.LU R8, [R1+0x2e00] ;  /* 0x002e000001087983 */ /* 0x000ee80000300800 */
[----:B------:R1:W-:Y:S04]  /*87e90*/  STL [R1+0x2e3c], R9 ;  /* 0x002e3c0901007387 */ /* 0x0003e80000100800 */
[----:B------:R1:W-:Y:S02]  /*87ea0*/  LDGSTS.E [R2+0x4400], desc[UR14][R28.64], P1 ;  /* 0x044000001c027fae */ /* 0x0003e400089a100e */
[----:B-1----:R-:W-:-:S02]  /*87eb0*/  MOV R28, R9 ;  /* 0x00000009001c7202 */ /* 0x002fc40000000f00 */
[----:B------:R-:W-:-:S05]  /*87ec0*/  IADD3.X R11, PT, PT, R11, UR7, RZ, P0, !PT ;  /* 0x000000070b0b7c10 */ /* 0x000fca00087fe4ff */
[----:B------:R1:W-:Y:S01]  /*87ed0*/  STL [R1+0x2e28], R11 ;  /* 0x002e280b01007387 */ /* 0x0003e20000100800 */
[----:B------:R-:W-:-:S03]  /*87ee0*/  IADD3.X R6, PT, PT, R6, UR7, RZ, P2, !PT ;  /* 0x0000000706067c10 */ /* 0x000fc600097fe4ff */
[----:B------:R1:W-:Y:S01]  /*87ef0*/  STL [R1+0x2e2c], R3 ;  /* 0x002e2c0301007387 */ /* 0x0003e20000100800 */
[----:B------:R-:W-:-:S03]  /*87f00*/  IMAD.MOV.U32 R29, RZ, RZ, R11 ;  /* 0x000000ffff1d7224 */ /* 0x000fc600078e000b */
[----:B------:R-:W3:Y:S04]  /*87f10*/  LDL.LU R9, [R1+0x2e04] ;  /* 0x002e040001097983 */ /* 0x000ee80000300800 */
[----:B------:R2:W-:Y:S04]  /*87f20*/  STL [R1+0x2e20], R6 ;  /* 0x002e200601007387 */ /* 0x0005e80000100800 */
[----:B-1----:R-:W3:Y:S01]  /*87f30*/  LDL.LU R11, [R1+0x1a4c] ;  /* 0x001a4c00010b7983 */ /* 0x002ee20000300800 */
[----:B--2---:R-:W-:Y:S02]  /*87f40*/  IADD3 R10, P0, PT, R10, UR16, RZ ;  /* 0x000000100a0a7c10 */ /* 0x004fe4000ff1e0ff */
[----:B------:R-:W-:Y:S01]  /*87f50*/  IADD3 R5, P2, PT, R5, UR16, RZ ;  /* 0x0000001005057c10 */ /* 0x000fe2000ff5e0ff */
[----:B------:R1:W-:Y:S02]  /*87f60*/  LDGSTS.E [R2+0x4480], desc[UR14][R28.64], P1 ;  /* 0x044800001c027fae */ /* 0x0003e400089a100e */
[----:B-1----:R-:W-:Y:S01]  /*87f70*/  MOV R28, R3 ;  /* 0x00000003001c7202 */ /* 0x002fe20000000f00 */
[----:B------:R-:W-:Y:S01]  /*87f80*/  IMAD.MOV.U32 R29, RZ, RZ, R6 ;  /* 0x000000ffff1d7224 */ /* 0x000fe200078e0006 */
[----:B------:R-:W2:Y:S04]  /*87f90*/  LDL.LU R3, [R1+0x1b14] ;  /* 0x001b140001037983 */ /* 0x000ea80000300800 */
[----:B------:R-:W2:Y:S01]  /*87fa0*/  LDL.LU R6, [R1+0x1b1c] ;  /* 0x001b1c0001067983 */ /* 0x000ea20000300800 */
[----:B------:R-:W-:-:S03]  /*87fb0*/  IADD3.X R12, PT, PT, R12, UR7, RZ, P0, !PT ;  /* 0x000000070c0c7c10 */ /* 0x000fc600087fe4ff */
[----:B------:R-:W-:Y:S04]  /*87fc0*/  STL [R1+0x2e24], R10 ;  /* 0x002e240a01007387 */ /* 0x000fe80000100800 */
[----:B------:R1:W-:Y:S01]  /*87fd0*/  STL [R1+0x2e18], R12 ;  /* 0x002e180c01007387 */ /* 0x0003e20000100800 */
[----:B------:R-:W-:-:S03]  /*87fe0*/  IADD3.X R7, PT, PT, R7, UR7, RZ, P2, !PT ;  /* 0x0000000707077c10 */ /* 0x000fc600097fe4ff */
[----:B------:R-:W-:Y:S04]  /*87ff0*/  STL [R1+0x2e1c], R5 ;  /* 0x002e1c0501007387 */ /* 0x000fe80000100800 */
[----:B------:R-:W2:Y:S04]  /*88000*/  LDL.LU R14, [R1+0x1b10] ;  /* 0x001b1000010e7983 */ /* 0x000ea80000300800 */
[----:B------:R1:W-:Y:S04]  /*88010*/  STL [R1+0x2e10], R7 ;  /* 0x002e100701007387 */ /* 0x0003e80000100800 */
[----:B------:R-:W2:Y:S04]  /*88020*/  LDL.LU R13, [R1+0x1b18] ;  /* 0x001b1800010d7983 */ /* 0x000ea80000300800 */
[----:B------:R1:W-:Y:S02]  /*88030*/  LDGSTS.E [R2+0x4500], desc[UR14][R28.64], P1 ;  /* 0x045000001c027fae */ /* 0x0003e400089a100e */
[----:B-1----:R-:W-:Y:S01]  /*88040*/  MOV R28, R10 ;  /* 0x0000000a001c7202 */ /* 0x002fe20000000f00 */
[----:B------:R-:W-:-:S02]  /*88050*/  IMAD.MOV.U32 R29, RZ, RZ, R12 ;  /* 0x000000ffff1d7224 */ /* 0x000fc400078e000c */
[----:B------:R-:W2:Y:S04]  /*88060*/  LDL.LU R12, [R1+0x1b20] ;  /* 0x001b2000010c7983 */ /* 0x000ea80000300800 */
[----:B------:R1:W-:Y:S02]  /*88070*/  LDGSTS.E [R2+0x4580], desc[UR14][R28.64], P1 ;  /* 0x045800001c027fae */ /* 0x0003e400089a100e */
[----:B-1----:R-:W-:Y:S02]  /*88080*/  IMAD.MOV.U32 R29, RZ, RZ, R7 ;  /* 0x000000ffff1d7224 */ /* 0x002fe400078e0007 */
[----:B------:R-:W2:Y:S01]  /*88090*/  LDL.LU R7, [R1+0x1b24] ;  /* 0x001b240001077983 */ /* 0x000ea20000300800 */
[----:B------:R-:W-:-:S03]  /*880a0*/  MOV R28, R5 ;  /* 0x00000005001c7202 */ /* 0x000fc60000000f00 */
[----:B------:R-:W2:Y:S04]  /*880b0*/  LDL.LU R10, [R1+0x1b28] ;  /* 0x001b2800010a7983 */ /* 0x000ea80000300800 */
[----:B------:R-:W2:Y:S01]  /*880c0*/  LDL.LU R5, [R1+0x1b2c] ;  /* 0x001b2c0001057983 */ /* 0x000ea20000300800 */
[----:B----4-:R-:W-:-:S03]  /*880d0*/  IADD3 R15, P0, PT, R15, UR16, RZ ;  /* 0x000000100f0f7c10 */ /* 0x010fc6000ff1e0ff */
[----:B------:R1:W-:Y:S01]  /*880e0*/  LDGSTS.E [R2+0x4600], desc[UR14][R28.64], P1 ;  /* 0x046000001c027fae */ /* 0x0003e200089a100e */
[----:B------:R-:W-:Y:S02]  /*880f0*/  IADD3 R4, P2, PT, R4, UR16, RZ ;  /* 0x0000001004047c10 */ /* 0x000fe4000ff5e0ff */
[----:B------:R-:W-:Y:S02]  /*88100*/  IADD3.X R16, PT, PT, R16, UR7, RZ, P0, !PT ;  /* 0x0000000710107c10 */ /* 0x000fe400087fe4ff */
[----:B-1----:R-:W-:Y:S02]  /*88110*/  MOV R28, R15 ;  /* 0x0000000f001c7202 */ /* 0x002fe40000000f00 */
[----:B---3--:R-:W-:Y:S01]  /*88120*/  IADD3.X R8, PT, PT, R8, UR7, RZ, P2, !PT ;  /* 0x0000000708087c10 */ /* 0x008fe200097fe4ff */
[----:B------:R-:W-:Y:S01]  /*88130*/  IMAD.MOV.U32 R29, RZ, RZ, R16 ;  /* 0x000000ffff1d7224 */ /* 0x000fe200078e0010 */
[----:B------:R-:W-:Y:S04]  /*88140*/  STL [R1+0x2e14], R15 ;  /* 0x002e140f01007387 */ /* 0x000fe80000100800 */
[----:B------:R1:W-:Y:S04]  /*88150*/  LDGSTS.E [R2+0x4680], desc[UR14][R28.64], P1 ;  /* 0x046800001c027fae */ /* 0x0003e800089a100e */
[----:B------:R-:W-:Y:S04]  /*88160*/  STL [R1+0x2e08], R16 ;  /* 0x002e081001007387 */ /* 0x000fe80000100800 */
[----:B------:R-:W-:Y:S01]  /*88170*/  STL [R1+0x2e0c], R4 ;  /* 0x002e0c0401007387 */ /* 0x000fe20000100800 */
[----:B-1----:R-:W-:Y:S01]  /*88180*/  MOV R28, R4 ;  /* 0x00000004001c7202 */ /* 0x002fe20000000f00 */
[----:B------:R-:W-:-:S02]  /*88190*/  IMAD.MOV.U32 R29, RZ, RZ, R8 ;  /* 0x000000ffff1d7224 */ /* 0x000fc400078e0008 */
[----:B------:R1:W-:Y:S04]  /*881a0*/  STL [R1+0x2e00], R8 ;  /* 0x002e000801007387 */ /* 0x0003e80000100800 */
[----:B------:R3:W-:Y:S04]  /*881b0*/  LDGSTS.E [R2+0x4700], desc[UR14][R28.64], P1 ;  /* 0x047000001c027fae */ /* 0x0007e800089a100e */
[----:B-1----:R-:W4:Y:S04]  /*881c0*/  LDL.LU R8, [R1+0x1b34] ;  /* 0x001b340001087983 */ /* 0x002f280000300800 */
[----:B------:R-:W4:Y:S01]  /*881d0*/  LDL.LU R4, [R1+0x1b3c] ;  /* 0x001b3c0001047983 */ /* 0x000f220000300800 */
[----:B------:R-:W-:-:S04]  /*881e0*/  UISETP.GT.AND UP1, UPT, UR21, 0x15, UPT ;  /* 0x000000151500788c */ /* 0x000fc8000bf24270 */
[----:B------:R-:W-:-:S04]  /*881f0*/  USEL UR12, URZ, 0x4, !UP1 ;  /* 0x00000004ff0c7887 */ /* 0x000fc8000c800000 */
[----:B------:R-:W-:Y:S01]  /*88200*/  USEL UR12, UR12, URZ, !UP0 ;  /* 0x000000ff0c0c7287 */ /* 0x000fe2000c000000 */
[----:B------:R-:W-:-:S04]  /*88210*/  IADD3 R9, P0, PT, R9, UR16, RZ ;  /* 0x0000001009097c10 */ /* 0x000fc8000ff1e0ff */
[----:B------:R-:W-:Y:S01]  /*88220*/  IADD3.X R11, PT, PT, R11, UR7, RZ, P0, !PT ;  /* 0x000000070b0b7c10 */ /* 0x000fe200087fe4ff */
[----:B------:R-:W-:Y:S04]  /*88230*/  STL [R1+0x2e04], R9 ;  /* 0x002e040901007387 */ /* 0x000fe80000100800 */
[----:B------:R1:W-:Y:S01]  /*88240*/  STL [R1+0x1a4c], R11 ;  /* 0x001a4c0b01007387 */ /* 0x0003e20000100800 */
[----:B---3--:R-:W-:Y:S01]  /*88250*/  IMAD.MOV.U32 R29, RZ, RZ, R11 ;  /* 0x000000ffff1d7224 */ /* 0x008fe200078e000b */
[----:B------:R-:W-:Y:S02]  /*88260*/  MOV R28, R9 ;  /* 0x00000009001c7202 */ /* 0x000fe40000000f00 */
[----:B------:R-:W-:-:S03]  /*88270*/  ISETP.NE.U32.AND P0, PT, RZ, UR12, PT ;  /* 0x0000000cff007c0c */ /* 0x000fc6000bf05070 */
[----:B------:R3:W-:Y:S04]  /*88280*/  LDGSTS.E [R2+0x4780], desc[UR14][R28.64], P1 ;  /* 0x047800001c027fae */ /* 0x0007e800089a100e */
[----:B-1----:R-:W4:Y:S04]  /*88290*/  LDL.LU R11, [R1+0x1b30] ;  /* 0x001b3000010b7983 */ /* 0x002f280000300800 */
[----:B------:R-:W4:Y:S01]  /*882a0*/  LDL.LU R9, [R1+0x1b38] ;  /* 0x001b380001097983 */ /* 0x000f220000300800 */
[----:B--2---:R-:W-:Y:S02]  /*882b0*/  IADD3 R3, P1, PT, R3, UR16, RZ ;  /* 0x0000001003037c10 */ /* 0x004fe4000ff3e0ff */
[----:B------:R-:W-:-:S02]  /*882c0*/  IADD3 R6, P2, PT, R6, UR16, RZ ;  /* 0x0000001006067c10 */ /* 0x000fc4000ff5e0ff */
[----:B---3--:R-:W-:Y:S01]  /*882d0*/  MOV R28, R3 ;  /* 0x00000003001c7202 */ /* 0x008fe20000000f00 */
[----:B------:R1:W-:Y:S01]  /*882e0*/  STL [R1+0x1b14], R3 ;  /* 0x001b140301007387 */ /* 0x0003e20000100800 */
[----:B------:R-:W-:-:S05]  /*882f0*/  IADD3.X R14, PT, PT, R14, UR7, RZ, P1, !PT ;  /* 0x000000070e0e7c10 */ /* 0x000fca0008ffe4ff */
[----:B------:R-:W-:Y:S01]  /*88300*/  IMAD.MOV.U32 R29, RZ, RZ, R14 ;  /* 0x000000ffff1d7224 */ /* 0x000fe200078e000e */
[----:B------:R-:W-:Y:S01]  /*88310*/  STL [R1+0x1b10], R14 ;  /* 0x001b100e01007387 */ /* 0x000fe20000100800 */
[----:B------:R-:W-:-:S03]  /*88320*/  IADD3.X R13, PT, PT, R13, UR7, RZ, P2, !PT ;  /* 0x000000070d0d7c10 */ /* 0x000fc600097fe4ff */
[----:B------:R2:W-:Y:S04]  /*88330*/  STL [R1+0x1b1c], R6 ;  /* 0x001b1c0601007387 */ /* 0x0005e80000100800 */
[----:B-1----:R-:W3:Y:S04]  /*88340*/  LDL.LU R3, [R1+0x1b44] ;  /* 0x001b440001037983 */ /* 0x002ee80000300800 */
[----:B------:R1:W-:Y:S04]  /*88350*/  LDGSTS.E [R2+0x5400], desc[UR14][R28.64], P0 ;  /* 0x054000001c027fae */ /* 0x0003e800081a100e */
[----:B------:R-:W-:Y:S01]  /*88360*/  STL [R1+0x1b18], R13 ;  /* 0x001b180d01007387 */ /* 0x000fe20000100800 */
[----:B-1----:R-:W-:-:S03]  /*88370*/  MOV R28, R6 ;  /* 0x00000006001c7202 */ /* 0x002fc60000000f00 */
[----:B--2---:R-:W2:Y:S01]  /*88380*/  LDL.LU R6, [R1+0x1b40] ;  /* 0x001b400001067983 */ /* 0x004ea20000300800 */
[----:B------:R-:W-:-:S05]  /*88390*/  IMAD.MOV.U32 R29, RZ, RZ, R13 ;  /* 0x000000ffff1d7224 */ /* 0x000fca00078e000d */
[----:B------:R1:W-:Y:S01]  /*883a0*/  LDGSTS.E [R2+0x5480], desc[UR14][R28.64], P0 ;  /* 0x054800001c027fae */ /* 0x0003e200081a100e */
[----:B------:R-:W-:-:S04]  /*883b0*/  IADD3 R7, P1, PT, R7, UR16, RZ ;  /* 0x0000001007077c10 */ /* 0x000fc8000ff3e0ff */
[----:B------:R-:W-:Y:S02]  /*883c0*/  IADD3.X R12, PT, PT, R12, UR7, RZ, P1, !PT ;  /* 0x000000070c0c7c10 */ /* 0x000fe40008ffe4ff */
[----:B------:R-:W-:Y:S01]  /*883d0*/  IADD3 R5, P2, PT, R5, UR16, RZ ;  /* 0x0000001005057c10 */ /* 0x000fe2000ff5e0ff */
[----:B------:R1:W-:Y:S02]  /*883e0*/  STL [R1+0x1b24], R7 ;  /* 0x001b240701007387 */ /* 0x0003e40000100800 */
[----:B-1----:R-:W-:Y:S02]  /*883f0*/  MOV R28, R7 ;  /* 0x00000007001c7202 */ /* 0x002fe40000000f00 */
[----:B------:R-:W-:Y:S01]  /*88400*/  IADD3.X R10, PT, PT, R10, UR7, RZ, P2, !PT ;  /* 0x000000070a0a7c10 */ /* 0x000fe200097fe4ff */
[----:B------:R-:W-:Y:S04]  /*88410*/  STL [R1+0x1b20], R12 ;  /* 0x001b200c01007387 */ /* 0x000fe80000100800 */
[----:B------:R-:W-:Y:S04]  /*88420*/  STL [R1+0x1b2c], R5 ;  /* 0x001b2c0501007387 */ /* 0x000fe80000100800 */
[----:B------:R-:W2:Y:S04]  /*88430*/  LDL.LU R7, [R1+0x1b4c] ;  /* 0x001b4c0001077983 */ /* 0x000ea80000300800 */
[----:B------:R1:W-:Y:S01]  /*88440*/  STL [R1+0x1b28], R10 ;  /* 0x001b280a01007387 */ /* 0x0003e20000100800 */
[----:B------:R-:W-:-:S03]  /*88450*/  IMAD.MOV.U32 R29, RZ, RZ, R12 ;  /* 0x000000ffff1d7224 */ /* 0x000fc600078e000c */
[----:B------:R-:W2:Y:S04]  /*88460*/  LDL.LU R15, [R1+0x1c14] ;  /* 0x001c1400010f7983 */ /* 0x000ea80000300800 */
[----:B------:R-:W2:Y:S04]  /*88470*/  LDL.LU R14, [R1+0x1b48] ;  /* 0x001b4800010e7983 */ /* 0x000ea80000300800 */
[----:B------:R1:W-:Y:S04]  /*88480*/  LDGSTS.E [R2+0x5500], desc[UR14][R28.64], P0 ;  /* 0x055000001c027fae */ /* 0x0003e800081a100e */
[----:B------:R-:W2:Y:S01]  /*88490*/  LDL.LU R16, [R1+0x1c10] ;  /* 0x001c100001107983 */ /* 0x000ea20000300800 */
[----:B-1----:R-:W-:Y:S01]  /*884a0*/  MOV R28, R5 ;  /* 0x00000005001c7202 */ /* 0x002fe20000000f00 */
[----:B------:R-:W-:-:S02]  /*884b0*/  IMAD.MOV.U32 R29, RZ, RZ, R10 ;  /* 0x000000ffff1d7224 */ /* 0x000fc400078e000a */
[----:B------:R-:W2:Y:S04]  /*884c0*/  LDL.LU R10, [R1+0x1c1c] ;  /* 0x001c1c00010a7983 */ /* 0x000ea80000300800 */
[----:B------:R-:W2:Y:S01]  /*884d0*/  LDL.LU R5, [R1+0x1c24] ;  /* 0x001c240001057983 */ /* 0x000ea20000300800 */
[----:B----4-:R-:W-:-:S03]  /*884e0*/  IADD3 R8, P1, PT, R8, UR16, RZ ;  /* 0x0000001008087c10 */ /* 0x010fc6000ff3e0ff */
[----:B------:R1:W-:Y:S01]  /*884f0*/  LDGSTS.E [R2+0x5580], desc[UR14][R28.64], P0 ;  /* 0x055800001c027fae */ /* 0x0003e200081a100e */
[----:B------:R-:W-:-:S03]  /*88500*/  IADD3 R4, P2, PT, R4, UR16, RZ ;  /* 0x0000001004047c10 */ /* 0x000fc6000ff5e0ff */
[----:B------:R-:W-:Y:S01]  /*88510*/  STL [R1+0x1b34], R8 ;  /* 0x001b340801007387 */ /* 0x000fe20000100800 */
[----:B-1----:R-:W-:Y:S02]  /*88520*/  MOV R28, R8 ;  /* 0x00000008001c7202 */ /* 0x002fe40000000f00 */
[----:B------:R-:W-:Y:S02]  /*88530*/  IADD3.X R11, PT, PT, R11, UR7, RZ, P1, !PT ;  /* 0x000000070b0b7c10 */ /* 0x000fe40008ffe4ff */
[----:B------:R-:W-:-:S03]  /*88540*/  IADD3.X R9, PT, PT, R9, UR7, RZ, P2, !PT ;  /* 0x0000000709097c10 */ /* 0x000fc600097fe4ff */
[----:B------:R1:W-:Y:S01]  /*88550*/  STL [R1+0x1b30], R11 ;  /* 0x001b300b01007387 */ /* 0x0003e20000100800 */
[----:B------:R-:W-:-:S03]  /*88560*/  IMAD.MOV.U32 R29, RZ, RZ, R11 ;  /* 0x000000ffff1d7224 */ /* 0x000fc600078e000b */
[----:B------:R-:W-:Y:S04]  /*88570*/  STL [R1+0x1b3c], R4 ;  /* 0x001b3c0401007387 */ /* 0x000fe80000100800 */
[----:B------:R4:W-:Y:S04]  /*88580*/  LDGSTS.E [R2+0x5600], desc[UR14][R28.64], P0 ;  /* 0x056000001c027fae */ /* 0x0009e800081a100e */
[----:B-1----:R-:W2:Y:S04]  /*88590*/  LDL.LU R11, [R1+0x1c18] ;  /* 0x001c1800010b7983 */ /* 0x002ea80000300800 */
[----:B------:R1:W-:Y:S04]  /*885a0*/  STL [R1+0x1b38], R9 ;  /* 0x001b380901007387 */ /* 0x0003e80000100800 */
[----:B------:R-:W2:Y:S01]  /*885b0*/  LDL.LU R8, [R1+0x1c20] ;  /* 0x001c200001087983 */ /* 0x000ea20000300800 */
[----:B----4-:R-:W-:Y:S01]  /*885c0*/  IMAD.MOV.U32 R29, RZ, RZ, R9 ;  /* 0x000000ffff1d7224 */ /* 0x010fe200078e0009 */
[----:B------:R-:W-:-:S02]  /*885d0*/  MOV R28, R4 ;  /* 0x00000004001c7202 */ /* 0x000fc40000000f00 */
[----:B-1----:R-:W4:Y:S04]  /*885e0*/  LDL.LU R9, [R1+0x1c2c] ;  /* 0x001c2c0001097983 */ /* 0x002f280000300800 */
[----:B------:R-:W4:Y:S01]  /*885f0*/  LDL.LU R4, [R1+0x1c34] ;  /* 0x001c340001047983 */ /* 0x000f220000300800 */
[----:B---3--:R-:W-:Y:S01]  /*88600*/  IADD3 R3, P1, PT, R3, UR16, RZ ;  /* 0x0000001003037c10 */ /* 0x008fe2000ff3e0ff */
[----:B------:R-:W-:Y:S02]  /*88610*/  UISETP.GT.AND UP1, UPT, UR21, 0x19, UPT ;  /* 0x000000191500788c */ /* 0x000fe4000bf24270 */
[----:B------:R1:W-:Y:S04]  /*88620*/  LDGSTS.E [R2+0x5680], desc[UR14][R28.64], P0 ;  /* 0x056800001c027fae */ /* 0x0003e800081a100e */
[----:B------:R-:W-:Y:S01]  /*88630*/  STL [R1+0x1b44], R3 ;  /* 0x001b440301007387 */ /* 0x000fe20000100800 */
[----:B--2---:R-:W-:-:S05]  /*88640*/  IADD3.X R6, PT, PT, R6, UR7, RZ, P1, !PT ;  /* 0x0000000706067c10 */ /* 0x004fca0008ffe4ff */
[----:B------:R2:W-:Y:S04]  /*88650*/  STL [R1+0x1b40], R6 ;  /* 0x001b400601007387 */ /* 0x0005e80000100800 */
[----:B------:R-:W3:Y:S04]  /*88660*/  LDL.LU R12, [R1+0x1c28] ;  /* 0x001c2800010c7983 */ /* 0x000ee80000300800 */
[----:B------:R-:W3:Y:S01]  /*88670*/  LDL.LU R13, [R1+0x1c30] ;  /* 0x001c3000010d7983 */ /* 0x000ee20000300800 */
[----:B------:R-:W-:Y:S01]  /*88680*/  USEL UR12, URZ, 0x4, !UP1 ;  /* 0x00000004ff0c7887 */ /* 0x000fe2000c800000 */
[----:B-1----:R-:W-:Y:S01]  /*88690*/  MOV R28, R3 ;  /* 0x00000003001c7202 */ /* 0x002fe20000000f00 */
[----:B------:R-:W-:-:S02]  /*886a0*/  IMAD.MOV.U32 R29, RZ, RZ, R6 ;  /* 0x000000ffff1d7224 */ /* 0x000fc400078e0006 */
[----:B------:R-:W-:Y:S01]  /*886b0*/  USEL UR12, UR12, URZ, !UP0 ;  /* 0x000000ff0c0c7287 */ /* 0x000fe2000c000000 */
[----:B--2---:R-:W2:Y:S04]  /*886c0*/  LDL.LU R6, [R1+0x1c3c] ;  /* 0x001c3c0001067983 */ /* 0x004ea80000300800 */
[----:B------:R1:W-:Y:S01]  /*886d0*/  LDGSTS.E [R2+0x5700], desc[UR14][R28.64], P0 ;  /* 0x057000001c027fae */ /* 0x0003e200081a100e */
[----:B------:R-:W-:-:S03]  /*886e0*/  IADD3 R7, P2, PT, R7, UR16, RZ ;  /* 0x0000001007077c10 */ /* 0x000fc6000ff5e0ff */
[----:B------:R-:W2:Y:S01]  /*886f0*/  LDL.LU R3, [R1+0x1c44] ;  /* 0x001c440001037983 */ /* 0x000ea20000300800 */
        /* <DEDUP_REMOVED lines=10> */
[----:B-1----:R-:W2:Y:S01]  /*887a0*/  LDL.LU R14, [R1+0x1c38] ;  /* 0x001c3800010e7983 */ /* 0x002ea20000300800 */
[----:B------:R-:W-:-:S03]  /*887b0*/  IADD3 R10, P0, PT, R10, UR16, RZ ;  /* 0x000000100a0a7c10 */ /* 0x000fc6000ff1e0ff */
[----:B------:R-:W-:Y:S01]  /*887c0*/  STL [R1+0x1c10], R16 ;  /* 0x001c101001007387 */ /* 0x000fe20000100800 */
[----:B------:R-:W-:Y:S02]  /*887d0*/  IADD3 R5, P2, PT, R5, UR16, RZ ;  /* 0x0000001005057c10 */ /* 0x000fe4000ff5e0ff */
[----:B------:R-:W-:Y:S01]  /*887e0*/  MOV R28, R15 ;  /* 0x0000000f001c7202 */ /* 0x000fe20000000f00 */
[----:B------:R-:W-:Y:S01]  /*887f0*/  IMAD.MOV.U32 R29, RZ, RZ, R16 ;  /* 0x000000ffff1d7224 */ /* 0x000fe200078e0010 */
[----:B------:R-:W2:Y:S04]  /*88800*/  LDL.LU R7, [R1+0x1c40] ;  /* 0x001c400001077983 */ /* 0x000ea80000300800 */
        /* <DEDUP_REMOVED lines=8> */
[----:B------:R-:W2:Y:S04]  /*88890*/  LDL.LU R10, [R1+0x1c4c] ;  /* 0x001c4c00010a7983 */ /* 0x000ea80000300800 */
[----:B------:R4:W-:Y:S04]  /*888a0*/  STL [R1+0x1c20], R8 ;  /* 0x001c200801007387 */ /* 0x0009e80000100800 */
[----:B-1----:R-:W2:Y:S01]  /*888b0*/  LDL.LU R11, [R1+0x1c48] ;  /* 0x001c4800010b7983 */ /* 0x002ea20000300800 */
[----:B----4-:R-:W-:-:S03]  /*888c0*/  IADD3 R9, P0, PT, R9, UR16, RZ ;  /* 0x0000001009097c10 */ /* 0x010fc6000ff1e0ff */
[----:B------:R1:W-:Y:S01]  /*888d0*/  LDGSTS.E [R2+0x6480], desc[UR14][R28.64], P1 ;  /* 0x064800001c027fae */ /* 0x0003e200089a100e */
[----:B------:R-:W-:Y:S02]  /*888e0*/  IADD3 R4, P2, PT, R4, UR16, RZ ;  /* 0x0000001004047c10 */ /* 0x000fe4000ff5e0ff */
[----:B-1----:R-:W-:Y:S01]  /*888f0*/  MOV R28, R5 ;  /* 0x00000005001c7202 */ /* 0x002fe20000000f00 */
[----:B------:R-:W-:Y:S02]  /*88900*/  IMAD.MOV.U32 R29, RZ, RZ, R8 ;  /* 0x000000ffff1d7224 */ /* 0x000fe400078e0008 */
[----:B------:R-:W4:Y:S04]  /*88910*/  LDL.LU R8, [R1+0x1d14] ;  /* 0x001d140001087983 */ /* 0x000f280000300800 */
[----:B------:R-:W4:Y:S01]  /*88920*/  LDL.LU R5, [R1+0x1d1c] ;  /* 0x001d1c0001057983 */ /* 0x000f220000300800 */
[----:B---3--:R-:W-:-:S03]  /*88930*/  IADD3.X R12, PT, PT, R12, UR7, RZ, P0, !PT ;  /* 0x000000070c0c7c10 */ /* 0x008fc600087fe4ff */
        /* <DEDUP_REMOVED lines=10> */
[----:B--2---:R-:W-:-:S03]  /*889e0*/  IADD3 R6, P0, PT, R6, UR16, RZ ;  /* 0x0000001006067c10 */ /* 0x004fc6000ff1e0ff */
[----:B------:R2:W-:Y:S01]  /*889f0*/  LDGSTS.E [R2+0x6580], desc[UR14][R28.64], P1 ;  /* 0x065800001c027fae */ /* 0x0005e200089a100e */
[----:B------:R-:W-:Y:S02]  /*88a00*/  IADD3 R3, P2, PT, R3, UR16, RZ ;  /* 0x0000001003037c10 */ /* 0x000fe4000ff5e0ff */
[----:B--2---:R-:W-:Y:S01]  /*88a10*/  MOV R28, R4 ;  /* 0x00000004001c7202 */ /* 0x004fe20000000f00 */
[----:B------:R-:W-:Y:S02]  /*88a20*/  IMAD.MOV.U32 R29, RZ, RZ, R13 ;  /* 0x000000ffff1d7224 */ /* 0x000fe400078e000d */
[----:B-1----:R-:W2:Y:S04]  /*88a30*/  LDL.LU R13, [R1+0x1d24] ;  /* 0x001d2400010d7983 */ /* 0x002ea80000300800 */
[----:B------:R-:W2:Y:S01]  /*88a40*/  LDL.LU R4, [R1+0x1d2c] ;  /* 0x001d2c0001047983 */ /* 0x000ea20000300800 */
[----:B------:R-:W-:-:S03]  /*88a50*/  IADD3.X R14, PT, PT, R14, UR7, RZ, P0, !PT ;  /* 0x000000070e0e7c10 */ /* 0x000fc600087fe4ff */
[----:B------:R-:W-:Y:S04]  /*88a60*/  STL [R1+0x1c3c], R6 ;  /* 0x001c3c0601007387 */ /* 0x000fe80000100800 */
[----:B------:R1:W-:Y:S04]  /*88a70*/  LDGSTS.E [R2+0x6600], desc[UR14][R28.64], P1 ;  /* 0x066000001c027fae */ /* 0x0003e800089a100e */
[----:B------:R1:W-:Y:S01]  /*88a80*/  STL [R1+0x1c38], R14 ;  /* 0x001c380e01007387 */ /* 0x0003e20000100800 */
[----:B------:R-:W-:-:S03]  /*88a90*/  IADD3.X R7, PT, PT, R7, UR7, RZ, P2, !PT ;  /* 0x0000000707077c10 */ /* 0x000fc600097fe4ff */
[----:B------:R-:W-:Y:S01]  /*88aa0*/  STL [R1+0x1c44], R3 ;  /* 0x001c440301007387 */ /* 0x000fe20000100800 */
[----:B-1----:R-:W-:-:S03]  /*88ab0*/  IMAD.MOV.U32 R29, RZ, RZ, R14 ;  /* 0x000000ffff1d7224 */ /* 0x002fc600078e000e */
[----:B------:R-:W2:Y:S01]  /*88ac0*/  LDL.LU R14, [R1+0x1d20] ;  /* 0x001d2000010e7983 */ /* 0x000ea20000300800 */
[----:B------:R-:W-:-:S03]  /*88ad0*/  MOV R28, R6 ;  /* 0x00000006001c7202 */ /* 0x000fc60000000f00 */
[----:B------:R1:W-:Y:S04]  /*88ae0*/  STL [R1+0x1c40], R7 ;  /* 0x001c400701007387 */ /* 0x0003e80000100800 */
[----:B------:R1:W-:Y:S04]  /*88af0*/  LDGSTS.E [R2+0x6680], desc[UR14][R28.64], P1 ;  /* 0x066800001c027fae */ /* 0x0003e800089a100e */
[----:B------:R-:W2:Y:S01]  /*88b00*/  LDL.LU R6, [R1+0x1d28] ;  /* 0x001d280001067983 */ /* 0x000ea20000300800 */
[----:B-1----:R-:W-:Y:S01]  /*88b10*/  MOV R28, R3 ;  /* 0x00000003001c7202 */ /* 0x002fe20000000f00 */
[----:B------:R-:W-:-:S02]  /*88b20*/  IMAD.MOV.U32 R29, RZ, RZ, R7 ;  /* 0x000000ffff1d7224 */ /* 0x000fc400078e0007 */
[----:B------:R-:W2:Y:S04]  /*88b30*/  LDL.LU R7, [R1+0x1d34] ;  /* 0x001d340001077983 */ /* 0x000ea80000300800 */
[----:B------:R-:W2:Y:S04]  /*88b40*/  LDL.LU R3, [R1+0x1d3c] ;  /* 0x001d3c0001037983 */ /* 0x000ea80000300800 */
        /* <DEDUP_REMOVED lines=8> */
[----:B----4-:R-:W4:Y:S04]  /*88bd0*/  LDL.LU R11, [R1+0x1d30] ;  /* 0x001d3000010b7983 */ /* 0x010f280000300800 */
[----:B------:R-:W4:Y:S01]  /*88be0*/  LDL.LU R10, [R1+0x1d38] ;  /* 0x001d3800010a7983 */ /* 0x000f220000300800 */
        /* <DEDUP_REMOVED lines=9> */
[----:B------:R-:W4:Y:S04]  /*88c80*/  LDL.LU R8, [R1+0x1d44] ;  /* 0x001d440001087983 */ /* 0x000f280000300800 */
[----:B------:R2:W-:Y:S04]  /*88c90*/  STL [R1+0x1d18], R9 ;  /* 0x001d180901007387 */ /* 0x0005e80000100800 */
[----:B-1----:R-:W4:Y:S01]  /*88ca0*/  LDL.LU R12, [R1+0x1d40] ;  /* 0x001d4000010c7983 */ /* 0x002f220000300800 */
[----:B------:R-:W-:-:S04]  /*88cb0*/  UISETP.GT.AND UP1, UPT, UR21, 0x1d, UPT ;  /* 0x0000001d1500788c */ /* 0x000fc8000bf24270 */
[----:B------:R-:W-:-:S04]  /*88cc0*/  USEL UR12, URZ, 0x4, !UP1 ;  /* 0x00000004ff0c7887 */ /* 0x000fc8000c800000 */
[----:B------:R-:W-:-:S06]  /*88cd0*/  USEL UR12, UR12, URZ, !UP0 ;  /* 0x000000ff0c0c7287 */ /* 0x000fcc000c000000 */
[----:B------:R-:W-:Y:S02]  /*88ce0*/  ISETP.NE.U32.AND P0, PT, RZ, UR12, PT ;  /* 0x0000000cff007c0c */ /* 0x000fe4000bf05070 */
[----:B--2---:R-:W-:Y:S02]  /*88cf0*/  IADD3 R13, P1, PT, R13, UR16, RZ ;  /* 0x000000100d0d7c10 */ /* 0x004fe4000ff3e0ff */
[----:B------:R-:W-:-:S09]  /*88d00*/  IADD3 R4, P2, PT, R4, UR16, RZ ;  /* 0x0000001004047c10 */ /* 0x000fd2000ff5e0ff */
[----:B------:R1:W-:Y:S01]  /*88d10*/  LDGSTS.E [R2+0x7400], desc[UR14][R28.64], P0 ;  /* 0x074000001c027fae */ /* 0x0003e200081a100e */
[----:B------:R-:W-:Y:S02]  /*88d20*/  IADD3.X R14, PT, PT, R14, UR7, RZ, P1, !PT ;  /* 0x000000070e0e7c10 */ /* 0x000fe40008ffe4ff */
[----:B-1----:R-:W-:Y:S01]  /*88d30*/  MOV R28, R5 ;  /* 0x00000005001c7202 */ /* 0x002fe20000000f00 */
[----:B------:R-:W-:Y:S01]  /*88d40*/  IMAD.MOV.U32 R29, RZ, RZ, R9 ;  /* 0x000000ffff1d7224 */ /* 0x000fe200078e0009 */
[----:B---3--:R-:W2:Y:S04]  /*88d50*/  LDL.LU R5, [R1+0x1d4c] ;  /* 0x001d4c0001057983 */ /* 0x008ea80000300800 */
[----:B------:R-:W3:Y:S04]  /*88d60*/  LDL.LU R9, [R1+0x1e14] ;  /* 0x001e140001097983 */ /* 0x000ee80000300800 */
[----:B------:R-:W-:Y:S01]  /*88d70*/  STL [R1+0x1d24], R13 ;  /* 0x001d240d01007387 */ /* 0x000fe20000100800 */
[----:B------:R-:W-:-:S03]  /*88d80*/  IADD3.X R6, PT, PT, R6, UR7, RZ, P2, !PT ;  /* 0x0000000706067c10 */ /* 0x000fc600097fe4ff */
[----:B------:R1:W-:Y:S04]  /*88d90*/  LDGSTS.E [R2+0x7480], desc[UR14][R28.64], P0 ;  /* 0x074800001c027fae */ /* 0x0003e800081a100e */
[----:B------:R1:W-:Y:S04]  /*88da0*/  STL [R1+0x1d20], R14 ;  /* 0x001d200e01007387 */ /* 0x0003e80000100800 */
[----:B------:R-:W-:Y:S01]  /*88db0*/  STL [R1+0x1d2c], R4 ;  /* 0x001d2c0401007387 */ /* 0x000fe20000100800 */
[----:B-1----:R-:W-:-:S03]  /*88dc0*/  IMAD.MOV.U32 R29, RZ, RZ, R14 ;  /* 0x000000ffff1d7224 */ /* 0x002fc600078e000e */
[----:B------:R-:W3:Y:S01]  /*88dd0*/  LDL.LU R14, [R1+0x1d48] ;  /* 0x001d4800010e7983 */ /* 0x000ee20000300800 */
[----:B------:R-:W-:Y:S02]  /*88de0*/  MOV R28, R13 ;  /* 0x0000000d001c7202 */ /* 0x000fe40000000f00 */
[----:B------:R-:W-:Y:S01]  /*88df0*/  IADD3 R7, P1, PT, R7, UR16, RZ ;  /* 0x0000001007077c10 */ /* 0x000fe2000ff3e0ff */
[----:B------:R1:W-:Y:S01]  /*88e00*/  STL [R1+0x1d28], R6 ;  /* 0x001d280601007387 */ /* 0x0003e20000100800 */
[----:B------:R-:W-:-:S03]  /*88e10*/  IADD3 R3, P2, PT, R3, UR16, RZ ;  /* 0x0000001003037c10 */ /* 0x000fc6000ff5e0ff */
[----:B------:R-:W3:Y:S04]  /*88e20*/  LDL.LU R13, [R1+0x1e10] ;  /* 0x001e1000010d7983 */ /* 0x000ee80000300800 */
[----:B------:R1:W-:Y:S02]  /*88e30*/  LDGSTS.E [R2+0x7500], desc[UR14][R28.64], P0 ;  /* 0x075000001c027fae */ /* 0x0003e400081a100e */
[----:B-1----:R-:W-:Y:S01]  /*88e40*/  MOV R28, R4 ;  /* 0x00000004001c7202 */ /* 0x002fe20000000f00 */
[----:B------:R-:W-:Y:S02]  /*88e50*/  IMAD.MOV.U32 R29, RZ, RZ, R6 ;  /* 0x000000ffff1d7224 */ /* 0x000fe400078e0006 */
[----:B------:R-:W3:Y:S04]  /*88e60*/  LDL.LU R6, [R1+0x1e1c] ;  /* 0x001e1c0001067983 */ /* 0x000ee80000300800 */
[----:B------:R-:W3:Y:S04]  /*88e70*/  LDL.LU R4, [R1+0x1e24] ;  /* 0x001e240001047983 */ /* 0x000ee80000300800 */
[----:B------:R-:W-:Y:S04]  /*88e80*/  STL [R1+0x1d34], R7 ;  /* 0x001d340701007387 */ /* 0x000fe80000100800 */
[----:B------:R1:W-:Y:S02]  /*88e90*/  LDGSTS.E [R2+0x7580], desc[UR14][R28.64], P0 ;  /* 0x075800001c027fae */ /* 0x0003e400081a100e */
[----:B-1----:R-:W-:-:S02]  /*88ea0*/  MOV R28, R7 ;  /* 0x00000007001c7202 */ /* 0x002fc40000000f00 */
[----:B----4-:R-:W-:Y:S02]  /*88eb0*/  IADD3.X R11, PT, PT, R11, UR7, RZ, P1, !PT ;  /* 0x000000070b0b7c10 */ /* 0x010fe40008ffe4ff */
[----:B------:R-:W-:-:S03]  /*88ec0*/  IADD3.X R10, PT, PT, R10, UR7, RZ, P2, !PT ;  /* 0x000000070a0a7c10 */ /* 0x000fc600097fe4ff */
[----:B------:R1:W-:Y:S01]  /*88ed0*/  STL [R1+0x1d30], R11 ;  /* 0x001d300b01007387 */ /* 0x0003e20000100800 */
[----:B------:R-:W-:-:S03]  /*88ee0*/  IMAD.MOV.U32 R29, RZ, RZ, R11 ;  /* 0x000000ffff1d7224 */ /* 0x000fc600078e000b */
        /* <DEDUP_REMOVED lines=8> */
[----:B------:R-:W4:Y:S04]  /*88f70*/  LDL.LU R3, [R1+0x1e34] ;  /* 0x001e340001037983 */ /* 0x000f280000300800 */
        /* <DEDUP_REMOVED lines=8> */
[----:B------:R-:W4:Y:S04]  /*89000*/  LDL.LU R12, [R1+0x1e28] ;  /* 0x001e2800010c7983 */ /* 0x000f280000300800 */
[----:B------:R-:W4:Y:S01]  /*89010*/  LDL.LU R8, [R1+0x1e30] ;  /* 0x001e300001087983 */ /* 0x000f220000300800 */
[----:B------:R-:W-:-:S03]  /*89020*/  USEL UR12, URZ, 0x4, !UP1 ;  /* 0x00000004ff0c7887 */ /* 0x000fc6000c800000 */
[----:B------:R1:W-:Y:S01]  /*89030*/  LDGSTS.E [R2+0x7700], desc[UR14][R28.64], P0 ;  /* 0x077000001c027fae */ /* 0x0003e200081a100e */
[----:B------:R-:W-:-:S06]  /*89040*/  USEL UR12, UR12, URZ, !UP0 ;  /* 0x000000ff0c0c7287 */ /* 0x000fcc000c000000 */
[----:B------:R-:W-:Y:S02]  /*89050*/  ISETP.NE.U32.AND P1, PT, RZ, UR12, PT ;  /* 0x0000000cff007c0c */ /* 0x000fe4000bf25070 */
[----:B--2---:R-:W-:Y:S02]  /*89060*/  IADD3 R5, P2, PT, R5, UR16, RZ ;  /* 0x0000001005057c10 */ /* 0x004fe4000ff5e0ff */
[----:B---3--:R-:W-:Y:S02]  /*89070*/  IADD3 R9, P3, PT, R9, UR16, RZ ;  /* 0x0000001009097c10 */ /* 0x008fe4000ff7e0ff */
[----:B-1----:R-:W-:Y:S01]  /*89080*/  MOV R28, R5 ;  /* 0x00000005001c7202 */ /* 0x002fe20000000f00 */
[----:B------:R1:W-:Y:S01]  /*89090*/  STL [R1+0x1d4c], R5 ;  /* 0x001d4c0501007387 */ /* 0x0003e20000100800 */
[----:B------:R-:W-:-:S05]  /*890a0*/  IADD3.X R14, PT, PT, R14, UR7, RZ, P2, !PT ;  /* 0x000000070e0e7c10 */ /* 0x000fca00097fe4ff */
[----:B------:R-:W-:Y:S01]  /*890b0*/  IMAD.MOV.U32 R29, RZ, RZ, R14 ;  /* 0x000000ffff1d7224 */ /* 0x000fe200078e000e */
        /* <DEDUP_REMOVED lines=9> */
[----:B--2---:R-:W-:Y:S01]  /*89150*/  MOV R28, R9 ;  /* 0x00000009001c7202 */ /* 0x004fe20000000f00 */
[----:B------:R-:W-:Y:S01]  /*89160*/  IMAD.MOV.U32 R29, RZ, RZ, R13 ;  /* 0x000000ffff1d7224 */ /* 0x000fe200078e000d */
[----:B------:R-:W-:Y:S01]  /*89170*/  IADD3 R4, P2, PT, R4, UR16, RZ ;  /* 0x0000001004047c10 */ /* 0x000fe2000ff5e0ff */
[----:B------:R-:W2:Y:S04]  /*89180*/  LDL.LU R9, [R1+0x1e40] ;  /* 0x001e400001097983 */ /* 0x000ea80000300800 */
        /* <DEDUP_REMOVED lines=8> */
[----:B------:R-:W2:Y:S04]  /*89210*/  LDL.LU R6, [R1+0x1e4c] ;  /* 0x001e4c0001067983 */ /* 0x000ea80000300800 */
[----:B------:R4:W-:Y:S04]  /*89220*/  STL [R1+0x1e20], R7 ;  /* 0x001e200701007387 */ /* 0x0009e80000100800 */
[----:B-1----:R-:W2:Y:S01]  /*89230*/  LDL.LU R11, [R1+0x1e48] ;  /* 0x001e4800010b7983 */ /* 0x002ea20000300800 */
[----:B----4-:R-:W-:Y:S02]  /*89240*/  IADD3 R10, P0, PT, R10, UR16, RZ ;  /* 0x000000100a0a7c10 */ /* 0x010fe4000ff1e0ff */
[----:B------:R-:W-:Y:S01]  /*89250*/  IADD3 R3, P2, PT, R3, UR16, RZ ;  /* 0x0000001003037c10 */ /* 0x000fe2000ff5e0ff */
[----:B------:R1:W-:Y:S02]  /*89260*/  LDGSTS.E [R2+0x8480], desc[UR14][R28.64], P1 ;  /* 0x084800001c027fae */ /* 0x0003e400089a100e */
[----:B-1----:R-:W-:Y:S01]  /*89270*/  MOV R28, R4 ;  /* 0x00000004001c7202 */ /* 0x002fe20000000f00 */
[----:B------:R-:W-:Y:S01]  /*89280*/  IMAD.MOV.U32 R29, RZ, RZ, R7 ;  /* 0x000000ffff1d7224 */ /* 0x000fe200078e0007 */
[----:B------:R-:W4:Y:S04]  /*89290*/  LDL.LU R4, [R1+0x1f14] ;  /* 0x001f140001047983 */ /* 0x000f280000300800 */
[----:B------:R-:W4:Y:S01]  /*892a0*/  LDL.LU R7, [R1+0x1f1c] ;  /* 0x001f1c0001077983 */ /* 0x000f220000300800 */
[----:B------:R-:W-:-:S03]  /*892b0*/  IADD3.X R12, PT, PT, R12, UR7, RZ, P0, !PT ;  /* 0x000000070c0c7c10 */ /* 0x000fc600087fe4ff */
[----:B------:R-:W-:Y:S04]  /*892c0*/  STL [R1+0x1e2c], R10 ;  /* 0x001e2c0a01007387 */ /* 0x000fe80000100800 */
[----:B------:R1:W-:Y:S01]  /*892d0*/  STL [R1+0x1e28], R12 ;  /* 0x001e280c01007387 */ /* 0x0003e20000100800 */
[----:B------:R-:W-:-:S03]  /*892e0*/  IADD3.X R8, PT, PT, R8, UR7, RZ, P2, !PT ;  /* 0x0000000708087c10 */ /* 0x000fc600097fe4ff */
[----:B------:R-:W-:Y:S04]  /*892f0*/  STL [R1+0x1e34], R3 ;  /* 0x001e340301007387 */ /* 0x000fe80000100800 */
[----:B------:R-:W4:Y:S04]  /*89300*/  LDL.LU R14, [R1+0x1f10] ;  /* 0x001f1000010e7983 */ /* 0x000f280000300800 */
[----:B------:R1:W-:Y:S04]  /*89310*/  STL [R1+0x1e30], R8 ;  /* 0x001e300801007387 */ /* 0x0003e80000100800 */
[----:B------:R-:W4:Y:S04]  /*89320*/  LDL.LU R13, [R1+0x1f18] ;  /* 0x001f1800010d7983 */ /* 0x000f280000300800 */
[----:B------:R1:W-:Y:S02]  /*89330*/  LDGSTS.E [R2+0x8500], desc[UR14][R28.64], P1 ;  /* 0x085000001c027fae */ /* 0x0003e400089a100e */
[----:B-1----:R-:W-:Y:S01]  /*89340*/  MOV R28, R10 ;  /* 0x0000000a001c7202 */ /* 0x002fe20000000f00 */
[----:B------:R-:W-:-:S02]  /*89350*/  IMAD.MOV.U32 R29, RZ, RZ, R12 ;  /* 0x000000ffff1d7224 */ /* 0x000fc400078e000c */
[----:B------:R-:W4:Y:S04]  /*89360*/  LDL.LU R12, [R1+0x1f20] ;  /* 0x001f2000010c7983 */ /* 0x000f280000300800 */
[----:B------:R1:W-:Y:S02]  /*89370*/  LDGSTS.E [R2+0x8580], desc[UR14][R28.64], P1 ;  /* 0x085800001c027fae */ /* 0x0003e400089a100e */
[----:B-1----:R-:W-:Y:S02]  /*89380*/  IMAD.MOV.U32 R29, RZ, RZ, R8 ;  /* 0x000000ffff1d7224 */ /* 0x002fe400078e0008 */
[----:B------:R-:W4:Y:S01]  /*89390*/  LDL.LU R8, [R1+0x1f24] ;  /* 0x001f240001087983 */ /* 0x000f220000300800 */
[----:B------:R-:W-:-:S03]  /*893a0*/  MOV R28, R3 ;  /* 0x00000003001c7202 */ /* 0x000fc60000000f00 */
[----:B------:R-:W4:Y:S04]  /*893b0*/  LDL.LU R10, [R1+0x1f28] ;  /* 0x001f2800010a7983 */ /* 0x000f280000300800 */
[----:B------:R-:W4:Y:S01]  /*893c0*/  LDL.LU R3, [R1+0x1f2c] ;  /* 0x001f2c0001037983 */ /* 0x000f220000300800 */
[----:B---3--:R-:W-:-:S03]  /*893d0*/  IADD3 R15, P0, PT, R15, UR16, RZ ;  /* 0x000000100f0f7c10 */ /* 0x008fc6000ff1e0ff */
[----:B------:R1:W-:Y:S01]  /*893e0*/  LDGSTS.E [R2+0x8600], desc[UR14][R28.64], P1 ;  /* 0x086000001c027fae */ /* 0x0003e200089a100e */
[----:B------:R-:W-:Y:S02]  /*893f0*/  IADD3 R5, P2, PT, R5, UR16, RZ ;  /* 0x0000001005057c10 */ /* 0x000fe4000ff5e0ff */
[----:B------:R-:W-:Y:S02]  /*89400*/  IADD3.X R16, PT, PT, R16, UR7, RZ, P0, !PT ;  /* 0x0000000710107c10 */ /* 0x000fe400087fe4ff */
[----:B-1----:R-:W-:Y:S02]  /*89410*/  MOV R28, R15 ;  /* 0x0000000f001c7202 */ /* 0x002fe40000000f00 */
[----:B--2---:R-:W-:Y:S01]  /*89420*/  IADD3.X R9, PT, PT, R9, UR7, RZ, P2, !PT ;  /* 0x0000000709097c10 */ /* 0x004fe200097fe4ff */
        /* <DEDUP_REMOVED lines=9> */
[----:B-1----:R-:W3:Y:S04]  /*894c0*/  LDL.LU R9, [R1+0x1f34] ;  /* 0x001f340001097983 */ /* 0x002ee80000300800 */
[----:B------:R-:W3:Y:S01]  /*894d0*/  LDL.LU R5, [R1+0x1f3c] ;  /* 0x001f3c0001057983 */ /* 0x000ee20000300800 */
[----:B------:R-:W-:-:S04]  /*894e0*/  UISETP.GT.AND UP1, UPT, UR21, 0x25, UPT ;  /* 0x000000251500788c */ /* 0x000fc8000bf24270 */
[----:B------:R-:W-:-:S04]  /*894f0*/  USEL UR12, URZ, 0x4, !UP1 ;  /* 0x00000004ff0c7887 */ /* 0x000fc8000c800000 */
[----:B------:R-:W-:Y:S01]  /*89500*/  USEL UR12, UR12, URZ, !UP0 ;  /* 0x000000ff0c0c7287 */ /* 0x000fe2000c000000 */
[----:B------:R-:W-:-:S04]  /*89510*/  IADD3 R6, P0, PT, R6, UR16, RZ ;  /* 0x0000001006067c10 */ /* 0x000fc8000ff1e0ff */
[----:B------:R-:W-:Y:S01]  /*89520*/  IADD3.X R11, PT, PT, R11, UR7, RZ, P0, !PT ;  /* 0x000000070b0b7c10 */ /* 0x000fe200087fe4ff */
[----:B------:R-:W-:Y:S04]  /*89530*/  STL [R1+0x1e4c], R6 ;  /* 0x001e4c0601007387 */ /* 0x000fe80000100800 */
[----:B------:R1:W-:Y:S01]  /*89540*/  STL [R1+0x1e48], R11 ;  /* 0x001e480b01007387 */ /* 0x0003e20000100800 */
[----:B--2---:R-:W-:Y:S01]  /*89550*/  IMAD.MOV.U32 R29, RZ, RZ, R11 ;  /* 0x000000ffff1d7224 */ /* 0x004fe200078e000b */
[----:B------:R-:W-:Y:S02]  /*89560*/  MOV R28, R6 ;  /* 0x00000006001c7202 */ /* 0x000fe40000000f00 */
[----:B------:R-:W-:-:S03]  /*89570*/  ISETP.NE.U32.AND P0, PT, RZ, UR12, PT ;  /* 0x0000000cff007c0c */ /* 0x000fc6000bf05070 */
[----:B------:R2:W-:Y:S04]  /*89580*/  LDGSTS.E [R2+0x8780], desc[UR14][R28.64], P1 ;  /* 0x087800001c027fae */ /* 0x0005e800089a100e */
[----:B-1----:R-:W3:Y:S04]  /*89590*/  LDL.LU R11, [R1+0x1f30] ;  /* 0x001f3000010b7983 */ /* 0x002ee80000300800 */
[----:B------:R-:W3:Y:S01]  /*895a0*/  LDL.LU R6, [R1+0x1f38] ;  /* 0x001f380001067983 */ /* 0x000ee20000300800 */
[----:B----4-:R-:W-:Y:S02]  /*895b0*/  IADD3 R4, P1, PT, R4, UR16, RZ ;  /* 0x0000001004047c10 */ /* 0x010fe4000ff3e0ff */
[----:B------:R-:W-:-:S02]  /*895c0*/  IADD3 R7, P2, PT, R7, UR16, RZ ;  /* 0x0000001007077c10 */ /* 0x000fc4000ff5e0ff */
[----:B--2---:R-:W-:Y:S01]  /*895d0*/  MOV R28, R4 ;  /* 0x00000004001c7202 */ /* 0x004fe20000000f00 */
[----:B------:R1:W-:Y:S01]  /*895e0*/  STL [R1+0x1f14], R4 ;  /* 0x001f140401007387 */ /* 0x0003e20000100800 */
[----:B------:R-:W-:-:S05]  /*895f0*/  IADD3.X R14, PT, PT, R14, UR7, RZ, P1, !PT ;  /* 0x000000070e0e7c10 */ /* 0x000fca0008ffe4ff */
[----:B------:R-:W-:Y:S01]  /*89600*/  IMAD.MOV.U32 R29, RZ, RZ, R14 ;  /* 0x000000ffff1d7224 */ /* 0x000fe200078e000e */
[----:B------:R-:W-:Y:S01]  /*89610*/  STL [R1+0x1f10], R14 ;  /* 0x001f100e01007387 */ /* 0x000fe20000100800 */
[----:B------:R-:W-:-:S03]  /*89620*/  IADD3.X R13, PT, PT, R13, UR7, RZ, P2, !PT ;  /* 0x000000070d0d7c10 */ /* 0x000fc600097fe4ff */
[----:B------:R2:W-:Y:S04]  /*89630*/  STL [R1+0x1f1c], R7 ;  /* 0x001f1c0701007387 */ /* 0x0005e80000100800 */
[----:B-1----:R-:W4:Y:S04]  /*89640*/  LDL.LU R4, [R1+0x1f44] ;  /* 0x001f440001047983 */ /* 0x002f280000300800 */
        /* <DEDUP_REMOVED lines=25> */
[----:B---3--:R-:W-:-:S03]  /*897e0*/  IADD3 R9, P1, PT, R9, UR16, RZ ;  /* 0x0000001009097c10 */ /* 0x008fc6000ff3e0ff */
        /* <DEDUP_REMOVED lines=13> */
[----:B---3--:R-:W-:Y:S01]  /*898c0*/  IMAD.MOV.U32 R29, RZ, RZ, R6 ;  /* 0x000000ffff1d7224 */ /* 0x008fe200078e0006 */
[----:B------:R-:W-:-:S02]  /*898d0*/  MOV R28, R5 ;  /* 0x00000005001c7202 */ /* 0x000fc40000000f00 */
[----:B-1----:R-:W3:Y:S04]  /*898e0*/  LDL.LU R6, [R1+0x202c] ;  /* 0x00202c0001067983 */ /* 0x002ee80000300800 */
[----:B------:R-:W3:Y:S01]  /*898f0*/  LDL.LU R5, [R1+0x2034] ;  /* 0x0020340001057983 */ /* 0x000ee20000300800 */
[----:B----4-:R-:W-:Y:S01]  /*89900*/  IADD3 R4, P1, PT, R4, UR16, RZ ;  /* 0x0000001004047c10 */ /* 0x010fe2000ff3e0ff */
[----:B------:R-:W-:Y:S02]  /*89910*/  UISETP.GT.AND UP1, UPT, UR21, 0x29, UPT ;  /* 0x000000291500788c */ /* 0x000fe4000bf24270 */
[----:B------:R1:W-:Y:S04]  /*89920*/  LDGSTS.E [R2+0x9680], desc[UR14][R28.64], P0 ;  /* 0x096800001c027fae */ /* 0x0003e800081a100e */
[----:B------:R-:W-:Y:S01]  /*89930*/  STL [R1+0x1f44], R4 ;  /* 0x001f440401007387 */ /* 0x000fe20000100800 */
[----:B--2---:R-:W-:-:S05]  /*89940*/  IADD3.X R7, PT, PT, R7, UR7, RZ, P1, !PT ;  /* 0x0000000707077c10 */ /* 0x004fca0008ffe4ff */
[----:B------:R2:W-:Y:S04]  /*89950*/  STL [R1+0x1f40], R7 ;  /* 0x001f400701007387 */ /* 0x0005e80000100800 */
[----:B------:R-:W4:Y:S04]  /*89960*/  LDL.LU R12, [R1+0x2028] ;  /* 0x00202800010c7983 */ /* 0x000f280000300800 */
[----:B------:R-:W4:Y:S01]  /*89970*/  LDL.LU R13, [R1+0x2030] ;  /* 0x00203000010d7983 */ /* 0x000f220000300800 */
        /* <DEDUP_REMOVED lines=36> */
[----:B---3--:R-:W-:-:S03]  /*89bc0*/  IADD3 R6, P0, PT, R6, UR16, RZ ;  /* 0x0000001006067c10 */ /* 0x008fc6000ff1e0ff */
[----:B------:R1:W-:Y:S01]  /*89bd0*/  LDGSTS.E [R2+0xa480], desc[UR14][R28.64], P1 ;  /* 0x0a4800001c027fae */ /* 0x0003e200089a100e */
[----:B------:R-:W-:Y:S02]  /*89be0*/  IADD3 R5, P2, PT, R5, UR16, RZ ;  /* 0x0000001005057c10 */ /* 0x000fe4000ff5e0ff */
[----:B-1----:R-:W-:Y:S01]  /*89bf0*/  MOV R28, R3 ;  /* 0x00000003001c7202 */ /* 0x002fe20000000f00 */
[----:B------:R-:W-:Y:S02]  /*89c00*/  IMAD.MOV.U32 R29, RZ, RZ, R9 ;  /* 0x000000ffff1d7224 */ /* 0x000fe400078e0009 */
        /* <DEDUP_REMOVED lines=8> */
[----:B-1----:R-:W-:-:S03]  /*89c90*/  IMAD.MOV.U32 R29, RZ, RZ, R12 ;  /* 0x000000ffff1d7224 */ /* 0x002fc600078e000c */
[----:B----4-:R-:W4:Y:S01]  /*89ca0*/  LDL.LU R12, [R1+0x2110] ;  /* 0x00211000010c7983 */ /* 0x010f220000300800 */
[----:B------:R-:W-:-:S03]  /*89cb0*/  MOV R28, R6 ;  /* 0x00000006001c7202 */ /* 0x000fc60000000f00 */
[----:B------:R1:W-:Y:S04]  /*89cc0*/  STL [R1+0x2030], R13 ;  /* 0x0020300d01007387 */ /* 0x0003e80000100800 */
[----:B------:R-:W4:Y:S01]  /*89cd0*/  LDL.LU R6, [R1+0x2118] ;  /* 0x0021180001067983 */ /* 0x000f220000300800 */
        /* <DEDUP_REMOVED lines=31> */
[----:B---3--:R-:W3:Y:S04]  /*89ed0*/  LDL.LU R11, [R1+0x2130] ;  /* 0x00213000010b7983 */ /* 0x008ee80000300800 */
[----:B------:R-:W3:Y:S01]  /*89ee0*/  LDL.LU R10, [R1+0x2138] ;  /* 0x00213800010a7983 */ /* 0x000ee20000300800 */
[----:B------:R-:W-:Y:S02]  /*89ef0*/  IADD3 R9, P1, PT, R9, UR16, RZ ;  /* 0x0000001009097c10 */ /* 0x000fe4000ff3e0ff */
[----:B------:R-:W-:-:S03]  /*89f00*/  IADD3 R3, P2, PT, R3, UR16, RZ ;  /* 0x0000001003037c10 */ /* 0x000fc6000ff5e0ff */
[----:B------:R4:W-:Y:S01]  /*89f10*/  STL [R1+0x2114], R9 ;  /* 0x0021140901007387 */ /* 0x0009e20000100800 */
[----:B-1----:R-:W-:Y:S02]  /*89f20*/  MOV R28, R9 ;  /* 0x00000009001c7202 */ /* 0x002fe40000000f00 */
[----:B----4-:R-:W-:-:S05]  /*89f30*/  IADD3.X R12, PT, PT, R12, UR7, RZ, P1, !PT ;  /* 0x000000070c0c7c10 */ /* 0x010fca0008ffe4ff */
[----:B------:R1:W-:Y:S01]  /*89f40*/  STL [R1+0x2110], R12 ;  /* 0x0021100c01007387 */ /* 0x0003e20000100800 */
[----:B------:R-:W-:-:S03]  /*89f50*/  IADD3.X R6, PT, PT, R6, UR7, RZ, P2, !PT ;  /* 0x0000000706067c10 */ /* 0x000fc600097fe4ff */
[----:B------:R4:W-:Y:S01]  /*89f60*/  STL [R1+0x211c], R3 ;  /* 0x00211c0301007387 */ /* 0x0009e20000100800 */
[----:B------:R-:W-:-:S03]  /*89f70*/  IMAD.MOV.U32 R29, RZ, RZ, R12 ;  /* 0x000000ffff1d7224 */ /* 0x000fc600078e000c */
[----:B------:R-:W3:Y:S04]  /*89f80*/  LDL.LU R9, [R1+0x2144] ;  /* 0x0021440001097983 */ /* 0x000ee80000300800 */
[----:B------:R2:W-:Y:S04]  /*89f90*/  STL [R1+0x2118], R6 ;  /* 0x0021180601007387 */ /* 0x0005e80000100800 */
[----:B-1----:R-:W3:Y:S01]  /*89fa0*/  LDL.LU R12, [R1+0x2140] ;  /* 0x00214000010c7983 */ /* 0x002ee20000300800 */
        /* <DEDUP_REMOVED lines=10> */
[----:B----4-:R-:W2:Y:S04]  /*8a050*/  LDL.LU R3, [R1+0x214c] ;  /* 0x00214c0001037983 */ /* 0x010ea80000300800 */
        /* <DEDUP_REMOVED lines=21> */
[----:B---3--:R-:W-:Y:S02]  /*8a1b0*/  IADD3.X R11, PT, PT, R11, UR7, RZ, P1, !PT ;  /* 0x000000070b0b7c10 */ /* 0x008fe40008ffe4ff */
        /* <DEDUP_REMOVED lines=11> */
[----:B------:R-:W3:Y:S04]  /*8a270*/  LDL.LU R4, [R1+0x2234] ;  /* 0x0022340001047983 */ /* 0x000ee80000300800 */
        /* <DEDUP_REMOVED lines=8> */
[----:B------:R-:W3:Y:S04]  /*8a300*/  LDL.LU R12, [R1+0x2228] ;  /* 0x00222800010c7983 */ /* 0x000ee80000300800 */
[----:B------:R-:W3:Y:S01]  /*8a310*/  LDL.LU R9, [R1+0x2230] ;  /* 0x0022300001097983 */ /* 0x000ee20000300800 */
[----:B------:R-:W-:-:S03]  /*8a320*/  USEL UR12, URZ, 0x4, !UP1 ;  /* 0x00000004ff0c7887 */ /* 0x000fc6000c800000 */
[----:B------:R1:W-:Y:S01]  /*8a330*/  LDGSTS.E [R2+0xb700], desc[UR14][R28.64], P0 ;  /* 0x0b7000001c027fae */ /* 0x0003e200081a100e */
[----:B------:R-:W-:-:S06]  /*8a340*/  USEL UR12, UR12, URZ, !UP0 ;  /* 0x000000ff0c0c7287 */ /* 0x000fcc000c000000 */
[----:B------:R-:W-:Y:S02]  /*8a350*/  ISETP.NE.U32.AND P1, PT, RZ, UR12, PT ;  /* 0x0000000cff007c0c */ /* 0x000fe4000bf25070 */
[----:B--2---:R-:W-:Y:S02]  /*8a360*/  IADD3 R3, P2, PT, R3, UR16, RZ ;  /* 0x0000001003037c10 */ /* 0x004fe4000ff5e0ff */
        /* <DEDUP_REMOVED lines=29> */
[----:B---3--:R-:W-:Y:S02]  /*8a540*/  IADD3 R10, P0, PT, R10, UR16, RZ ;  /* 0x000000100a0a7c10 */ /* 0x008fe4000ff1e0ff */
[----:B------:R-:W-:Y:S01]  /*8a550*/  IADD3 R4, P2, PT, R4, UR16, RZ ;  /* 0x0000001004047c10 */ /* 0x000fe2000ff5e0ff */
[----:B------:R1:W-:Y:S02]  /*8a560*/  LDGSTS.E [R2+0xc480], desc[UR14][R28.64], P1 ;  /* 0x0c4800001c027fae */ /* 0x0003e400089a100e */
[----:B-1----:R-:W-:Y:S01]  /*8a570*/  MOV R28, R5 ;  /* 0x00000005001c7202 */ /* 0x002fe20000000f00 */
[----:B------:R-:W-:Y:S01]  /*8a580*/  IMAD.MOV.U32 R29, RZ, RZ, R8 ;  /* 0x000000ffff1d7224 */ /* 0x000fe200078e0008 */
[----:B------:R-:W3:Y:S04]  /*8a590*/  LDL.LU R5, [R1+0x2314] ;  /* 0x0023140001057983 */ /* 0x000ee80000300800 */
[----:B------:R-:W3:Y:S01]  /*8a5a0*/  LDL.LU R8, [R1+0x231c] ;  /* 0x00231c0001087983 */ /* 0x000ee20000300800 */
[----:B------:R-:W-:-:S03]  /*8a5b0*/  IADD3.X R12, PT, PT, R12, UR7, RZ, P0, !PT ;  /* 0x000000070c0c7c10 */ /* 0x000fc600087fe4ff */
[----:B------:R-:W-:Y:S04]  /*8a5c0*/  STL [R1+0x222c], R10 ;  /* 0x00222c0a01007387 */ /* 0x000fe80000100800 */
[----:B------:R1:W-:Y:S01]  /*8a5d0*/  STL [R1+0x2228], R12 ;  /* 0x0022280c01007387 */ /* 0x0003e20000100800 */
[----:B------:R-:W-:-:S03]  /*8a5e0*/  IADD3.X R9, PT, PT, R9, UR7, RZ, P2, !PT ;  /* 0x0000000709097c10 */ /* 0x000fc600097fe4ff */
[----:B------:R-:W-:Y:S04]  /*8a5f0*/  STL [R1+0x2234], R4 ;  /* 0x0022340401007387 */ /* 0x000fe80000100800 */
[----:B------:R-:W3:Y:S04]  /*8a600*/  LDL.LU R14, [R1+0x2310] ;  /* 0x00231000010e7983 */ /* 0x000ee80000300800 */
[----:B------:R1:W-:Y:S04]  /*8a610*/  STL [R1+0x2230], R9 ;  /* 0x0022300901007387 */ /* 0x0003e80000100800 */
[----:B------:R-:W3:Y:S04]  /*8a620*/  LDL.LU R13, [R1+0x2318] ;  /* 0x00231800010d7983 */ /* 0x000ee80000300800 */
[----:B------:R1:W-:Y:S02]  /*8a630*/  LDGSTS.E [R2+0xc500], desc[UR14][R28.64], P1 ;  /* 0x0c5000001c027fae */ /* 0x0003e400089a100e */
[----:B-1----:R-:W-:Y:S01]  /*8a640*/  MOV R28, R10 ;  /* 0x0000000a001c7202 */ /* 0x002fe20000000f00 */
[----:B------:R-:W-:-:S02]  /*8a650*/  IMAD.MOV.U32 R29, RZ, RZ, R12 ;  /* 0x000000ffff1d7224 */ /* 0x000fc400078e000c */
[----:B------:R-:W3:Y:S04]  /*8a660*/  LDL.LU R12, [R1+0x2320] ;  /* 0x00232000010c7983 */ /* 0x000ee80000300800 */
[----:B------:R1:W-:Y:S02]  /*8a670*/  LDGSTS.E [R2+0xc580], desc[UR14][R28.64], P1 ;  /* 0x0c5800001c027fae */ /* 0x0003e400089a100e */
[----:B-1----:R-:W-:Y:S02]  /*8a680*/  IMAD.MOV.U32 R29, RZ, RZ, R9 ;  /* 0x000000ffff1d7224 */ /* 0x002fe400078e0009 */
[----:B------:R-:W3:Y:S01]  /*8a690*/  LDL.LU R9, [R1+0x2324] ;  /* 0x0023240001097983 */ /* 0x000ee20000300800 */
[----:B------:R-:W-:-:S03]  /*8a6a0*/  MOV R28, R4 ;  /* 0x00000004001c7202 */ /* 0x000fc60000000f00 */
[----:B------:R-:W3:Y:S04]  /*8a6b0*/  LDL.LU R10, [R1+0x2328] ;  /* 0x00232800010a7983 */ /* 0x000ee80000300800 */
[----:B------:R-:W3:Y:S01]  /*8a6c0*/  LDL.LU R4, [R1+0x232c] ;  /* 0x00232c0001047983 */ /* 0x000ee20000300800 */
[----:B----4-:R-:W-:-:S03]  /*8a6d0*/  IADD3 R15, P0, PT, R15, UR16, RZ ;  /* 0x000000100f0f7c10 */ /* 0x010fc6000ff1e0ff */
        /* <DEDUP_REMOVED lines=27> */
[----:B-1----:R-:W4:Y:S04]  /*8a890*/  LDL.LU R11, [R1+0x2330] ;  /* 0x00233000010b7983 */ /* 0x002f280000300800 */
[----:B------:R-:W4:Y:S01]  /*8a8a0*/  LDL.LU R7, [R1+0x2338] ;  /* 0x0023380001077983 */ /* 0x000f220000300800 */
[----:B---3--:R-:W-:Y:S02]  /*8a8b0*/  IADD3 R5, P1, PT, R5, UR16, RZ ;  /* 0x0000001005057c10 */ /* 0x008fe4000ff3e0ff */
        /* <DEDUP_REMOVED lines=52> */
[----:B------:R-:W-:-:S03]  /*8ac00*/  UISETP.GT.AND UP1, UPT, UR21, 0x39, UPT ;  /* 0x000000391500788c */ /* 0x000fc6000bf24270 */
[----:B------:R1:W-:Y:S01]  /*8ac10*/  LDGSTS.E [R2+0xd680], desc[UR14][R28.64], P0 ;  /* 0x0d6800001c027fae */ /* 0x0003e200081a100e */
[----:B---3--:R-:W-:-:S05]  /*8ac20*/  IADD3 R5, P1, PT, R5, UR16, RZ ;  /* 0x0000001005057c10 */ /* 0x008fca000ff3e0ff */
        /* <DEDUP_REMOVED lines=85> */
[----:B------:R1:W-:Y:S02]  /*8b180*/  STL [R1+0x244c], R10 ;  /* 0x00244c0a01007387 */ /* 0x0003e40000100800 */
[----:B-1----:R-:W-:Y:S02]  /*8b190*/  MOV R28, R10 ;  /* 0x0000000a001c7202 */ /* 0x002fe40000000f00 */
[----:B------:R1:W-:Y:S01]  /*8b1a0*/  STL [R1+0x2448], R11 ;  /* 0x0024480b01007387 */ /* 0x0003e20000100800 */
[----:B------:R-:W-:-:S03]  /*8b1b0*/  IMAD.MOV.U32 R29, RZ, RZ, R11 ;  /* 0x000000ffff1d7224 */ /* 0x000fc600078e000b */
[----:B------:R-:W2:Y:S04]  /*8b1c0*/  LDL.LU R10, [R1+0x2530] ;  /* 0x00253000010a7983 */ /* 0x000ea80000300800 */
[----:B-1----:R-:W2:Y:S04]  /*8b1d0*/  LDL.LU R11, [R1+0x2538] ;  /* 0x00253800010b7983 */ /* 0x002ea80000300800 */
[----:B------:R1:W-:Y:S01]  /*8b1e0*/  LDGSTS.E [R2+0xe780], desc[UR14][R28.64], P1 ;  /* 0x0e7800001c027fae */ /* 0x0003e200089a100e */
[----:B----4-:R-:W-:Y:S02]  /*8b1f0*/  IADD3 R6, P1, PT, R6, UR16, RZ ;  /* 0x0000001006067c10 */ /* 0x010fe4000ff3e0ff */
        /* <DEDUP_REMOVED lines=8> */
[----:B----4-:R-:W4:Y:S04]  /*8b280*/  LDL.LU R6, [R1+0x2544] ;  /* 0x0025440001067983 */ /* 0x010f280000300800 */
        /* <DEDUP_REMOVED lines=34> */
[----:B------:R-:W-:Y:S02]  /*8b4b0*/  IADD3.X R10, PT, PT, R10, UR7, RZ, P1, !PT ;  /* 0x000000070a0a7c10 */ /* 0x000fe40008ffe4ff */
        /* <DEDUP_REMOVED lines=8> */
[----:B------:R-:W-:Y:S01]  /*8b540*/  MOV R28, R5 ;  /* 0x00000005001c7202 */ /* 0x000fe20000000f00 */
[----:B------:R-:W-:-:S02]  /*8b550*/  IMAD.MOV.U32 R29, RZ, RZ, R11 ;  /* 0x000000ffff1d7224 */ /* 0x000fc400078e000b */
[----:B-1----:R-:W3:Y:S04]  /*8b560*/  LDL.LU R11, [R1+0x262c] ;  /* 0x00262c00010b7983 */ /* 0x002ee80000300800 */
[----:B------:R-:W3:Y:S04]  /*8b570*/  LDL.LU R5, [R1+0x2634] ;  /* 0x0026340001057983 */ /* 0x000ee80000300800 */
[----:B------:R1:W-:Y:S01]  /*8b580*/  LDGSTS.E [R2+0xf680], desc[UR14][R28.64], P0 ;  /* 0x0f6800001c027fae */ /* 0x0003e200081a100e */
[----:B----4-:R-:W-:-:S04]  /*8b590*/  IADD3 R6, P1, PT, R6, UR16, RZ ;  /* 0x0000001006067c10 */ /* 0x010fc8000ff3e0ff */
[----:B------:R-:W-:Y:S01]  /*8b5a0*/  IADD3.X R12, PT, PT, R12, UR7, RZ, P1, !PT ;  /* 0x000000070c0c7c10 */ /* 0x000fe20008ffe4ff */
[----:B------:R-:W-:Y:S04]  /*8b5b0*/  STL [R1+0x2544], R6 ;  /* 0x0025440601007387 */ /* 0x000fe80000100800 */
[----:B------:R4:W-:Y:S01]  /*8b5c0*/  STL [R1+0x2540], R12 ;  /* 0x0025400c01007387 */ /* 0x0009e20000100800 */
[----:B-1----:R-:W-:Y:S01]  /*8b5d0*/  IMAD.MOV.U32 R29, RZ, RZ, R12 ;  /* 0x000000ffff1d7224 */ /* 0x002fe200078e000c */
[----:B------:R-:W-:Y:S01]  /*8b5e0*/  MOV R28, R6 ;  /* 0x00000006001c7202 */ /* 0x000fe20000000f00 */
[----:B------:R-:W-:Y:S01]  /*8b5f0*/  UISETP.GT.AND UP1, UPT, UR21, 0x41, UPT ;  /* 0x000000411500788c */ /* 0x000fe2000bf24270 */
[----:B----4-:R-:W4:Y:S04]  /*8b600*/  LDL.LU R12, [R1+0x2628] ;  /* 0x00262800010c7983 */ /* 0x010f280000300800 */
        /* <DEDUP_REMOVED lines=35> */
[----:B------:R-:W-:Y:S02]  /*8b840*/  IADD3 R11, P0, PT, R11, UR16, RZ ;  /* 0x000000100b0b7c10 */ /* 0x000fe4000ff1e0ff */
[----:B------:R-:W-:Y:S01]  /*8b850*/  IADD3 R5, P2, PT, R5, UR16, RZ ;  /* 0x0000001005057c10 */ /* 0x000fe2000ff5e0ff */
[----:B------:R1:W-:Y:S02]  /*8b860*/  LDGSTS.E [R2+0x10480], desc[UR14][R28.64], P1 ;  /* 0x104800001c027fae */ /* 0x0003e400089a100e */
[----:B-1----:R-:W-:Y:S01]  /*8b870*/  MOV R28, R3 ;  /* 0x00000003001c7202 */ /* 0x002fe20000000f00 */
[----:B------:R-:W-:Y:S01]  /*8b880*/  IMAD.MOV.U32 R29, RZ, RZ, R9 ;  /* 0x000000ffff1d7224 */ /* 0x000fe200078e0009 */
[----:B------:R-:W2:Y:S04]  /*8b890*/  LDL.LU R3, [R1+0x2714] ;  /* 0x0027140001037983 */ /* 0x000ea80000300800 */
[----:B------:R-:W2:Y:S04]  /*8b8a0*/  LDL.LU R9, [R1+0x271c] ;  /* 0x00271c0001097983 */ /* 0x000ea80000300800 */
[----:B------:R-:W-:Y:S04]  /*8b8b0*/  STL [R1+0x262c], R11 ;  /* 0x00262c0b01007387 */ /* 0x000fe80000100800 */
[----:B------:R1:W-:Y:S01]  /*8b8c0*/  LDGSTS.E [R2+0x10500], desc[UR14][R28.64], P1 ;  /* 0x105000001c027fae */ /* 0x0003e200089a100e */
[----:B----4-:R-:W-:-:S05]  /*8b8d0*/  IADD3.X R12, PT, PT, R12, UR7, RZ, P0, !PT ;  /* 0x000000070c0c7c10 */ /* 0x010fca00087fe4ff */
[----:B------:R4:W-:Y:S01]  /*8b8e0*/  STL [R1+0x2628], R12 ;  /* 0x0026280c01007387 */ /* 0x0009e20000100800 */
[----:B------:R-:W-:-:S03]  /*8b8f0*/  IADD3.X R6, PT, PT, R6, UR7, RZ, P2, !PT ;  /* 0x0000000706067c10 */ /* 0x000fc600097fe4ff */
[----:B------:R-:W-:Y:S04]  /*8b900*/  STL [R1+0x2634], R5 ;  /* 0x0026340501007387 */ /* 0x000fe80000100800 */
[----:B------:R-:W2:Y:S04]  /*8b910*/  LDL.LU R14, [R1+0x2710] ;  /* 0x00271000010e7983 */ /* 0x000ea80000300800 */
[----:B------:R4:W-:Y:S04]  /*8b920*/  STL [R1+0x2630], R6 ;  /* 0x0026300601007387 */ /* 0x0009e80000100800 */
[----:B------:R-:W2:Y:S01]  /*8b930*/  LDL.LU R13, [R1+0x2718] ;  /* 0x00271800010d7983 */ /* 0x000ea20000300800 */
[----:B-1----:R-:W-:Y:S01]  /*8b940*/  MOV R28, R11 ;  /* 0x0000000b001c7202 */ /* 0x002fe20000000f00 */
[----:B------:R-:W-:-:S02]  /*8b950*/  IMAD.MOV.U32 R29, RZ, RZ, R12 ;  /* 0x000000ffff1d7224 */ /* 0x000fc400078e000c */
[----:B----4-:R-:W4:Y:S04]  /*8b960*/  LDL.LU R12, [R1+0x2720] ;  /* 0x00272000010c7983 */ /* 0x010f280000300800 */
[----:B------:R-:W4:Y:S04]  /*8b970*/  LDL.LU R11, [R1+0x2724] ;  /* 0x00272400010b7983 */ /* 0x000f280000300800 */
[----:B------:R1:W-:Y:S02]  /*8b980*/  LDGSTS.E [R2+0x10580], desc[UR14][R28.64], P1 ;  /* 0x105800001c027fae */ /* 0x0003e400089a100e */
[----:B-1----:R-:W-:Y:S01]  /*8b990*/  IMAD.MOV.U32 R29, RZ, RZ, R6 ;  /* 0x000000ffff1d7224 */ /* 0x002fe200078e0006 */
[----:B------:R-:W-:Y:S01]  /*8b9a0*/  MOV R28, R5 ;  /* 0x00000005001c7202 */ /* 0x000fe20000000f00 */
[----:B------:R-:W4:Y:S04]  /*8b9b0*/  LDL.LU R6, [R1+0x2728] ;  /* 0x0027280001067983 */ /* 0x000f280000300800 */
[----:B------:R-:W4:Y:S04]  /*8b9c0*/  LDL.LU R5, [R1+0x272c] ;  /* 0x00272c0001057983 */ /* 0x000f280000300800 */
[----:B------:R1:W-:Y:S01]  /*8b9d0*/  LDGSTS.E [R2+0x10600], desc[UR14][R28.64], P1 ;  /* 0x106000001c027fae */ /* 0x0003e200089a100e */
[----:B---3--:R-:W-:-:S04]  /*8b9e0*/  IADD3 R15, P0, PT, R15, UR16, RZ ;  /* 0x000000100f0f7c10 */ /* 0x008fc8000ff1e0ff */
[----:B-1----:R-:W-:Y:S02]  /*8b9f0*/  MOV R28, R15 ;  /* 0x0000000f001c7202 */ /* 0x002fe40000000f00 */
[----:B------:R-:W-:Y:S02]  /*8ba00*/  IADD3 R4, P2, PT, R4, UR16, RZ ;  /* 0x0000001004047c10 */ /* 0x000fe4000ff5e0ff */
[----:B------:R-:W-:Y:S02]  /*8ba10*/  IADD3.X R16, PT, PT, R16, UR7, RZ, P0, !PT ;  /* 0x0000000710107c10 */ /* 0x000fe400087fe4ff */
[----:B--2---:R-:W-:-:S03]  /*8ba20*/  IADD3.X R7, PT, PT, R7, UR7, RZ, P2, !PT ;  /* 0x0000000707077c10 */ /* 0x004fc600097fe4ff */
        /* <DEDUP_REMOVED lines=24> */
[----:B------:R-:W-:Y:S02]  /*8bbb0*/  IADD3 R3, P1, PT, R3, UR16, RZ ;  /* 0x0000001003037c10 */ /* 0x000fe4000ff3e0ff */
        /* <DEDUP_REMOVED lines=24> */
[----:B------:R1:W-:Y:S04]  /*8bd40*/  STL [R1+0x2728], R6 ;  /* 0x0027280601007387 */ /* 0x0003e80000100800 */
[----:B------:R-:W4:Y:S01]  /*8bd50*/  LDL.LU R15, [R1+0x2814] ;  /* 0x00281400010f7983 */ /* 0x000f220000300800 */
[----:B------:R-:W-:-:S03]  /*8bd60*/  IMAD.MOV.U32 R29, RZ, RZ, R12 ;  /* 0x000000ffff1d7224 */ /* 0x000fc600078e000c */
        /* <DEDUP_REMOVED lines=10> */
[----:B------:R3:W-:Y:S01]  /*8be10*/  STL [R1+0x2734], R7 ;  /* 0x0027340701007387 */ /* 0x0007e20000100800 */
[----:B-1----:R-:W-:Y:S02]  /*8be20*/  MOV R28, R7 ;  /* 0x00000007001c7202 */ /* 0x002fe40000000f00 */
[----:B------:R-:W-:Y:S02]  /*8be30*/  IADD3.X R10, PT, PT, R10, UR7, RZ, P1, !PT ;  /* 0x000000070a0a7c10 */ /* 0x000fe40008ffe4ff */
[----:B------:R-:W-:-:S03]  /*8be40*/  IADD3.X R8, PT, PT, R8, UR7, RZ, P2, !PT ;  /* 0x0000000708087c10 */ /* 0x000fc600097fe4ff */
[----:B------:R-:W-:Y:S04]  /*8be50*/  STL [R1+0x2730], R10 ;  /* 0x0027300a01007387 */ /* 0x000fe80000100800 */
[----:B------:R-:W-:Y:S04]  /*8be60*/  STL [R1+0x273c], R4 ;  /* 0x00273c0401007387 */ /* 0x000fe80000100800 */
[----:B------:R-:W4:Y:S04]  /*8be70*/  LDL.LU R12, [R1+0x2818] ;  /* 0x00281800010c7983 */ /* 0x000f280000300800 */
[----:B------:R1:W-:Y:S04]  /*8be80*/  STL [R1+0x2738], R8 ;  /* 0x0027380801007387 */ /* 0x0003e80000100800 */
[----:B---3--:R-:W3:Y:S01]  /*8be90*/  LDL.LU R7, [R1+0x2820] ;  /* 0x0028200001077983 */ /* 0x008ee20000300800 */
[----:B------:R-:W-:-:S05]  /*8bea0*/  IMAD.MOV.U32 R29, RZ, RZ, R10 ;  /* 0x000000ffff1d7224 */ /* 0x000fca00078e000a */
[----:B------:R1:W-:Y:S02]  /*8beb0*/  LDGSTS.E [R2+0x11600], desc[UR14][R28.64], P0 ;  /* 0x116000001c027fae */ /* 0x0003e400081a100e */
[----:B-1----:R-:W-:Y:S01]  /*8bec0*/  IMAD.MOV.U32 R29, RZ, RZ, R8 ;  /* 0x000000ffff1d7224 */ /* 0x002fe200078e0008 */
[----:B------:R-:W-:Y:S01]  /*8bed0*/  MOV R28, R4 ;  /* 0x00000004001c7202 */ /* 0x000fe20000000f00 */
[----:B------:R-:W3:Y:S04]  /*8bee0*/  LDL.LU R8, [R1+0x282c] ;  /* 0x00282c0001087983 */ /* 0x000ee80000300800 */
[----:B------:R-:W3:Y:S01]  /*8bef0*/  LDL.LU R4, [R1+0x2834] ;  /* 0x0028340001047983 */ /* 0x000ee20000300800 */
[----:B------:R-:W-:Y:S01]  /*8bf00*/  IADD3 R3, P1, PT, R3, UR16, RZ ;  /* 0x0000001003037c10 */ /* 0x000fe2000ff3e0ff */
[----:B------:R-:W-:-:S02]  /*8bf10*/  UISETP.GT.AND UP1, UPT, UR21, 0x49, UPT ;  /* 0x000000491500788c */ /* 0x000fc4000bf24270 */
        /* <DEDUP_REMOVED lines=17> */
[----:B------:R-:W-:Y:S02]  /*8c030*/  IADD3.X R14, PT, PT, R14, UR7, RZ, P2, !PT ;  /* 0x000000070e0e7c10 */ /* 0x000fe400097fe4ff */
[----:B-1----:R-:W-:-:S03]  /*8c040*/  MOV R28, R11 ;  /* 0x0000000b001c7202 */ /* 0x002fc60000000f00 */
[----:B------:R-:W-:Y:S01]  /*8c050*/  IMAD.MOV.U32 R29, RZ, RZ, R14 ;  /* 0x000000ffff1d7224 */ /* 0x000fe200078e000e */
[----:B------:R1:W-:Y:S01]  /*8c060*/  STL [R1+0x2748], R14 ;  /* 0x0027480e01007387 */ /* 0x0003e20000100800 */
[----:B------:R-:W-:-:S03]  /*8c070*/  IADD3.X R16, PT, PT, R16, UR7, RZ, P3, !PT ;  /* 0x0000000710107c10 */ /* 0x000fc60009ffe4ff */
[----:B------:R-:W-:Y:S04]  /*8c080*/  STL [R1+0x2814], R15 ;  /* 0x0028140f01007387 */ /* 0x000fe80000100800 */
[----:B------:R1:W-:Y:S04]  /*8c090*/  LDGSTS.E [R2+0x11780], desc[UR14][R28.64], P0 ;  /* 0x117800001c027fae */ /* 0x0003e800081a100e */
[----:B-1----:R-:W4:Y:S01]  /*8c0a0*/  LDL.LU R14, [R1+0x2838] ;  /* 0x00283800010e7983 */ /* 0x002f220000300800 */
[----:B------:R-:W-:Y:S02]  /*8c0b0*/  IADD3 R6, P0, PT, R6, UR16, RZ ;  /* 0x0000001006067c10 */ /* 0x000fe4000ff1e0ff */
[----:B------:R-:W-:Y:S01]  /*8c0c0*/  IADD3 R5, P2, PT, R5, UR16, RZ ;  /* 0x0000001005057c10 */ /* 0x000fe2000ff5e0ff */
[----:B------:R-:W-:Y:S01]  /*8c0d0*/  STL [R1+0x2810], R16 ;  /* 0x0028101001007387 */ /* 0x000fe20000100800 */
[----:B------:R-:W-:Y:S01]  /*8c0e0*/  MOV R28, R15 ;  /* 0x0000000f001c7202 */ /* 0x000fe20000000f00 */
[----:B------:R-:W-:-:S02]  /*8c0f0*/  IMAD.MOV.U32 R29, RZ, RZ, R16 ;  /* 0x000000ffff1d7224 */ /* 0x000fc400078e0010 */
[----:B------:R-:W4:Y:S04]  /*8c100*/  LDL.LU R11, [R1+0x2840] ;  /* 0x00284000010b7983 */ /* 0x000f280000300800 */
[----:B------:R1:W-:Y:S04]  /*8c110*/  STL [R1+0x281c], R6 ;  /* 0x00281c0601007387 */ /* 0x0003e80000100800 */
[----:B------:R1:W-:Y:S02]  /*8c120*/  LDGSTS.E [R2+0x12400], desc[UR14][R28.64], P1 ;  /* 0x124000001c027fae */ /* 0x0003e400089a100e */
[----:B-1----:R-:W-:-:S02]  /*8c130*/  MOV R28, R6 ;  /* 0x00000006001c7202 */ /* 0x002fc40000000f00 */
[----:B------:R-:W-:-:S05]  /*8c140*/  IADD3.X R12, PT, PT, R12, UR7, RZ, P0, !PT ;  /* 0x000000070c0c7c10 */ /* 0x000fca00087fe4ff */
[----:B------:R1:W-:Y:S01]  /*8c150*/  STL [R1+0x2818], R12 ;  /* 0x0028180c01007387 */ /* 0x0003e20000100800 */
[----:B---3--:R-:W-:-:S03]  /*8c160*/  IADD3.X R7, PT, PT, R7, UR7, RZ, P2, !PT ;  /* 0x0000000707077c10 */ /* 0x008fc600097fe4ff */
[----:B------:R3:W-:Y:S01]  /*8c170*/  STL [R1+0x2824], R5 ;  /* 0x0028240501007387 */ /* 0x0007e20000100800 */
[----:B------:R-:W-:-:S03]  /*8c180*/  IMAD.MOV.U32 R29, RZ, RZ, R12 ;  /* 0x000000ffff1d7224 */ /* 0x000fc600078e000c */
[----:B------:R-:W4:Y:S04]  /*8c190*/  LDL.LU R6, [R1+0x284c] ;  /* 0x00284c0001067983 */ /* 0x000f280000300800 */
[----:B------:R3:W-:Y:S04]  /*8c1a0*/  STL [R1+0x2820], R7 ;  /* 0x0028200701007387 */ /* 0x0007e80000100800 */
[----:B-1----:R-:W4:Y:S04]  /*8c1b0*/  LDL.LU R12, [R1+0x2848] ;  /* 0x00284800010c7983 */ /* 0x002f280000300800 */
[----:B------:R1:W-:Y:S01]  /*8c1c0*/  LDGSTS.E [R2+0x12480], desc[UR14][R28.64], P1 ;  /* 0x124800001c027fae */ /* 0x0003e200089a100e */
[----:B------:R-:W-:-:S02]  /*8c1d0*/  IADD3 R8, P0, PT, R8, UR16, RZ ;  /* 0x0000001008087c10 */ /* 0x000fc4000ff1e0ff */
[----:B------:R-:W-:Y:S02]  /*8c1e0*/  IADD3 R4, P2, PT, R4, UR16, RZ ;  /* 0x0000001004047c10 */ /* 0x000fe4000ff5e0ff */
[----:B-1----:R-:W-:Y:S01]  /*8c1f0*/  MOV R28, R5 ;  /* 0x00000005001c7202 */ /* 0x002fe20000000f00 */
[----:B------:R-:W-:Y:S01]  /*8c200*/  IMAD.MOV.U32 R29, RZ, RZ, R7 ;  /* 0x000000ffff1d7224 */ /* 0x000fe200078e0007 */
[----:B---3--:R-:W3:Y:S04]  /*8c210*/  LDL.LU R5, [R1+0x2914] ;  /* 0x0029140001057983 */ /* 0x008ee80000300800 */
[----:B------:R-:W3:Y:S04]  /*8c220*/  LDL.LU R7, [R1+0x291c] ;  /* 0x00291c0001077983 */ /* 0x000ee80000300800 */
[----:B------:R-:W-:Y:S04]  /*8c230*/  STL [R1+0x282c], R8 ;  /* 0x00282c0801007387 */ /* 0x000fe80000100800 */
[----:B------:R1:W-:Y:S01]  /*8c240*/  LDGSTS.E [R2+0x12500], desc[UR14][R28.64], P1 ;  /* 0x125000001c027fae */ /* 0x0003e200089a100e */
[----:B------:R-:W-:-:S05]  /*8c250*/  IADD3.X R10, PT, PT, R10, UR7, RZ, P0, !PT ;  /* 0x000000070a0a7c10 */ /* 0x000fca00087fe4ff */
[----:B------:R2:W-:Y:S01]  /*8c260*/  STL [R1+0x2828], R10 ;  /* 0x0028280a01007387 */ /* 0x0005e20000100800 */
[----:B-1----:R-:W-:Y:S01]  /*8c270*/  IMAD.MOV.U32 R29, RZ, RZ, R10 ;  /* 0x000000ffff1d7224 */ /* 0x002fe200078e000a */
[----:B------:R-:W-:Y:S02]  /*8c280*/  IADD3.X R13, PT, PT, R13, UR7, RZ, P2, !PT ;  /* 0x000000070d0d7c10 */ /* 0x000fe400097fe4ff */
[----:B------:R-:W-:Y:S01]  /*8c290*/  STL [R1+0x2834], R4 ;  /* 0x0028340401007387 */ /* 0x000fe20000100800 */
[----:B------:R-:W-:-:S03]  /*8c2a0*/  MOV R28, R8 ;  /* 0x00000008001c7202 */ /* 0x000fc60000000f00 */
[----:B--2---:R-:W2:Y:S04]  /*8c2b0*/  LDL.LU R10, [R1+0x2910] ;  /* 0x00291000010a7983 */ /* 0x004ea80000300800 */
[----:B------:R1:W-:Y:S04]  /*8c2c0*/  STL [R1+0x2830], R13 ;  /* 0x0028300d01007387 */ /* 0x0003e80000100800 */
[----:B------:R-:W2:Y:S01]  /*8c2d0*/  LDL.LU R8, [R1+0x2918] ;  /* 0x0029180001087983 */ /* 0x000ea20000300800 */
        /* <DEDUP_REMOVED lines=10> */
[----:B------:R1:W-:Y:S04]  /*8c380*/  STL [R1+0x2838], R14 ;  /* 0x0028380e01007387 */ /* 0x0003e80000100800 */
[----:B------:R-:W-:Y:S01]  /*8c390*/  STL [R1+0x2844], R3 ;  /* 0x0028440301007387 */ /* 0x000fe20000100800 */
[----:B-1----:R-:W-:-:S03]  /*8c3a0*/  IMAD.MOV.U32 R29, RZ, RZ, R14 ;  /* 0x000000ffff1d7224 */ /* 0x002fc600078e000e */
[----:B------:R-:W4:Y:S01]  /*8c3b0*/  LDL.LU R14, [R1+0x2920] ;  /* 0x00292000010e7983 */ /* 0x000f220000300800 */
[----:B------:R-:W-:Y:S02]  /*8c3c0*/  MOV R28, R9 ;  /* 0x00000009001c7202 */ /* 0x000fe40000000f00 */
[----:B------:R-:W-:-:S03]  /*8c3d0*/  IADD3.X R11, PT, PT, R11, UR7, RZ, P2, !PT ;  /* 0x000000070b0b7c10 */ /* 0x000fc600097fe4ff */
[----:B------:R1:W-:Y:S04]  /*8c3e0*/  LDGSTS.E [R2+0x12680], desc[UR14][R28.64], P1 ;  /* 0x126800001c027fae */ /* 0x0003e800089a100e */
[----:B------:R1:W-:Y:S04]  /*8c3f0*/  STL [R1+0x2840], R11 ;  /* 0x0028400b01007387 */ /* 0x0003e80000100800 */
[----:B------:R-:W4:Y:S01]  /*8c400*/  LDL.LU R9, [R1+0x2928] ;  /* 0x0029280001097983 */ /* 0x000f220000300800 */
[----:B-1----:R-:W-:Y:S01]  /*8c410*/  MOV R28, R3 ;  /* 0x00000003001c7202 */ /* 0x002fe20000000f00 */
[----:B------:R-:W-:-:S02]  /*8c420*/  IMAD.MOV.U32 R29, RZ, RZ, R11 ;  /* 0x000000ffff1d7224 */ /* 0x000fc400078e000b */
[----:B------:R-:W4:Y:S04]  /*8c430*/  LDL.LU R11, [R1+0x2934] ;  /* 0x00293400010b7983 */ /* 0x000f280000300800 */
[----:B------:R-:W4:Y:S04]  /*8c440*/  LDL.LU R3, [R1+0x293c] ;  /* 0x00293c0001037983 */ /* 0x000f280000300800 */
[----:B------:R1:W-:Y:S01]  /*8c450*/  LDGSTS.E [R2+0x12700], desc[UR14][R28.64], P1 ;  /* 0x127000001c027fae */ /* 0x0003e200089a100e */
[----:B------:R-:W-:-:S04]  /*8c460*/  UISETP.GT.AND UP1, UPT, UR21, 0x4d, UPT ;  /* 0x0000004d1500788c */ /* 0x000fc8000bf24270 */
[----:B------:R-:W-:-:S04]  /*8c470*/  USEL UR12, URZ, 0x4, !UP1 ;  /* 0x00000004ff0c7887 */ /* 0x000fc8000c800000 */
[----:B------:R-:W-:Y:S01]  /*8c480*/  USEL UR12, UR12, URZ, !UP0 ;  /* 0x000000ff0c0c7287 */ /* 0x000fe2000c000000 */
[----:B------:R-:W-:-:S04]  /*8c490*/  IADD3 R6, P0, PT, R6, UR16, RZ ;  /* 0x0000001006067c10 */ /* 0x000fc8000ff1e0ff */
[----:B------:R-:W-:Y:S01]  /*8c4a0*/  IADD3.X R12, PT, PT, R12, UR7, RZ, P0, !PT ;  /* 0x000000070c0c7c10 */ /* 0x000fe200087fe4ff */
[----:B------:R-:W-:Y:S04]  /*8c4b0*/  STL [R1+0x284c], R6 ;  /* 0x00284c0601007387 */ /* 0x000fe80000100800 */
[----:B------:R3:W-:Y:S01]  /*8c4c0*/  STL [R1+0x2848], R12 ;  /* 0x0028480c01007387 */ /* 0x0007e20000100800 */
[----:B-1----:R-:W-:Y:S01]  /*8c4d0*/  IMAD.MOV.U32 R29, RZ, RZ, R12 ;  /* 0x000000ffff1d7224 */ /* 0x002fe200078e000c */
[----:B------:R-:W-:Y:S02]  /*8c4e0*/  MOV R28, R6 ;  /* 0x00000006001c7202 */ /* 0x000fe40000000f00 */
[----:B------:R-:W-:-:S03]  /*8c4f0*/  ISETP.NE.U32.AND P0, PT, RZ, UR12, PT ;  /* 0x0000000cff007c0c */ /* 0x000fc6000bf05070 */
[----:B------:R1:W-:Y:S04]  /*8c500*/  LDGSTS.E [R2+0x12780], desc[UR14][R28.64], P1 ;  /* 0x127800001c027fae */ /* 0x0003e800089a100e */
[----:B---3--:R-:W3:Y:S04]  /*8c510*/  LDL.LU R12, [R1+0x2930] ;  /* 0x00293000010c7983 */ /* 0x008ee80000300800 */
[----:B------:R-:W3:Y:S01]  /*8c520*/  LDL.LU R6, [R1+0x2938] ;  /* 0x0029380001067983 */ /* 0x000ee20000300800 */
[----:B------:R-:W-:Y:S02]  /*8c530*/  IADD3 R5, P1, PT, R5, UR16, RZ ;  /* 0x0000001005057c10 */ /* 0x000fe4000ff3e0ff */
[----:B------:R-:W-:-:S02]  /*8c540*/  IADD3 R7, P2, PT, R7, UR16, RZ ;  /* 0x0000001007077c10 */ /* 0x000fc4000ff5e0ff */
[----:B-1----:R-:W-:Y:S01]  /*8c550*/  MOV R28, R5 ;  /* 0x00000005001c7202 */ /* 0x002fe20000000f00 */
[----:B------:R1:W-:Y:S01]  /*8c560*/  STL [R1+0x2914], R5 ;  /* 0x0029140501007387 */ /* 0x0003e20000100800 */
[----:B--2---:R-:W-:-:S05]  /*8c570*/  IADD3.X R10, PT, PT, R10, UR7, RZ, P1, !PT ;  /* 0x000000070a0a7c10 */ /* 0x004fca0008ffe4ff */
[----:B------:R-:W-:Y:S01]  /*8c580*/  IMAD.MOV.U32 R29, RZ, RZ, R10 ;  /* 0x000000ffff1d7224 */ /* 0x000fe200078e000a */
[----:B------:R-:W-:Y:S01]  /*8c590*/  STL [R1+0x2910], R10 ;  /* 0x0029100a01007387 */ /* 0x000fe20000100800 */
[----:B------:R-:W-:-:S03]  /*8c5a0*/  IADD3.X R8, PT, PT, R8, UR7, RZ, P2, !PT ;  /* 0x0000000708087c10 */ /* 0x000fc600097fe4ff */
[----:B------:R2:W-:Y:S04]  /*8c5b0*/  STL [R1+0x291c], R7 ;  /* 0x00291c0701007387 */ /* 0x0005e80000100800 */
[----:B-1----:R-:W3:Y:S04]  /*8c5c0*/  LDL.LU R5, [R1+0x2944] ;  /* 0x0029440001057983 */ /* 0x002ee80000300800 */
[----:B------:R1:W-:Y:S04]  /*8c5d0*/  LDGSTS.E [R2+0x13400], desc[UR14][R28.64], P0 ;  /* 0x134000001c027fae */ /* 0x0003e800081a100e */
[----:B------:R2:W-:Y:S01]  /*8c5e0*/  STL [R1+0x2918], R8 ;  /* 0x0029180801007387 */ /* 0x0005e20000100800 */
[----:B-1----:R-:W-:-:S03]  /*8c5f0*/  MOV R28, R7 ;  /* 0x00000007001c7202 */ /* 0x002fc60000000f00 */
[----:B--2---:R-:W2:Y:S01]  /*8c600*/  LDL.LU R7, [R1+0x2940] ;  /* 0x0029400001077983 */ /* 0x004ea20000300800 */
[----:B----4-:R-:W-:Y:S01]  /*8c610*/  IADD3 R13, P1, PT, R13, UR16, RZ ;  /* 0x000000100d0d7c10 */ /* 0x010fe2000ff3e0ff */
[----:B------:R-:W-:Y:S01]  /*8c620*/  IMAD.MOV.U32 R29, RZ, RZ, R8 ;  /* 0x000000ffff1d7224 */ /* 0x000fe200078e0008 */
[----:B------:R-:W-:Y:S01]  /*8c630*/  IADD3 R4, P2, PT, R4, UR16, RZ ;  /* 0x0000001004047c10 */ /* 0x000fe2000ff5e0ff */
[----:B------:R-:W4:Y:S04]  /*8c640*/  LDL.LU R8, [R1+0x294c] ;  /* 0x00294c0001087983 */ /* 0x000f280000300800 */
[----:B------:R-:W4:Y:S04]  /*8c650*/  LDL.LU R10, [R1+0x2a14] ;  /* 0x002a1400010a7983 */ /* 0x000f280000300800 */
[----:B------:R-:W-:Y:S04]  /*8c660*/  STL [R1+0x2924], R13 ;  /* 0x0029240d01007387 */ /* 0x000fe80000100800 */
[----:B------:R1:W-:Y:S01]  /*8c670*/  LDGSTS.E [R2+0x13480], desc[UR14][R28.64], P0 ;  /* 0x134800001c027fae */ /* 0x0003e200081a100e */
[----:B------:R-:W-:-:S05]  /*8c680*/  IADD3.X R14, PT, PT, R14, UR7, RZ, P1, !PT ;  /* 0x000000070e0e7c10 */ /* 0x000fca0008ffe4ff */
[----:B------:R1:W-:Y:S02]  /*8c690*/  STL [R1+0x2920], R14 ;  /* 0x0029200e01007387 */ /* 0x0003e40000100800 */
[----:B-1----:R-:W-:Y:S02]  /*8c6a0*/  IMAD.MOV.U32 R29, RZ, RZ, R14 ;  /* 0x000000ffff1d7224 */ /* 0x002fe400078e000e */
[----:B------:R-:W-:Y:S01]  /*8c6b0*/  STL [R1+0x292c], R4 ;  /* 0x00292c0401007387 */ /* 0x000fe20000100800 */
[----:B------:R-:W-:-:S03]  /*8c6c0*/  MOV R28, R13 ;  /* 0x0000000d001c7202 */ /* 0x000fc60000000f00 */
[----:B------:R-:W4:Y:S01]  /*8c6d0*/  LDL.LU R14, [R1+0x2948] ;  /* 0x00294800010e7983 */ /* 0x000f220000300800 */
[----:B------:R-:W-:-:S03]  /*8c6e0*/  IADD3.X R9, PT, PT, R9, UR7, RZ, P2, !PT ;  /* 0x0000000709097c10 */ /* 0x000fc600097fe4ff */
[----:B------:R1:W-:Y:S01]  /*8c6f0*/  LDGSTS.E [R2+0x13500], desc[UR14][R28.64], P0 ;  /* 0x135000001c027fae */ /* 0x0003e200081a100e */
[----:B------:R-:W-:-:S03]  /*8c700*/  IADD3 R11, P1, PT, R11, UR16, RZ ;  /* 0x000000100b0b7c10 */ /* 0x000fc6000ff3e0ff */
[----:B------:R1:W-:Y:S01]  /*8c710*/  STL [R1+0x2928], R9 ;  /* 0x0029280901007387 */ /* 0x0003e20000100800 */
[----:B------:R-:W-:-:S03]  /*8c720*/  IADD3 R3, P2, PT, R3, UR16, RZ ;  /* 0x0000001003037c10 */ /* 0x000fc6000ff5e0ff */
[----:B------:R-:W4:Y:S01]  /*8c730*/  LDL.LU R13, [R1+0x2a10] ;  /* 0x002a1000010d7983 */ /* 0x000f220000300800 */
[----:B-1----:R-:W-:Y:S01]  /*8c740*/  MOV R28, R4 ;  /* 0x00000004001c7202 */ /* 0x002fe20000000f00 */
[----:B------:R-:W-:Y:S02]  /*8c750*/  IMAD.MOV.U32 R29, RZ, RZ, R9 ;  /* 0x000000ffff1d7224 */ /* 0x000fe400078e0009 */
[----:B------:R-:W4:Y:S04]  /*8c760*/  LDL.LU R9, [R1+0x2a1c] ;  /* 0x002a1c0001097983 */ /* 0x000f280000300800 */
[----:B------:R-:W4:Y:S04]  /*8c770*/  LDL.LU R4, [R1+0x2a24] ;  /* 0x002a240001047983 */ /* 0x000f280000300800 */
[----:B------:R-:W-:Y:S04]  /*8c780*/  STL [R1+0x2934], R11 ;  /* 0x0029340b01007387 */ /* 0x000fe80000100800 */
[----:B------:R1:W-:Y:S02]  /*8c790*/  LDGSTS.E [R2+0x13580], desc[UR14][R28.64], P0 ;  /* 0x135800001c027fae */ /* 0x0003e400081a100e */
[----:B-1----:R-:W-:-:S02]  /*8c7a0*/  MOV R28, R11 ;  /* 0x0000000b001c7202 */ /* 0x002fc40000000f00 */
[----:B---3--:R-:W-:-:S05]  /*8c7b0*/  IADD3.X R12, PT, PT, R12, UR7, RZ, P1, !PT ;  /* 0x000000070c0c7c10 */ /* 0x008fca0008ffe4ff */
[----:B------:R1:W-:Y:S01]  /*8c7c0*/  STL [R1+0x2930], R12 ;  /* 0x0029300c01007387 */ /* 0x0003e20000100800 */
[----:B------:R-:W-:Y:S01]  /*8c7d0*/  IMAD.MOV.U32 R29, RZ, RZ, R12 ;  /* 0x000000ffff1d7224 */ /* 0x000fe200078e000c */
[----:B------:R-:W-:Y:S02]  /*8c7e0*/  IADD3.X R6, PT, PT, R6, UR7, RZ, P2, !PT ;  /* 0x0000000706067c10 */ /* 0x000fe400097fe4ff */
        /* <DEDUP_REMOVED lines=10> */
[----:B------:R-:W-:-:S05]  /*8c890*/  IADD3 R5, P1, PT, R5, UR16, RZ ;  /* 0x0000001005057c10 */ /* 0x000fca000ff3e0ff */
[----:B------:R-:W-:Y:S01]  /*8c8a0*/  STL [R1+0x2944], R5 ;  /* 0x0029440501007387 */ /* 0x000fe20000100800 */
[----:B-1----:R-:W-:Y:S02]  /*8c8b0*/  MOV R28, R5 ;  /* 0x00000005001c7202 */ /* 0x002fe40000000f00 */
[----:B--2---:R-:W-:-:S05]  /*8c8c0*/  IADD3.X R7, PT, PT, R7, UR7, RZ, P1, !PT ;  /* 0x0000000707077c10 */ /* 0x004fca0008ffe4ff */
[----:B------:R1:W-:Y:S01]  /*8c8d0*/  STL [R1+0x2940], R7 ;  /* 0x0029400701007387 */ /* 0x0003e20000100800 */
[----:B------:R-:W-:Y:S01]  /*8c8e0*/  IMAD.MOV.U32 R29, RZ, RZ, R7 ;  /* 0x000000ffff1d7224 */ /* 0x000fe200078e0007 */
[----:B------:R-:W-:Y:S02]  /*8c8f0*/  UISETP.GT.AND UP1, UPT, UR21, 0x51, UPT ;  /* 0x000000511500788c */ /* 0x000fe4000bf24270 */
[----:B-1----:R-:W2:Y:S04]  /*8c900*/  LDL.LU R7, [R1+0x2a28] ;  /* 0x002a280001077983 */ /* 0x002ea80000300800 */
[----:B------:R-:W2:Y:S01]  /*8c910*/  LDL.LU R5, [R1+0x2a30] ;  /* 0x002a300001057983 */ /* 0x000ea20000300800 */
[----:B------:R-:W-:Y:S01]  /*8c920*/  USEL UR12, URZ, 0x4, !UP1 ;  /* 0x00000004ff0c7887 */ /* 0x000fe2000c800000 */
[----:B----4-:R-:W-:-:S02]  /*8c930*/  IADD3 R8, P2, PT, R8, UR16, RZ ;  /* 0x0000001008087c10 */ /* 0x010fc4000ff5e0ff */
[----:B------:R1:W-:Y:S01]  /*8c940*/  LDGSTS.E [R2+0x13700], desc[UR14][R28.64], P0 ;  /* 0x137000001c027fae */ /* 0x0003e200081a100e */
[----:B------:R-:W-:Y:S01]  /*8c950*/  USEL UR12, UR12, URZ, !UP0 ;  /* 0x000000ff0c0c7287 */ /* 0x000fe2000c000000 */
[----:B------:R-:W-:Y:S02]  /*8c960*/  IADD3 R10, P3, PT, R10, UR16, RZ ;  /* 0x000000100a0a7c10 */ /* 0x000fe4000ff7e0ff */
[----:B------:R4:W-:Y:S03]  /*8c970*/  STL [R1+0x294c], R8 ;  /* 0x00294c0801007387 */ /* 0x0009e60000100800 */
[----:B------:R-:W-:Y:S02]  /*8c980*/  ISETP.NE.U32.AND P1, PT, RZ, UR12, PT ;  /* 0x0000000cff007c0c */ /* 0x000fe4000bf25070 */
[----:B------:R-:W-:Y:S02]  /*8c990*/  IADD3.X R14, PT, PT, R14, UR7, RZ, P2, !PT ;  /* 0x000000070e0e7c10 */ /* 0x000fe400097fe4ff */
[----:B-1----:R-:W-:-:S03]  /*8c9a0*/  MOV R28, R8 ;  /* 0x00000008001c7202 */ /* 0x002fc60000000f00 */
[----:B------:R-:W-:Y:S01]  /*8c9b0*/  IMAD.MOV.U32 R29, RZ, RZ, R14 ;  /* 0x000000ffff1d7224 */ /* 0x000fe200078e000e */
[----:B------:R-:W-:Y:S04]  /*8c9c0*/  STL [R1+0x2948], R14 ;  /* 0x0029480e01007387 */ /* 0x000fe80000100800 */
[----:B------:R1:W-:Y:S01]  /*8c9d0*/  STL [R1+0x2a14], R10 ;  /* 0x002a140a01007387 */ /* 0x0003e20000100800 */
[----:B------:R-:W-:-:S03]  /*8c9e0*/  IADD3.X R13, PT, PT, R13, UR7, RZ, P3, !PT ;  /* 0x000000070d0d7c10 */ /* 0x000fc60009ffe4ff */
[----:B------:R1:W-:Y:S04]  /*8c9f0*/  LDGSTS.E [R2+0x13780], desc[UR14][R28.64], P0 ;  /* 0x137800001c027fae */ /* 0x0003e800081a100e */
[----:B------:R-:W2:Y:S01]  /*8ca00*/  LDL.LU R15, [R1+0x2a3c] ;  /* 0x002a3c00010f7983 */ /* 0x000ea20000300800 */
[----:B------:R-:W-:-:S03]  /*8ca10*/  IADD3 R9, P0, PT, R9, UR16, RZ ;  /* 0x0000001009097c10 */ /* 0x000fc6000ff1e0ff */
[----:B------:R-:W-:Y:S01]  /*8ca20*/  STL [R1+0x2a10], R13 ;  /* 0x002a100d01007387 */ /* 0x000fe20000100800 */
[----:B------:R-:W-:-:S03]  /*8ca30*/  IADD3 R4, P2, PT, R4, UR16, RZ ;  /* 0x0000001004047c10 */ /* 0x000fc6000ff5e0ff */
[----:B----4-:R-:W4:Y:S01]  /*8ca40*/  LDL.LU R8, [R1+0x2a44] ;  /* 0x002a440001087983 */ /* 0x010f220000300800 */
[----:B-1----:R-:W-:Y:S01]  /*8ca50*/  MOV R28, R10 ;  /* 0x0000000a001c7202 */ /* 0x002fe20000000f00 */
[----:B------:R-:W-:Y:S02]  /*8ca60*/  IMAD.MOV.U32 R29, RZ, RZ, R13 ;  /* 0x000000ffff1d7224 */ /* 0x000fe400078e000d */
[----:B------:R-:W4:Y:S04]  /*8ca70*/  LDL.LU R16, [R1+0x2a38] ;  /* 0x002a380001107983 */ /* 0x000f280000300800 */
[----:B------:R-:W4:Y:S04]  /*8ca80*/  LDL.LU R10, [R1+0x2a40] ;  /* 0x002a4000010a7983 */ /* 0x000f280000300800 */
[----:B------:R1:W-:Y:S04]  /*8ca90*/  LDGSTS.E [R2+0x14400], desc[UR14][R28.64], P1 ;  /* 0x144000001c027fae */ /* 0x0003e800089a100e */
[----:B------:R3:W-:Y:S01]  /*8caa0*/  STL [R1+0x2a1c], R9 ;  /* 0x002a1c0901007387 */ /* 0x0007e20000100800 */
[----:B-1----:R-:W-:-:S02]  /*8cab0*/  MOV R28, R9 ;  /* 0x00000009001c7202 */ /* 0x002fc40000000f00 */
[----:B------:R-:W-:-:S05]  /*8cac0*/  IADD3.X R12, PT, PT, R12, UR7, RZ, P0, !PT ;  /* 0x000000070c0c7c10 */ /* 0x000fca00087fe4ff */
[----:B------:R-:W-:Y:S01]  /*8cad0*/  IMAD.MOV.U32 R29, RZ, RZ, R12 ;  /* 0x000000ffff1d7224 */ /* 0x000fe200078e000c */
[----:B------:R-:W-:Y:S01]  /*8cae0*/  STL [R1+0x2a18], R12 ;  /* 0x002a180c01007387 */ /* 0x000fe20000100800 */
[----:B------:R-:W-:-:S03]  /*8caf0*/  IADD3.X R11, PT, PT, R11, UR7, RZ, P2, !PT ;  /* 0x000000070b0b7c10 */ /* 0x000fc600097fe4ff */
[----:B------:R-:W-:Y:S04]  /*8cb00*/  STL [R1+0x2a24], R4 ;  /* 0x002a240401007387 */ /* 0x000fe80000100800 */
[----:B---3--:R-:W3:Y:S04]  /*8cb10*/  LDL.LU R9, [R1+0x2a4c] ;  /* 0x002a4c0001097983 */ /* 0x008ee80000300800 */
[----:B------:R1:W-:Y:S04]  /*8cb20*/  LDGSTS.E [R2+0x14480], desc[UR14][R28.64], P1 ;  /* 0x144800001c027fae */ /* 0x0003e800089a100e */
[----:B------:R1:W-:Y:S02]  /*8cb30*/  STL [R1+0x2a20], R11 ;  /* 0x002a200b01007387 */ /* 0x0003e40000100800 */
[----:B-1----:R-:W-:-:S02]  /*8cb40*/  IMAD.MOV.U32 R29, RZ, RZ, R11 ;  /* 0x000000ffff1d7224 */ /* 0x002fc400078e000b */
[----:B------:R-:W3:Y:S01]  /*8cb50*/  LDL.LU R11, [R1+0x2a48] ;  /* 0x002a4800010b7983 */ /* 0x000ee20000300800 */
[----:B------:R-:W-:Y:S02]  /*8cb60*/  IADD3 R6, P0, PT, R6, UR16, RZ ;  /* 0x0000001006067c10 */ /* 0x000fe4000ff1e0ff */
[----:B------:R-:W-:Y:S01]  /*8cb70*/  IADD3 R3, P2, PT, R3, UR16, RZ ;  /* 0x0000001003037c10 */ /* 0x000fe2000ff5e0ff */
[----:B------:R-:W3:Y:S01]  /*8cb80*/  LDL.LU R13, [R1+0x2b14] ;  /* 0x002b1400010d7983 */ /* 0x000ee20000300800 */
[----:B------:R-:W-:-:S03]  /*8cb90*/  MOV R28, R4 ;  /* 0x00000004001c7202 */ /* 0x000fc60000000f00 */
[----:B------:R-:W3:Y:S04]  /*8cba0*/  LDL.LU R4, [R1+0x2b1c] ;  /* 0x002b1c0001047983 */ /* 0x000ee80000300800 */
[----:B------:R1:W-:Y:S04]  /*8cbb0*/  STL [R1+0x2a2c], R6 ;  /* 0x002a2c0601007387 */ /* 0x0003e80000100800 */
[----:B------:R1:W-:Y:S02]  /*8cbc0*/  LDGSTS.E [R2+0x14500], desc[UR14][R28.64], P1 ;  /* 0x145000001c027fae */ /* 0x0003e400089a100e */
[----:B-1----:R-:W-:-:S02]  /*8cbd0*/  MOV R28, R6 ;  /* 0x00000006001c7202 */ /* 0x002fc40000000f00 */
[----:B--2---:R-:W-:-:S05]  /*8cbe0*/  IADD3.X R7, PT, PT, R7, UR7, RZ, P0, !PT ;  /* 0x0000000707077c10 */ /* 0x004fca00087fe4ff */
[----:B------:R-:W-:Y:S01]  /*8cbf0*/  STL [R1+0x2a28], R7 ;  /* 0x002a280701007387 */ /* 0x000fe20000100800 */
[----:B------:R-:W-:Y:S01]  /*8cc00*/  IADD3.X R5, PT, PT, R5, UR7, RZ, P2, !PT ;  /* 0x0000000705057c10 */ /* 0x000fe200097fe4ff */
[----:B------:R-:W-:Y:S02]  /*8cc10*/  IMAD.MOV.U32 R29, RZ, RZ, R7 ;  /* 0x000000ffff1d7224 */ /* 0x000fe400078e0007 */
[----:B------:R-:W-:Y:S04]  /*8cc20*/  STL [R1+0x2a34], R3 ;  /* 0x002a340301007387 */ /* 0x000fe80000100800 */
[----:B------:R-:W2:Y:S04]  /*8cc30*/  LDL.LU R14, [R1+0x2b10] ;  /* 0x002b1000010e7983 */ /* 0x000ea80000300800 */
[----:B------:R1:W-:Y:S04]  /*8cc40*/  STL [R1+0x2a30], R5 ;  /* 0x002a300501007387 */ /* 0x0003e80000100800 */
[----:B------:R-:W2:Y:S04]  /*8cc50*/  LDL.LU R6, [R1+0x2b18] ;  /* 0x002b180001067983 */ /* 0x000ea80000300800 */
[----:B------:R1:W-:Y:S04]  /*8cc60*/  LDGSTS.E [R2+0x14580], desc[UR14][R28.64], P1 ;  /* 0x145800001c027fae */ /* 0x0003e800089a100e */
[----:B------:R-:W2:Y:S01]  /*8cc70*/  LDL.LU R12, [R1+0x2b20] ;  /* 0x002b2000010c7983 */ /* 0x000ea20000300800 */
[----:B-1----:R-:W-:-:S03]  /*8cc80*/  IMAD.MOV.U32 R29, RZ, RZ, R5 ;  /* 0x000000ffff1d7224 */ /* 0x002fc600078e0005 */
[----:B------:R-:W2:Y:S01]  /*8cc90*/  LDL.LU R5, [R1+0x2b24] ;  /* 0x002b240001057983 */ /* 0x000ea20000300800 */
[----:B------:R-:W-:-:S03]  /*8cca0*/  MOV R28, R3 ;  /* 0x00000003001c7202 */ /* 0x000fc60000000f00 */
[----:B------:R-:W2:Y:S04]  /*8ccb0*/  LDL.LU R7, [R1+0x2b28] ;  /* 0x002b280001077983 */ /* 0x000ea80000300800 */
[----:B------:R-:W2:Y:S01]  /*8ccc0*/  LDL.LU R3, [R1+0x2b2c] ;  /* 0x002b2c0001037983 */ /* 0x000ea20000300800 */
[----:B------:R-:W-:Y:S02]  /*8ccd0*/  IADD3 R15, P0, PT, R15, UR16, RZ ;  /* 0x000000100f0f7c10 */ /* 0x000fe4000ff1e0ff */
[----:B----4-:R-:W-:Y:S01]  /*8cce0*/  IADD3 R8, P2, PT, R8, UR16, RZ ;  /* 0x0000001008087c10 */ /* 0x010fe2000ff5e0ff */
[----:B------:R1:W-:Y:S01]  /*8ccf0*/  LDGSTS.E [R2+0x14600], desc[UR14][R28.64], P1 ;  /* 0x146000001c027fae */ /* 0x0003e200089a100e */
[----:B------:R-:W-:Y:S02]  /*8cd00*/  IADD3.X R16, PT, PT, R16, UR7, RZ, P0, !PT ;  /* 0x0000000710107c10 */ /* 0x000fe400087fe4ff */
[----:B------:R-:W-:Y:S01]  /*8cd10*/  IADD3.X R10, PT, PT, R10, UR7, RZ, P2, !PT ;  /* 0x000000070a0a7c10 */ /* 0x000fe200097fe4ff */
[----:B------:R-:W-:Y:S01]  /*8cd20*/  STL [R1+0x2a3c], R15 ;  /* 0x002a3c0f01007387 */ /* 0x000fe20000100800 */
[----:B-1----:R-:W-:Y:S01]  /*8cd30*/  MOV R28, R15 ;  /* 0x0000000f001c7202 */ /* 0x002fe20000000f00 */
[----:B------:R-:W-:-:S02]  /*8cd40*/  IMAD.MOV.U32 R29, RZ, RZ, R16 ;  /* 0x000000ffff1d7224 */ /* 0x000fc400078e0010 */
[----:B------:R-:W-:Y:S04]  /*8cd50*/  STL [R1+0x2a38], R16 ;  /* 0x002a381001007387 */ /* 0x000fe80000100800 */
[----:B------:R1:W-:Y:S04]  /*8cd60*/  LDGSTS.E [R2+0x14680], desc[UR14][R28.64], P1 ;  /* 0x146800001c027fae */ /* 0x0003e800089a100e */
[----:B------:R-:W-:Y:S04]  /*8cd70*/  STL [R1+0x2a44], R8 ;  /* 0x002a440801007387 */ /* 0x000fe80000100800 */
[----:B------:R4:W-:Y:S01]  /*8cd80*/  STL [R1+0x2a40], R10 ;  /* 0x002a400a01007387 */ /* 0x0009e20000100800 */
[----:B-1----:R-:W-:Y:S01]  /*8cd90*/  MOV R28, R8 ;  /* 0x00000008001c7202 */ /* 0x002fe20000000f00 */
[----:B------:R-:W-:-:S02]  /*8cda0*/  IMAD.MOV.U32 R29, RZ, RZ, R10 ;  /* 0x000000ffff1d7224 */ /* 0x000fc400078e000a */
[----:B----4-:R-:W4:Y:S04]  /*8cdb0*/  LDL.LU R10, [R1+0x2b34] ;  /* 0x002b3400010a7983 */ /* 0x010f280000300800 */
[----:B------:R-:W4:Y:S04]  /*8cdc0*/  LDL.LU R8, [R1+0x2b3c] ;  /* 0x002b3c0001087983 */ /* 0x000f280000300800 */
[----:B------:R1:W-:Y:S01]  /*8cdd0*/  LDGSTS.E [R2+0x14700], desc[UR14][R28.64], P1 ;  /* 0x147000001c027fae */ /* 0x0003e200089a100e */
[----:B------:R-:W-:-:S04]  /*8cde0*/  UISETP.GT.AND UP1, UPT, UR21, 0x55, UPT ;  /* 0x000000551500788c */ /* 0x000fc8000bf24270 */
[----:B------:R-:W-:-:S04]  /*8cdf0*/  USEL UR12, URZ, 0x4, !UP1 ;  /* 0x00000004ff0c7887 */ /* 0x000fc8000c800000 */
[----:B------:R-:W-:Y:S01]  /*8ce00*/  USEL UR12, UR12, URZ, !UP0 ;  /* 0x000000ff0c0c7287 */ /* 0x000fe2000c000000 */
[----:B---3--:R-:W-:-:S05]  /*8ce10*/  IADD3 R9, P0, PT, R9, UR16, RZ ;  /* 0x0000001009097c10 */ /* 0x008fca000ff1e0ff */
[----:B------:R-:W-:Y:S01]  /*8ce20*/  STL [R1+0x2a4c], R9 ;  /* 0x002a4c0901007387 */ /* 0x000fe20000100800 */
[----:B-1----:R-:W-:Y:S02]  /*8ce30*/  MOV R28, R9 ;  /* 0x00000009001c7202 */ /* 0x002fe40000000f00 */
[----:B------:R-:W-:-:S05]  /*8ce40*/  IADD3.X R11, PT, PT, R11, UR7, RZ, P0, !PT ;  /* 0x000000070b0b7c10 */ /* 0x000fca00087fe4ff */
[----:B------:R1:W-:Y:S01]  /*8ce50*/  STL [R1+0x2a48], R11 ;  /* 0x002a480b01007387 */ /* 0x0003e20000100800 */
[----:B------:R-:W-:Y:S01]  /*8ce60*/  IMAD.MOV.U32 R29, RZ, RZ, R11 ;  /* 0x000000ffff1d7224 */ /* 0x000fe200078e000b */
[----:B------:R-:W-:-:S04]  /*8ce70*/  ISETP.NE.U32.AND P0, PT, RZ, UR12, PT ;  /* 0x0000000cff007c0c */ /* 0x000fc8000bf05070 */
[----:B------:R3:W-:Y:S04]  /*8ce80*/  LDGSTS.E [R2+0x14780], desc[UR14][R28.64], P1 ;  /* 0x147800001c027fae */ /* 0x0007e800089a100e */
[----:B-1----:R-:W4:Y:S04]  /*8ce90*/  LDL.LU R11, [R1+0x2b30] ;  /* 0x002b3000010b7983 */ /* 0x002f280000300800 */
[----:B------:R-:W4:Y:S01]  /*8cea0*/  LDL.LU R9, [R1+0x2b38] ;  /* 0x002b380001097983 */ /* 0x000f220000300800 */
[----:B------:R-:W-:Y:S02]  /*8ceb0*/  IADD3 R13, P1, PT, R13, UR16, RZ ;  /* 0x000000100d0d7c10 */ /* 0x000fe4000ff3e0ff */
[----:B------:R-:W-:-:S02]  /*8cec0*/  IADD3 R4, P2, PT, R4, UR16, RZ ;  /* 0x0000001004047c10 */ /* 0x000fc4000ff5e0ff */
[----:B---3--:R-:W-:Y:S01]  /*8ced0*/  MOV R28, R13 ;  /* 0x0000000d001c7202 */ /* 0x008fe20000000f00 */
[----:B------:R-:W-:Y:S01]  /*8cee0*/  STL [R1+0x2b14], R13 ;  /* 0x002b140d01007387 */ /* 0x000fe20000100800 */
[----:B--2---:R-:W-:-:S05]  /*8cef0*/  IADD3.X R14, PT, PT, R14, UR7, RZ, P1, !PT ;  /* 0x000000070e0e7c10 */ /* 0x004fca0008ffe4ff */
[----:B------:R-:W-:Y:S01]  /*8cf00*/  IMAD.MOV.U32 R29, RZ, RZ, R14 ;  /* 0x000000ffff1d7224 */ /* 0x000fe200078e000e */
[----:B------:R-:W-:Y:S01]  /*8cf10*/  IADD3.X R6, PT, PT, R6, UR7, RZ, P2, !PT ;  /* 0x0000000706067c10 */ /* 0x000fe200097fe4ff */
[----:B------:R-:W-:Y:S04]  /*8cf20*/  STL [R1+0x2b10], R14 ;  /* 0x002b100e01007387 */ /* 0x000fe80000100800 */
[----:B------:R1:W-:Y:S04]  /*8cf30*/  LDGSTS.E [R2+0x15400], desc[UR14][R28.64], P0 ;  /* 0x154000001c027fae */ /* 0x0003e800081a100e */
[----:B------:R-:W-:Y:S04]  /*8cf40*/  STL [R1+0x2b1c], R4 ;  /* 0x002b1c0401007387 */ /* 0x000fe80000100800 */
[----:B------:R2:W-:Y:S01]  /*8cf50*/  STL [R1+0x2b18], R6 ;  /* 0x002b180601007387 */ /* 0x0005e20000100800 */
[----:B------:R-:W-:Y:S01]  /*8cf60*/  IADD3 R5, P1, PT, R5, UR16, RZ ;  /* 0x0000001005057c10 */ /* 0x000fe2000ff3e0ff */
[----:B-1----:R-:W-:Y:S01]  /*8cf70*/  IMAD.MOV.U32 R29, RZ, RZ, R6 ;  /* 0x000000ffff1d7224 */ /* 0x002fe200078e0006 */
[----:B------:R-:W-:-:S02]  /*8cf80*/  MOV R28, R4 ;  /* 0x00000004001c7202 */ /* 0x000fc40000000f00 */
[----:B------:R-:W-:Y:S01]  /*8cf90*/  IADD3.X R12, PT, PT, R12, UR7, RZ, P1, !PT ;  /* 0x000000070c0c7c10 */ /* 0x000fe20008ffe4ff */
[----:B--2---:R-:W2:Y:S01]  /*8cfa0*/  LDL.LU R6, [R1+0x2b40] ;  /* 0x002b400001067983 */ /* 0x004ea20000300800 */
[----:B------:R-:W-:-:S03]  /*8cfb0*/  IADD3 R3, P2, PT, R3, UR16, RZ ;  /* 0x0000001003037c10 */ /* 0x000fc6000ff5e0ff */
[----:B------:R-:W3:Y:S01]  /*8cfc0*/  LDL.LU R4, [R1+0x2b44] ;  /* 0x002b440001047983 */ /* 0x000ee20000300800 */
[----:B------:R-:W-:-:S03]  /*8cfd0*/  IADD3.X R7, PT, PT, R7, UR7, RZ, P2, !PT ;  /* 0x0000000707077c10 */ /* 0x000fc600097fe4ff */
[----:B------:R1:W-:Y:S04]  /*8cfe0*/  LDGSTS.E [R2+0x15480], desc[UR14][R28.64], P0 ;  /* 0x154800001c027fae */ /* 0x0003e800081a100e */
[----:B------:R1:W-:Y:S04]  /*8cff0*/  STL [R1+0x2b24], R5 ;  /* 0x002b240501007387 */ /* 0x0003e80000100800 */
[----:B------:R-:W-:Y:S01]  /*8d000*/  STL [R1+0x2b20], R12 ;  /* 0x002b200c01007387 */ /* 0x000fe20000100800 */
[----:B-1----:R-:W-:Y:S01]  /*8d010*/  MOV R28, R5 ;  /* 0x00000005001c7202 */ /* 0x002fe20000000f00 */
[----:B------:R-:W-:-:S02]  /*8d020*/  IMAD.MOV.U32 R29, RZ, RZ, R12 ;  /* 0x000000ffff1d7224 */ /* 0x000fc400078e000c */
[----:B------:R-:W-:Y:S04]  /*8d030*/  STL [R1+0x2b2c], R3 ;  /* 0x002b2c0301007387 */ /* 0x000fe80000100800 */
[----:B------:R-:W2:Y:S04]  /*8d040*/  LDL.LU R5, [R1+0x2b4c] ;  /* 0x002b4c0001057983 */ /* 0x000ea80000300800 */
[----:B------:R1:W-:Y:S04]  /*8d050*/  STL [R1+0x2b28], R7 ;  /* 0x002b280701007387 */ /* 0x0003e80000100800 */
[----:B------:R1:W-:Y:S04]  /*8d060*/  LDGSTS.E [R2+0x15500], desc[UR14][R28.64], P0 ;  /* 0x155000001c027fae */ /* 0x0003e800081a100e */
[----:B------:R-:W2:Y:S01]  /*8d070*/  LDL.LU R15, [R1+0x2c14] ;  /* 0x002c1400010f7983 */ /* 0x000ea20000300800 */
[----:B-1----:R-:W-:-:S03]  /*8d080*/  IMAD.MOV.U32 R29, RZ, RZ, R7 ;  /* 0x000000ffff1d7224 */ /* 0x002fc600078e0007 */
[----:B------:R-:W2:Y:S04]  /*8d090*/  LDL.LU R7, [R1+0x2b48] ;  /* 0x002b480001077983 */ /* 0x000ea80000300800 */
[----:B------:R-:W2:Y:S01]  /*8d0a0*/  LDL.LU R16, [R1+0x2c10] ;  /* 0x002c100001107983 */ /* 0x000ea20000300800 */
[----:B----4-:R-:W-:Y:S02]  /*8d0b0*/  IADD3 R10, P1, PT, R10, UR16, RZ ;  /* 0x000000100a0a7c10 */ /* 0x010fe4000ff3e0ff */
[----:B------:R-:W-:Y:S01]  /*8d0c0*/  IADD3 R8, P2, PT, R8, UR16, RZ ;  /* 0x0000001008087c10 */ /* 0x000fe2000ff5e0ff */
[----:B------:R-:W4:Y:S01]  /*8d0d0*/  LDL.LU R13, [R1+0x2c1c] ;  /* 0x002c1c00010d7983 */ /* 0x000f220000300800 */
[----:B------:R-:W-:-:S03]  /*8d0e0*/  MOV R28, R3 ;  /* 0x00000003001c7202 */ /* 0x000fc60000000f00 */
[----:B------:R-:W4:Y:S04]  /*8d0f0*/  LDL.LU R3, [R1+0x2c24] ;  /* 0x002c240001037983 */ /* 0x000f280000300800 */
[----:B------:R-:W-:Y:S04]  /*8d100*/  STL [R1+0x2b34], R10 ;  /* 0x002b340a01007387 */ /* 0x000fe80000100800 */
[----:B------:R1:W-:Y:S02]  /*8d110*/  LDGSTS.E [R2+0x15580], desc[UR14][R28.64], P0 ;  /* 0x155800001c027fae */ /* 0x0003e400081a100e */
[----:B-1----:R-:W-:-:S02]  /*8d120*/  MOV R28, R10 ;  /* 0x0000000a001c7202 */ /* 0x002fc40000000f00 */
[----:B------:R-:W-:Y:S02]  /*8d130*/  IADD3.X R11, PT, PT, R11, UR7, RZ, P1, !PT ;  /* 0x000000070b0b7c10 */ /* 0x000fe40008ffe4ff */
[----:B------:R-:W-:-:S03]  /*8d140*/  IADD3.X R9, PT, PT, R9, UR7, RZ, P2, !PT ;  /* 0x0000000709097c10 */ /* 0x000fc600097fe4ff */
[----:B------:R1:W-:Y:S04]  /*8d150*/  STL [R1+0x2b30], R11 ;  /* 0x002b300b01007387 */ /* 0x0003e80000100800 */
[----:B------:R-:W-:Y:S04]  /*8d160*/  STL [R1+0x2b3c], R8 ;  /* 0x002b3c0801007387 */ /* 0x000fe80000100800 */
[----:B------:R-:W4:Y:S04]  /*8d170*/  LDL.LU R14, [R1+0x2c18] ;  /* 0x002c1800010e7983 */ /* 0x000f280000300800 */
[----:B------:R1:W-:Y:S04]  /*8d180*/  STL [R1+0x2b38], R9 ;  /* 0x002b380901007387 */ /* 0x0003e80000100800 */
[----:B------:R-:W4:Y:S01]  /*8d190*/  LDL.LU R12, [R1+0x2c20] ;  /* 0x002c2000010c7983 */ /* 0x000f220000300800 */
[----:B------:R-:W-:-:S03]  /*8d1a0*/  IMAD.MOV.U32 R29, RZ, RZ, R11 ;  /* 0x000000ffff1d7224 */ /* 0x000fc600078e000b */
[----:B-1----:R-:W4:Y:S04]  /*8d1b0*/  LDL.LU R11, [R1+0x2c28] ;  /* 0x002c2800010b7983 */ /* 0x002f280000300800 */
        /* <DEDUP_REMOVED lines=8> */
[----:B--2---:R-:W-:Y:S01]  /*8d240*/  IADD3.X R6, PT, PT, R6, UR7, RZ, P1, !PT ;  /* 0x0000000706067c10 */ /* 0x004fe20008ffe4ff */
[----:B------:R-:W-:Y:S01]  /*8d250*/  STL [R1+0x2b44], R4 ;  /* 0x002b440401007387 */ /* 0x000fe20000100800 */
[----:B-1----:R-:W-:-:S03]  /*8d260*/  MOV R28, R4 ;  /* 0x00000004001c7202 */ /* 0x002fc60000000f00 */
[----:B------:R-:W-:Y:S01]  /*8d270*/  IMAD.MOV.U32 R29, RZ, RZ, R6 ;  /* 0x000000ffff1d7224 */ /* 0x000fe200078e0006 */
[----:B------:R1:W-:Y:S04]  /*8d280*/  STL [R1+0x2b40], R6 ;  /* 0x002b400601007387 */ /* 0x0003e80000100800 */
[----:B------:R2:W-:Y:S04]  /*8d290*/  LDGSTS.E [R2+0x15700], desc[UR14][R28.64], P0 ;  /* 0x157000001c027fae */ /* 0x0005e800081a100e */
[----:B-1----:R-:W3:Y:S01]  /*8d2a0*/  LDL.LU R6, [R1+0x2c3c] ;  /* 0x002c3c0001067983 */ /* 0x002ee20000300800 */
[----:B------:R-:W-:-:S03]  /*8d2b0*/  IADD3 R5, P2, PT, R5, UR16, RZ ;  /* 0x0000001005057c10 */ /* 0x000fc6000ff5e0ff */
[----:B------:R-:W3:Y:S04]  /*8d2c0*/  LDL.LU R4, [R1+0x2c44] ;  /* 0x002c440001047983 */ /* 0x000ee80000300800 */
[----:B------:R-:W-:Y:S01]  /*8d2d0*/  STL [R1+0x2b4c], R5 ;  /* 0x002b4c0501007387 */ /* 0x000fe20000100800 */
[----:B------:R-:W-:Y:S02]  /*8d2e0*/  IADD3 R15, P3, PT, R15, UR16, RZ ;  /* 0x000000100f0f7c10 */ /* 0x000fe4000ff7e0ff */
[----:B------:R-:W-:Y:S02]  /*8d2f0*/  IADD3.X R7, PT, PT, R7, UR7, RZ, P2, !PT ;  /* 0x0000000707077c10 */ /* 0x000fe400097fe4ff */
[----:B------:R-:W-:-:S03]  /*8d300*/  IADD3.X R16, PT, PT, R16, UR7, RZ, P3, !PT ;  /* 0x0000000710107c10 */ /* 0x000fc60009ffe4ff */
[----:B------:R1:W-:Y:S01]  /*8d310*/  STL [R1+0x2b48], R7 ;  /* 0x002b480701007387 */ /* 0x0003e20000100800 */
[----:B--2---:R-:W-:-:S03]  /*8d320*/  IMAD.MOV.U32 R29, RZ, RZ, R7 ;  /* 0x000000ffff1d7224 */ /* 0x004fc600078e0007 */
[----:B------:R-:W-:Y:S01]  /*8d330*/  STL [R1+0x2c14], R15 ;  /* 0x002c140f01007387 */ /* 0x000fe20000100800 */
[----:B------:R-:W-:-:S03]  /*8d340*/  MOV R28, R5 ;  /* 0x00000005001c7202 */ /* 0x000fc60000000f00 */
[----:B-1----:R-:W2:Y:S04]  /*8d350*/  LDL.LU R7, [R1+0x2c38] ;  /* 0x002c380001077983 */ /* 0x002ea80000300800 */
[----:B------:R-:W-:Y:S04]  /*8d360*/  STL [R1+0x2c10], R16 ;  /* 0x002c101001007387 */ /* 0x000fe80000100800 */
[----:B------:R-:W2:Y:S01]  /*8d370*/  LDL.LU R5, [R1+0x2c40] ;  /* 0x002c400001057983 */ /* 0x000ea20000300800 */
[----:B------:R-:W-:-:S03]  /*8d380*/  UISETP.GT.AND UP1, UPT, UR21, 0x59, UPT ;  /* 0x000000591500788c */ /* 0x000fc6000bf24270 */
[----:B------:R1:W-:Y:S01]  /*8d390*/  LDGSTS.E [R2+0x15780], desc[UR14][R28.64], P0 ;  /* 0x157800001c027fae */ /* 0x0003e200081a100e */
[----:B------:R-:W-:-:S04]  /*8d3a0*/  USEL UR12, URZ, 0x4, !UP1 ;  /* 0x00000004ff0c7887 */ /* 0x000fc8000c800000 */
[----:B------:R-:W-:Y:S01]  /*8d3b0*/  USEL UR12, UR12, URZ, !UP0 ;  /* 0x000000ff0c0c7287 */ /* 0x000fe2000c000000 */
[----:B----4-:R-:W-:-:S05]  /*8d3c0*/  IADD3 R13, P0, PT, R13, UR16, RZ ;  /* 0x000000100d0d7c10 */ /* 0x010fca000ff1e0ff */
[----:B------:R-:W-:Y:S01]  /*8d3d0*/  ISETP.NE.U32.AND P1, PT, RZ, UR12, PT ;  /* 0x0000000cff007c0c */ /* 0x000fe2000bf25070 */
[----:B-1----:R-:W-:Y:S01]  /*8d3e0*/  IMAD.MOV.U32 R29, RZ, RZ, R16 ;  /* 0x000000ffff1d7224 */ /* 0x002fe200078e0010 */
[----:B------:R-:W-:Y:S02]  /*8d3f0*/  MOV R28, R15 ;  /* 0x0000000f001c7202 */ /* 0x000fe40000000f00 */
[----:B------:R-:W-:Y:S01]  /*8d400*/  IADD3 R3, P2, PT, R3, UR16, RZ ;  /* 0x0000001003037c10 */ /* 0x000fe2000ff5e0ff */
[----:B------:R1:W-:Y:S08]  /*8d410*/  STL [R1+0x2c1c], R13 ;  /* 0x002c1c0d01007387 */ /* 0x0003f00000100800 */
[----:B------:R4:W-:Y:S02]  /*8d420*/  LDGSTS.E [R2+0x16400], desc[UR14][R28.64], P1 ;  /* 0x164000001c027fae */ /* 0x0009e400089a100e */
[----:B----4-:R-:W-:-:S02]  /*8d430*/  MOV R28, R13 ;  /* 0x0000000d001c7202 */ /* 0x010fc40000000f00 */
[----:B------:R-:W-:-:S05]  /*8d440*/  IADD3.X R14, PT, PT, R14, UR7, RZ, P0, !PT ;  /* 0x000000070e0e7c10 */ /* 0x000fca00087fe4ff */
[----:B------:R-:W-:Y:S01]  /*8d450*/  IMAD.MOV.U32 R29, RZ, RZ, R14 ;  /* 0x000000ffff1d7224 */ /* 0x000fe200078e000e */
[----:B------:R-:W-:Y:S01]  /*8d460*/  IADD3.X R12, PT, PT, R12, UR7, RZ, P2, !PT ;  /* 0x000000070c0c7c10 */ /* 0x000fe200097fe4ff */
[----:B------:R-:W-:Y:S04]  /*8d470*/  STL [R1+0x2c18], R14 ;  /* 0x002c180e01007387 */ /* 0x000fe80000100800 */
[----:B------:R4:W-:Y:S04]  /*8d480*/  STL [R1+0x2c24], R3 ;  /* 0x002c240301007387 */ /* 0x0009e80000100800 */
[----:B------:R4:W-:Y:S04]  /*8d490*/  LDGSTS.E [R2+0x16480], desc[UR14][R28.64], P1 ;  /* 0x164800001c027fae */ /* 0x0009e800089a100e */
[----:B------:R4:W-:Y:S04]  /*8d4a0*/  STL [R1+0x2c20], R12 ;  /* 0x002c200c01007387 */ /* 0x0009e80000100800 */
[----:B-1----:R-:W2:Y:S01]  /*8d4b0*/  LDL.LU R13, [R1+0x2c48] ;  /* 0x002c4800010d7983 */ /* 0x002ea20000300800 */
[----:B----4-:R-:W-:-:S03]  /*8d4c0*/  MOV R28, R3 ;  /* 0x00000003001c7202 */ /* 0x010fc60000000f00 */
[----:B------:R-:W4:Y:S01]  /*8d4d0*/  LDL.LU R3, [R1+0x2c4c] ;  /* 0x002c4c0001037983 */ /* 0x000f220000300800 */
[----:B------:R-:W-:-:S04]  /*8d4e0*/  IADD3 R10, P0, PT, R10, UR16, RZ ;  /* 0x000000100a0a7c10 */ /* 0x000fc8000ff1e0ff */
[----:B------:R-:W-:Y:S02]  /*8d4f0*/  IADD3.X R11, PT, PT, R11, UR7, RZ, P0, !PT ;  /* 0x000000070b0b7c10 */ /* 0x000fe400087fe4ff */
[----:B------:R-:W-:Y:S01]  /*8d500*/  IADD3 R8, P2, PT, R8, UR16, RZ ;  /* 0x0000001008087c10 */ /* 0x000fe2000ff5e0ff */
[----:B------:R1:W-:Y:S01]  /*8d510*/  STL [R1+0x2c2c], R10 ;  /* 0x002c2c0a01007387 */ /* 0x0003e20000100800 */
[----:B------:R-:W-:Y:S02]  /*8d520*/  IMAD.MOV.U32 R29, RZ, RZ, R12 ;  /* 0x000000ffff1d7224 */ /* 0x000fe400078e000c */
[----:B------:R-:W-:Y:S01]  /*8d530*/  IADD3.X R9, PT, PT, R9, UR7, RZ, P2, !PT ;  /* 0x0000000709097c10 */ /* 0x000fe200097fe4ff */
[----:B------:R-:W-:Y:S04]  /*8d540*/  STL [R1+0x2c28], R11 ;  /* 0x002c280b01007387 */ /* 0x000fe80000100800 */
[----:B------:R1:W-:Y:S04]  /*8d550*/  STL [R1+0x2c34], R8 ;  /* 0x002c340801007387 */ /* 0x0003e80000100800 */
[----:B------:R-:W4:Y:S04]  /*8d560*/  LDL.LU R12, [R1+0x2d14] ;  /* 0x002d1400010c7983 */ /* 0x000f280000300800 */
[----:B------:R1:W-:Y:S04]  /*8d570*/  STL [R1+0x2c30], R9 ;  /* 0x002c300901007387 */ /* 0x0003e80000100800 */
[----:B------:R-:W4:Y:S04]  /*8d580*/  LDL.LU R15, [R1+0x2d1c] ;  /* 0x002d1c00010f7983 */ /* 0x000f280000300800 */
[----:B------:R-:W4:Y:S04]  /*8d590*/  LDL.LU R14, [R1+0x2d10] ;  /* 0x002d1000010e7983 */ /* 0x000f280000300800 */
[----:B------:R-:W4:Y:S04]  /*8d5a0*/  LDL.LU R16, [R1+0x2d18] ;  /* 0x002d180001107983 */ /* 0x000f280000300800 */
[----:B------:R1:W-:Y:S01]  /*8d5b0*/  LDGSTS.E [R2+0x16500], desc[UR14][R28.64], P1 ;  /* 0x165000001c027fae */ /* 0x0003e200089a100e */
[----:B---3--:R-:W-:-:S02]  /*8d5c0*/  IADD3 R6, P0, PT, R6, UR16, RZ ;  /* 0x0000001006067c10 */ /* 0x008fc4000ff1e0ff */
[----:B------:R-:W-:Y:S02]  /*8d5d0*/  IADD3 R4, P2, PT, R4, UR16, RZ ;  /* 0x0000001004047c10 */ /* 0x000fe4000ff5e0ff */
[----:B-1----:R-:W-:Y:S01]  /*8d5e0*/  MOV R28, R10 ;  /* 0x0000000a001c7202 */ /* 0x002fe20000000f00 */
[----:B------:R-:W-:Y:S01]  /*8d5f0*/  IMAD.MOV.U32 R29, RZ, RZ, R11 ;  /* 0x000000ffff1d7224 */ /* 0x000fe200078e000b */
[----:B------:R-:W3:Y:S04]  /*8d600*/  LDL.LU R10, [R1+0x2d24] ;  /* 0x002d2400010a7983 */ /* 0x000ee80000300800 */
[----:B------:R1:W-:Y:S02]  /*8d610*/  LDGSTS.E [R2+0x16580], desc[UR14][R28.64], P1 ;  /* 0x165800001c027fae */ /* 0x0003e400089a100e */
[----:B-1----:R-:W-:-:S02]  /*8d620*/  MOV R28, R8 ;  /* 0x00000008001c7202 */ /* 0x002fc40000000f00 */
[----:B------:R-:W3:Y:S04]  /*8d630*/  LDL.LU R8, [R1+0x2d2c] ;  /* 0x002d2c0001087983 */ /* 0x000ee80000300800 */
[----:B------:R-:W-:Y:S01]  /*8d640*/  STL [R1+0x2c3c], R6 ;  /* 0x002c3c0601007387 */ /* 0x000fe20000100800 */
[----:B--2---:R-:W-:Y:S01]  /*8d650*/  IADD3.X R7, PT, PT, R7, UR7, RZ, P0, !PT ;  /* 0x0000000707077c10 */ /* 0x004fe200087fe4ff */
[----:B------:R-:W-:-:S04]  /*8d660*/  IMAD.MOV.U32 R29, RZ, RZ, R9 ;  /* 0x000000ffff1d7224 */ /* 0x000fc800078e0009 */
        /* <DEDUP_REMOVED lines=10> */
[----:B------:R-:W2:Y:S04]  /*8d710*/  LDL.LU R6, [R1+0x2d34] ;  /* 0x002d340001067983 */ /* 0x000ea80000300800 */
[----:B------:R1:W-:Y:S02]  /*8d720*/  LDGSTS.E [R2+0x16680], desc[UR14][R28.64], P1 ;  /* 0x166800001c027fae */ /* 0x0003e400089a100e */
[----:B-1----:R-:W-:Y:S01]  /*8d730*/  IMAD.MOV.U32 R29, RZ, RZ, R5 ;  /* 0x000000ffff1d7224 */ /* 0x002fe200078e0005 */
[----:B------:R-:W-:Y:S01]  /*8d740*/  MOV R28, R4 ;  /* 0x00000004001c7202 */ /* 0x000fe20000000f00 */
[----:B------:R-:W2:Y:S04]  /*8d750*/  LDL.LU R5, [R1+0x2d38] ;  /* 0x002d380001057983 */ /* 0x000ea80000300800 */
[----:B------:R-:W2:Y:S04]  /*8d760*/  LDL.LU R4, [R1+0x2d3c] ;  /* 0x002d3c0001047983 */ /* 0x000ea80000300800 */
[----:B------:R1:W-:Y:S01]  /*8d770*/  LDGSTS.E [R2+0x16700], desc[UR14][R28.64], P1 ;  /* 0x167000001c027fae */ /* 0x0003e200089a100e */
[----:B------:R-:W-:-:S04]  /*8d780*/  UISETP.GT.AND UP1, UPT, UR21, 0x5d, UPT ;  /* 0x0000005d1500788c */ /* 0x000fc8000bf24270 */
[----:B------:R-:W-:-:S04]  /*8d790*/  USEL UR12, URZ, 0x4, !UP1 ;  /* 0x00000004ff0c7887 */ /* 0x000fc8000c800000 */
[----:B------:R-:W-:Y:S01]  /*8d7a0*/  USEL UR12, UR12, URZ, !UP0 ;  /* 0x000000ff0c0c7287 */ /* 0x000fe2000c000000 */
[----:B----4-:R-:W-:-:S04]  /*8d7b0*/  IADD3 R3, P0, PT, R3, UR16, RZ ;  /* 0x0000001003037c10 */ /* 0x010fc8000ff1e0ff */
[----:B------:R-:W-:Y:S02]  /*8d7c0*/  IADD3.X R13, PT, PT, R13, UR7, RZ, P0, !PT ;  /* 0x000000070d0d7c10 */ /* 0x000fe400087fe4ff */
[----:B-1----:R-:W-:-:S03]  /*8d7d0*/  MOV R28, R3 ;  /* 0x00000003001c7202 */ /* 0x002fc60000000f00 */
[----:B------:R-:W-:-:S05]  /*8d7e0*/  IMAD.MOV.U32 R29, RZ, RZ, R13 ;  /* 0x000000ffff1d7224 */ /* 0x000fca00078e000d */
[----:B------:R1:W-:Y:S01]  /*8d7f0*/  LDGSTS.E [R2+0x16780], desc[UR14][R28.64], P1 ;  /* 0x167800001c027fae */ /* 0x0003e200089a100e */
[----:B------:R-:W-:-:S03]  /*8d800*/  IADD3 R12, P1, PT, R12, UR16, RZ ;  /* 0x000000100c0c7c10 */ /* 0x000fc6000ff3e0ff */
[----:B------:R-:W-:Y:S04]  /*8d810*/  STL [R1+0x2c4c], R3 ;  /* 0x002c4c0301007387 */ /* 0x000fe80000100800 */
[----:B------:R4:W-:Y:S01]  /*8d820*/  STL [R1+0x2c48], R13 ;  /* 0x002c480d01007387 */ /* 0x0009e20000100800 */
[----:B------:R-:W-:Y:S02]  /*8d830*/  IADD3 R15, P2, PT, R15, UR16, RZ ;  /* 0x000000100f0f7c10 */ /* 0x000fe4000ff5e0ff */
[----:B------:R-:W-:Y:S01]  /*8d840*/  IADD3.X R14, PT, PT, R14, UR7, RZ, P1, !PT ;  /* 0x000000070e0e7c10 */ /* 0x000fe20008ffe4ff */
[----:B----4-:R-:W4:Y:S04]  /*8d850*/  LDL.LU R13, [R1+0x2d44] ;  /* 0x002d4400010d7983 */ /* 0x010f280000300800 */
[----:B------:R-:W4:Y:S01]  /*8d860*/  LDL.LU R3, [R1+0x2d4c] ;  /* 0x002d4c0001037983 */ /* 0x000f220000300800 */
[----:B-1----:R-:W-:-:S03]  /*8d870*/  IMAD.MOV.U32 R29, RZ, RZ, R14 ;  /* 0x000000ffff1d7224 */ /* 0x002fc600078e000e */
[----:B------:R-:W-:Y:S01]  /*8d880*/  STL [R1+0x2d14], R12 ;  /* 0x002d140c01007387 */ /* 0x000fe20000100800 */
[----:B------:R-:W-:-:S03]  /*8d890*/  IADD3.X R16, PT, PT, R16, UR7, RZ, P2, !PT ;  /* 0x0000000710107c10 */ /* 0x000fc600097fe4ff */
[----:B------:R1:W-:Y:S04]  /*8d8a0*/  STL [R1+0x2d10], R14 ;  /* 0x002d100e01007387 */ /* 0x0003e80000100800 */
[----:B------:R-:W-:Y:S01]  /*8d8b0*/  STL [R1+0x2d1c], R15 ;  /* 0x002d1c0f01007387 */ /* 0x000fe20000100800 */
[----:B------:R-:W-:-:S03]  /*8d8c0*/  MOV R28, R12 ;  /* 0x0000000c001c7202 */ /* 0x000fc60000000f00 */
[----:B-1----:R-:W4:Y:S04]  /*8d8d0*/  LDL.LU R14, [R1+0x2d40] ;  /* 0x002d4000010e7983 */ /* 0x002f280000300800 */
[----:B------:R-:W-:Y:S01]  /*8d8e0*/  STL [R1+0x2d18], R16 ;  /* 0x002d181001007387 */ /* 0x000fe20000100800 */
[----:B------:R-:W-:-:S03]  /*8d8f0*/  ISETP.NE.U32.AND P0, PT, RZ, UR12, PT ;  /* 0x0000000cff007c0c */ /* 0x000fc6000bf05070 */
[----:B------:R-:W4:Y:S01]  /*8d900*/  LDL.LU R12, [R1+0x2d48] ;  /* 0x002d4800010c7983 */ /* 0x000f220000300800 */
[----:B---3--:R-:W-:Y:S02]  /*8d910*/  IADD3 R10, P1, PT, R10, UR16, RZ ;  /* 0x000000100a0a7c10 */ /* 0x008fe4000ff3e0ff */
[----:B------:R-:W-:-:S03]  /*8d920*/  IADD3 R8, P2, PT, R8, UR16, RZ ;  /* 0x0000001008087c10 */ /* 0x000fc6000ff5e0ff */
[----:B------:R-:W-:Y:S04]  /*8d930*/  STL [R1+0x2d24], R10 ;  /* 0x002d240a01007387 */ /* 0x000fe80000100800 */
[----:B------:R1:W-:Y:S02]  /*8d940*/  LDGSTS.E [R2+0x17400], desc[UR14][R28.64], P0 ;  /* 0x174000001c027fae */ /* 0x0003e400081a100e */
[----:B-1----:R-:W-:Y:S01]  /*8d950*/  MOV R28, R15 ;  /* 0x0000000f001c7202 */ /* 0x002fe20000000f00 */
[----:B------:R-:W-:-:S05]  /*8d960*/  IMAD.MOV.U32 R29, RZ, RZ, R16 ;  /* 0x000000ffff1d7224 */ /* 0x000fca00078e0010 */
[----:B------:R1:W-:Y:S01]  /*8d970*/  LDGSTS.E [R2+0x17480], desc[UR14][R28.64], P0 ;  /* 0x174800001c027fae */ /* 0x0003e200081a100e */
[----:B--2---:R-:W-:-:S05]  /*8d980*/  IADD3.X R11, PT, PT, R11, UR7, RZ, P1, !PT ;  /* 0x000000070b0b7c10 */ /* 0x004fca0008ffe4ff */
[----:B------:R2:W-:Y:S01]  /*8d990*/  STL [R1+0x2d20], R11 ;  /* 0x002d200b01007387 */ /* 0x0005e20000100800 */
[----:B------:R-:W-:-:S03]  /*8d9a0*/  IADD3.X R9, PT, PT, R9, UR7, RZ, P2, !PT ;  /* 0x0000000709097c10 */ /* 0x000fc600097fe4ff */
[----:B------:R-:W-:Y:S01]  /*8d9b0*/  STL [R1+0x2d2c], R8 ;  /* 0x002d2c0801007387 */ /* 0x000fe20000100800 */
[----:B-1----:R-:W-:-:S03]  /*8d9c0*/  MOV R28, R10 ;  /* 0x0000000a001c7202 */ /* 0x002fc60000000f00 */
[----:B------:R1:W-:Y:S01]  /*8d9d0*/  STL [R1+0x2d28], R9 ;  /* 0x002d280901007387 */ /* 0x0003e20000100800 */
[----:B------:R-:W-:-:S03]  /*8d9e0*/  IMAD.MOV.U32 R29, RZ, RZ, R11 ;  /* 0x000000ffff1d7224 */ /* 0x000fc600078e000b */
[----:B------:R-:W3:Y:S04]  /*8d9f0*/  LDL.LU.64 R26, [R1+0x1a10] ;  /* 0x001a1000011a7983 */ /* 0x000ee80000300a00 */
[----:B--2---:R-:W2:Y:S04]  /*8da00*/  LDL.LU.64 R10, [R1+0x1a08] ;  /* 0x001a0800010a7983 */ /* 0x004ea80000300a00 */
[----:B------:R1:W-:Y:S01]  /*8da10*/  LDGSTS.E [R2+0x17500], desc[UR14][R28.64], P0 ;  /* 0x175000001c027fae */ /* 0x0003e200081a100e */
[----:B------:R-:W-:-:S04]  /*8da20*/  IADD3 R6, P1, PT, R6, UR16, RZ ;  /* 0x0000001006067c10 */ /* 0x000fc8000ff3e0ff */
[----:B------:R-:W-:Y:S02]  /*8da30*/  IADD3.X R7, PT, PT, R7, UR7, RZ, P1, !PT ;  /* 0x0000000707077c10 */ /* 0x000fe40008ffe4ff */
[----:B-1----:R-:W-:Y:S01]  /*8da40*/  MOV R28, R8 ;  /* 0x00000008001c7202 */ /* 0x002fe20000000f00 */
[----:B------:R-:W-:Y:S02]  /*8da50*/  IMAD.MOV.U32 R29, RZ, RZ, R9 ;  /* 0x000000ffff1d7224 */ /* 0x000fe400078e0009 */
[----:B------:R-:W2:Y:S04]  /*8da60*/  LDL.LU.64 R8, [R1+0x1a00] ;  /* 0x001a000001087983 */ /* 0x000ea80000300a00 */
[----:B------:R-:W-:Y:S04]  /*8da70*/  STL [R1+0x2d34], R6 ;  /* 0x002d340601007387 */ /* 0x000fe80000100800 */
[----:B------:R1:W-:Y:S01]  /*8da80*/  LDGSTS.E [R2+0x17580], desc[UR14][R28.64], P0 ;  /* 0x175800001c027fae */ /* 0x0003e200081a100e */
[----:B------:R-:W-:-:S03]  /*8da90*/  IADD3 R4, P2, PT, R4, UR16, RZ ;  /* 0x0000001004047c10 */ /* 0x000fc6000ff5e0ff */
[----:B------:R1:W-:Y:S01]  /*8daa0*/  STL [R1+0x2d30], R7 ;  /* 0x002d300701007387 */ /* 0x0003e20000100800 */
[----:B------:R-:W-:-:S03]  /*8dab0*/  IADD3.X R5, PT, PT, R5, UR7, RZ, P2, !PT ;  /* 0x0000000705057c10 */ /* 0x000fc600097fe4ff */
[----:B------:R-:W-:Y:S01]  /*8dac0*/  STL [R1+0x2d3c], R4 ;  /* 0x002d3c0401007387 */ /* 0x000fe20000100800 */
[----:B-1----:R-:W-:Y:S01]  /*8dad0*/  MOV R28, R6 ;  /* 0x00000006001c7202 */ /* 0x002fe20000000f00 */
[----:B------:R-:W-:Y:S02]  /*8dae0*/  IMAD.MOV.U32 R29, RZ, RZ, R7 ;  /* 0x000000ffff1d7224 */ /* 0x000fe400078e0007 */
[----:B------:R-:W2:Y:S04]  /*8daf0*/  LDL.LU.64 R6, [R1+0x19f8] ;  /* 0x0019f80001067983 */ /* 0x000ea80000300a00 */
[----:B------:R1:W-:Y:S04]  /*8db00*/  STL [R1+0x2d38], R5 ;  /* 0x002d380501007387 */ /* 0x0003e80000100800 */
[----:B------:R-:W2:Y:S04]  /*8db10*/  LDL.LU.64 R36, [R1+0x19f0] ;  /* 0x0019f00001247983 */ /* 0x000ea80000300a00 */
[----:B------:R1:W-:Y:S02]  /*8db20*/  LDGSTS.E [R2+0x17600], desc[UR14][R28.64], P0 ;  /* 0x176000001c027fae */ /* 0x0003e400081a100e */
[----:B-1----:R-:W-:Y:S01]  /*8db30*/  MOV R28, R4 ;  /* 0x00000004001c7202 */ /* 0x002fe20000000f00 */
[----:B------:R-:W-:-:S02]  /*8db40*/  IMAD.MOV.U32 R29, RZ, RZ, R5 ;  /* 0x000000ffff1d7224 */ /* 0x000fc400078e0005 */
[----:B------:R-:W2:Y:S04]  /*8db50*/  LDL.LU.64 R4, [R1+0x19e8] ;  /* 0x0019e80001047983 */ /* 0x000ea80000300a00 */
[----:B------:R-:W2:Y:S04]  /*8db60*/  LDL.LU.64 R24, [R1+0x19e0] ;  /* 0x0019e00001187983 */ /* 0x000ea80000300a00 */
[----:B------:R1:W-:Y:S01]  /*8db70*/  LDGSTS.E [R2+0x17680], desc[UR14][R28.64], P0 ;  /* 0x176800001c027fae */ /* 0x0003e200081a100e */
[----:B----4-:R-:W-:Y:S02]  /*8db80*/  IADD3 R13, P1, PT, R13, UR16, RZ ;  /* 0x000000100d0d7c10 */ /* 0x010fe4000ff3e0ff */
[----:B------:R-:W-:-:S03]  /*8db90*/  IADD3 R3, P2, PT, R3, UR16, RZ ;  /* 0x0000001003037c10 */ /* 0x000fc6000ff5e0ff */
[----:B------:R-:W-:Y:S01]  /*8dba0*/  STL [R1+0x2d44], R13 ;  /* 0x002d440d01007387 */ /* 0x000fe20000100800 */
[----:B-1----:R-:W-:Y:S02]  /*8dbb0*/  MOV R28, R13 ;  /* 0x0000000d001c7202 */ /* 0x002fe40000000f00 */
[----:B------:R-:W-:-:S05]  /*8dbc0*/  IADD3.X R14, PT, PT, R14, UR7, RZ, P1, !PT ;  /* 0x000000070e0e7c10 */ /* 0x000fca0008ffe4ff */
[----:B------:R1:W-:Y:S01]  /*8dbd0*/  STL [R1+0x2d40], R14 ;  /* 0x002d400e01007387 */ /* 0x0003e20000100800 */
[----:B------:R-:W-:-:S03]  /*8dbe0*/  IADD3.X R12, PT, PT, R12, UR7, RZ, P2, !PT ;  /* 0x000000070c0c7c10 */ /* 0x000fc600097fe4ff */
[----:B------:R3:W-:Y:S04]  /*8dbf0*/  STL [R1+0x2d4c], R3 ;  /* 0x002d4c0301007387 */ /* 0x0007e80000100800 */
[----:B------:R-:W4:Y:S04]  /*8dc00*/  LDL.LU.64 R22, [R1+0x19d8] ;  /* 0x0019d80001167983 */ /* 0x000f280000300a00 */
[----:B------:R-:W-:Y:S01]  /*8dc10*/  STL [R1+0x2d48], R12 ;  /* 0x002d480c01007387 */ /* 0x000fe20000100800 */
[----:B------:R-:W-:-:S03]  /*8dc20*/  IMAD.MOV.U32 R29, RZ, RZ, R14 ;  /* 0x000000ffff1d7224 */ /* 0x000fc600078e000e */
[----:B------:R-:W4:Y:S04]  /*8dc30*/  LDL.LU.64 R20, [R1+0x1910] ;  /* 0x0019100001147983 */ /* 0x000f280000300a00 */
[----:B------:R1:W-:Y:S04]  /*8dc40*/  LDGSTS.E [R2+0x17700], desc[UR14][R28.64], P0 ;  /* 0x177000001c027fae */ /* 0x0003e800081a100e */
[----:B------:R-:W4:Y:S04]  /*8dc50*/  LDL.LU.64 R18, [R1+0x1908] ;  /* 0x0019080001127983 */ /* 0x000f280000300a00 */
[----:B------:R-:W4:Y:S01]  /*8dc60*/  LDL.LU.64 R16, [R1+0x1900] ;  /* 0x0019000001107983 */ /* 0x000f220000300a00 */
[----:B-1----:R-:W-:Y:S01]  /*8dc70*/  MOV R28, R3 ;  /* 0x00000003001c7202 */ /* 0x002fe20000000f00 */
[----:B------:R-:W-:-:S02]  /*8dc80*/  IMAD.MOV.U32 R29, RZ, RZ, R12 ;  /* 0x000000ffff1d7224 */ /* 0x000fc400078e000c */
[----:B------:R-:W4:Y:S04]  /*8dc90*/  LDL.LU R14, [R1+0x31f0] ;  /* 0x0031f000010e7983 */ /* 0x000f280000300800 */
[----:B------:R1:W-:Y:S04]  /*8dca0*/  LDGSTS.E [R2+0x17780], desc[UR14][R28.64], P0 ;  /* 0x177800001c027fae */ /* 0x0003e800081a100e */
[----:B------:R-:W4:Y:S01]  /*8dcb0*/  LDL.LU R13, [R1+0x31fc] ;  /* 0x0031fc00010d7983 */ /* 0x000f220000300800 */
[----:B---3--:R-:W-:-:S04]  /*8dcc0*/  IADD3 R3, P0, PT, R26, UR16, RZ ;  /* 0x000000101a037c10 */ /* 0x008fc8000ff1e0ff */
[----:B-1----:R-:W-:Y:S02]  /*8dcd0*/  IADD3.X R28, PT, PT, R27, UR7, RZ, P0, !PT ;  /* 0x000000071b1c7c10 */ /* 0x002fe400087fe4ff */
[----:B------:R-:W3:Y:S01]  /*8dce0*/  LDL.LU.64 R26, [R1+0x18f8] ;  /* 0x0018f800011a7983 */ /* 0x000ee20000300a00 */
[----:B--2---:R-:W-:-:S04]  /*8dcf0*/  IADD3 R29, P0, PT, R10, UR16, RZ ;  /* 0x000000100a1d7c10 */ /* 0x004fc8000ff1e0ff */
[----:B------:R-:W-:Y:S02]  /*8dd00*/  IADD3.X R30, PT, PT, R11, UR7, RZ, P0, !PT ;  /* 0x000000070b1e7c10 */ /* 0x000fe400087fe4ff */
[----:B------:R-:W2:Y:S01]  /*8dd10*/  LDL.LU.64 R10, [R1+0x18f0] ;  /* 0x0018f000010a7983 */ /* 0x000ea20000300a00 */
[----:B------:R-:W-:-:S04]  /*8dd20*/  IADD3 R31, P0, PT, R8, UR16, RZ ;  /* 0x00000010081f7c10 */ /* 0x000fc8000ff1e0ff */
[----:B------:R-:W-:Y:S02]  /*8dd30*/  IADD3.X R32, PT, PT, R9, UR7, RZ, P0, !PT ;  /* 0x0000000709207c10 */ /* 0x000fe400087fe4ff */
[----:B------:R-:W2:Y:S01]  /*8dd40*/  LDL.LU.64 R8, [R1+0x18e8] ;  /* 0x0018e80001087983 */ /* 0x000ea20000300a00 */
[----:B------:R-:W-:-:S04]  /*8dd50*/  IADD3 R33, P0, PT, R6, UR16, RZ ;  /* 0x0000001006217c10 */ /* 0x000fc8000ff1e0ff */
[----:B------:R-:W-:Y:S02]  /*8dd60*/  IADD3.X R34, PT, PT, R7, UR7, RZ, P0, !PT ;  /* 0x0000000707227c10 */ /* 0x000fe400087fe4ff */
[----:B------:R-:W2:Y:S01]  /*8dd70*/  LDL.LU.64 R6, [R1+0x18e0] ;  /* 0x0018e00001067983 */ /* 0x000ea20000300a00 */
[----:B------:R-:W-:-:S03]  /*8dd80*/  IADD3 R35, P0, PT, R36, UR16, RZ ;  /* 0x0000001024237c10 */ /* 0x000fc6000ff1e0ff */
[----:B------:R-:W2:Y:S01]  /*8dd90*/  LDL.LU.64 R58, [R1+0x18d8] ;  /* 0x0018d800013a7983 */ /* 0x000ea20000300a00 */
[----:B------:R-:W-:Y:S02]  /*8dda0*/  IADD3.X R36, PT, PT, R37, UR7, RZ, P0, !PT ;  /* 0x0000000725247c10 */ /* 0x000fe400087fe4ff */
[----:B------:R-:W-:-:S04]  /*8ddb0*/  IADD3 R37, P0, PT, R4, UR16, RZ ;  /* 0x0000001004257c10 */ /* 0x000fc8000ff1e0ff */
[----:B------:R-:W-:Y:S02]  /*8ddc0*/  IADD3.X R38, PT, PT, R5, UR7, RZ, P0, !PT ;  /* 0x0000000705267c10 */ /* 0x000fe400087fe4ff */
[----:B------:R-:W2:Y:S01]  /*8ddd0*/  LDL.LU.64 R4, [R1+0x1810] ;  /* 0x0018100001047983 */ /* 0x000ea20000300a00 */
[----:B------:R-:W-:-:S04]  /*8dde0*/  IADD3 R39, P0, PT, R24, UR16, RZ ;  /* 0x0000001018277c10 */ /* 0x000fc8000ff1e0ff */
[----:B------:R-:W-:Y:S02]  /*8ddf0*/  IADD3.X R40, PT, PT, R25, UR7, RZ, P0, !PT ;  /* 0x0000000719287c10 */ /* 0x000fe400087fe4ff */
[----:B------:R-:W2:Y:S01]  /*8de00*/  LDL.LU.64 R24, [R1+0x1808] ;  /* 0x0018080001187983 */ /* 0x000ea20000300a00 */
[----:B----4-:R-:W-:-:S04]  /*8de10*/  IADD3 R41, P0, PT, R22, UR16, RZ ;  /* 0x0000001016297c10 */ /* 0x010fc8000ff1e0ff */
[----:B------:R-:W-:Y:S02]  /*8de20*/  IADD3.X R42, PT, PT, R23, UR7, RZ, P0, !PT ;  /* 0x00000007172a7c10 */ /* 0x000fe400087fe4ff */
[----:B------:R-:W4:Y:S01]  /*8de30*/  LDL.LU.64 R22, [R1+0x1800] ;  /* 0x0018000001167983 */ /* 0x000f220000300a00 */
[----:B------:R-:W-:-:S04]  /*8de40*/  IADD3 R43, P0, PT, R20, UR16, RZ ;  /* 0x00000010142b7c10 */ /* 0x000fc8000ff1e0ff */
        /* <DEDUP_REMOVED lines=8> */
[----:B---3--:R-:W-:-:S04]  /*8ded0*/  IADD3 R49, P0, PT, R26, UR16, RZ ;  /* 0x000000101a317c10 */ /* 0x008fc8000ff1e0ff */
[----:B------:R-:W-:Y:S02]  /*8dee0*/  IADD3.X R50, PT, PT, R27, UR7, RZ, P0, !PT ;  /* 0x000000071b327c10 */ /* 0x000fe400087fe4ff */
        /* <DEDUP_REMOVED lines=9> */
[----:B------:R-:W-:Y:S01]  /*8df80*/  IADD3 R57, P0, PT, R58, UR16, RZ ;  /* 0x000000103a397c10 */ /* 0x000fe2000ff1e0ff */
[----:B------:R-:W2:Y:S03]  /*8df90*/  LDL.LU.64 R6, [R1+0x1708] ;  /* 0x0017080001067983 */ /* 0x000ea60000300a00 */
        /* <DEDUP_REMOVED lines=13> */
[----:B------:R-:W-:-:S03]  /*8e070*/  IADD3 R67, P0, PT, R18, UR16, RZ ;  /* 0x0000001012437c10 */ /* 0x000fc6000ff1e0ff */
[----:B------:R-:W4:Y:S01]  /*8e080*/  LDL.LU.64 R88, [R1+0x16e0] ;  /* 0x0016e00001587983 */ /* 0x000f220000300a00 */
[----:B------:R-:W-:-:S03]  /*8e090*/  IADD3.X R68, PT, PT, R19, UR7, RZ, P0, !PT ;  /* 0x0000000713447c10 */ /* 0x000fc600087fe4ff */
[----:B------:R-:W4:Y:S01]  /*8e0a0*/  LDL.LU.64 R18, [R1+0x16d8] ;  /* 0x0016d80001127983 */ /* 0x000f220000300a00 */
[----:B------:R-:W-:-:S04]  /*8e0b0*/  IADD3 R69, P0, PT, R16, UR16, RZ ;  /* 0x0000001010457c10 */ /* 0x000fc8000ff1e0ff */
[----:B------:R-:W-:Y:S02]  /*8e0c0*/  IADD3.X R70, PT, PT, R17, UR7, RZ, P0, !PT ;  /* 0x0000000711467c10 */ /* 0x000fe400087fe4ff */
[----:B------:R-:W4:Y:S04]  /*8e0d0*/  LDL.LU.64 R16, [R1+0x1550] ;  /* 0x0015500001107983 */ /* 0x000f280000300a00 */
[----:B------:R-:W4:Y:S01]  /*8e0e0*/  LDL.LU.64 R92, [R1+0x1548] ;  /* 0x00154800015c7983 */ /* 0x000f220000300a00 */
[----:B---3--:R-:W-:-:S04]  /*8e0f0*/  IADD3 R71, P0, PT, R26, UR16, RZ ;  /* 0x000000101a477c10 */ /* 0x008fc8000ff1e0ff */
[----:B------:R-:W-:Y:S02]  /*8e100*/  IADD3.X R72, PT, PT, R27, UR7, RZ, P0, !PT ;  /* 0x000000071b487c10 */ /* 0x000fe400087fe4ff */
[----:B--2---:R-:W-:-:S04]  /*8e110*/  IADD3 R73, P0, PT, R10, UR16, RZ ;  /* 0x000000100a497c10 */ /* 0x004fc8000ff1e0ff */
[----:B------:R-:W-:Y:S02]  /*8e120*/  IADD3.X R74, PT, PT, R11, UR7, RZ, P0, !PT ;  /* 0x000000070b4a7c10 */ /* 0x000fe400087fe4ff */
[----:B------:R-:W2:Y:S01]  /*8e130*/  LDL.LU.64 R10, [R1+0x1540] ;  /* 0x00154000010a7983 */ /* 0x000ea20000300a00 */
        /* <DEDUP_REMOVED lines=18> */
[----:B------:R-:W-:Y:S01]  /*8e260*/  IADD3 R87, P0, PT, R88, UR16, RZ ;  /* 0x0000001058577c10 */ /* 0x000fe2000ff1e0ff */
[----:B------:R-:W4:Y:S03]  /*8e270*/  LDL.LU.64 R20, [R1+0x1508] ;  /* 0x0015080001147983 */ /* 0x000f260000300a00 */
[----:B------:R-:W-:Y:S02]  /*8e280*/  IADD3.X R88, PT, PT, R89, UR7, RZ, P0, !PT ;  /* 0x0000000759587c10 */ /* 0x000fe400087fe4ff */
[----:B------:R-:W-:-:S04]  /*8e290*/  IADD3 R89, P0, PT, R18, UR16, RZ ;  /* 0x0000001012597c10 */ /* 0x000fc8000ff1e0ff */
[----:B------:R-:W-:Y:S02]  /*8e2a0*/  IADD3.X R90, PT, PT, R19, UR7, RZ, P0, !PT ;  /* 0x00000007135a7c10 */ /* 0x000fe400087fe4ff */
[----:B------:R-:W-:Y:S01]  /*8e2b0*/  IADD3 R91, P0, PT, R16, UR16, RZ ;  /* 0x00000010105b7c10 */ /* 0x000fe2000ff1e0ff */
[----:B------:R-:W4:Y:S03]  /*8e2c0*/  LDL.LU.64 R18, [R1+0x1500] ;  /* 0x0015000001127983 */ /* 0x000f260000300a00 */
[----:B------:R-:W-:Y:S02]  /*8e2d0*/  IADD3.X R176, PT, PT, R17, UR7, RZ, P0, !PT ;  /* 0x0000000711b07c10 */ /* 0x000fe400087fe4ff */
[----:B------:R-:W-:Y:S01]  /*8e2e0*/  IADD3 R177, P0, PT, R92, UR16, RZ ;  /* 0x000000105cb17c10 */ /* 0x000fe2000ff1e0ff */
[----:B------:R-:W4:Y:S03]  /*8e2f0*/  LDL.LU.64 R16, [R1+0x14f8] ;  /* 0x0014f80001107983 */ /* 0x000f260000300a00 */
[----:B------:R-:W-:-:S02]  /*8e300*/  IADD3.X R178, PT, PT, R93, UR7, RZ, P0, !PT ;  /* 0x000000075db27c10 */ /* 0x000fc400087fe4ff */
[----:B--2---:R-:W-:-:S04]  /*8e310*/  IADD3 R179, P0, PT, R10, UR16, RZ ;  /* 0x000000100ab37c10 */ /* 0x004fc8000ff1e0ff */
        /* <DEDUP_REMOVED lines=18> */
[----:B------:R-:W3:Y:S01]  /*8e440*/  LDL.LU.64 R92, [R1+0x14a8] ;  /* 0x0014a800015c7983 */ /* 0x000ee20000300a00 */
[----:B------:R-:W-:-:S03]  /*8e450*/  IADD3 R189, P0, PT, R24, UR16, RZ ;  /* 0x0000001018bd7c10 */ /* 0x000fc6000ff1e0ff */
[----:B------:R-:W3:Y:S01]  /*8e460*/  LDL.LU.64 R26, [R1+0x14a0] ;  /* 0x0014a000011a7983 */ /* 0x000ee20000300a00 */
[----:B------:R-:W-:-:S03]  /*8e470*/  IADD3.X R190, PT, PT, R25, UR7, RZ, P0, !PT ;  /* 0x0000000719be7c10 */ /* 0x000fc600087fe4ff */
[----:B------:R-:W3:Y:S01]  /*8e480*/  LDL.LU.64 R24, [R1+0x1498] ;  /* 0x0014980001187983 */ /* 0x000ee20000300a00 */
        /* <DEDUP_REMOVED lines=8> */
[----:B------:R-:W-:Y:S01]  /*8e510*/  IADD3 R209, P0, PT, R16, UR16, RZ ;  /* 0x0000001010d17c10 */ /* 0x000fe2000ff1e0ff */
[----:B------:R-:W4:Y:S03]  /*8e520*/  LDL.LU.64 R18, [R1+0x1480] ;  /* 0x0014800001127983 */ /* 0x000f260000300a00 */
[----:B------:R-:W-:Y:S02]  /*8e530*/  IADD3.X R210, PT, PT, R17, UR7, RZ, P0, !PT ;  /* 0x0000000711d27c10 */ /* 0x000fe400087fe4ff */
[----:B------:R-:W4:Y:S01]  /*8e540*/  LDL.LU.64 R16, [R1+0x1478] ;  /* 0x0014780001107983 */ /* 0x000f220000300a00 */
[----:B--2---:R-:W-:-:S04]  /*8e550*/  IADD3 R211, P0, PT, R10, UR16, RZ ;  /* 0x000000100ad37c10 */ /* 0x004fc8000ff1e0ff */
        /* <DEDUP_REMOVED lines=46> */
[----:B------:R-:W-:Y:S01]  /*8e840*/  USEL UR12, URZ, 0x4, !UP2 ;  /* 0x00000004ff0c7887 */ /* 0x000fe2000d000000 */
        /* <DEDUP_REMOVED lines=8> */
[----:B------:R-:W-:Y:S01]  /*8e8d0*/  UISETP.GT.AND UP6, UPT, UR21, 0x65, UPT ;  /* 0x000000651500788c */ /* 0x000fe2000bfc4270 */
[----:B------:R-:W-:Y:S01]  /*8e8e0*/  MOV R32, R53 ;  /* 0x0000003500207202 */ /* 0x000fe20000000f00 */
[----:B------:R-:W-:Y:S01]  /*8e8f0*/  IMAD.MOV.U32 R33, RZ, RZ, R54 ;  /* 0x000000ffff217224 */ /* 0x000fe200078e0036 */
[----:B------:R-:W-:Y:S01]  /*8e900*/  USEL UR12, UR12, URZ, !UP0 ;  /* 0x000000ff0c0c7287 */ /* 0x000fe2000c000000 */
        /* <DEDUP_REMOVED lines=26> */
[----:B------:R-:W-:-:S02]  /*8eab0*/  MOV R148, R77 ;  /* 0x0000004d00947202 */ /* 0x000fc40000000f00 */
[----:B----4-:R-:W-:-:S04]  /*8eac0*/  IADD3 R235, P0, PT, R22, UR16, RZ ;  /* 0x0000001016eb7c10 */ /* 0x010fc8000ff1e0ff */
[----:B------:R-:W-:Y:S02]  /*8ead0*/  IADD3.X R236, PT, PT, R23, UR7, RZ, P0, !PT ;  /* 0x0000000717ec7c10 */ /* 0x000fe400087fe4ff */
[----:B------:R-:W-:-:S04]  /*8eae0*/  IADD3 R237, P0, PT, R20, UR16, RZ ;  /* 0x0000001014ed7c10 */ /* 0x000fc8000ff1e0ff */
[----:B------:R-:W-:Y:S02]  /*8eaf0*/  IADD3.X R238, PT, PT, R21, UR7, RZ, P0, !PT ;  /* 0x0000000715ee7c10 */ /* 0x000fe400087fe4ff */
[----:B------:R-:W-:-:S04]  /*8eb00*/  IADD3 R239, P0, PT, R18, UR16, RZ ;  /* 0x0000001012ef7c10 */ /* 0x000fc8000ff1e0ff */
[----:B------:R-:W-:Y:S02]  /*8eb10*/  IADD3.X R240, PT, PT, R19, UR7, RZ, P0, !PT ;  /* 0x0000000713f07c10 */ /* 0x000fe400087fe4ff */
[----:B------:R-:W-:-:S04]  /*8eb20*/  IADD3 R241, P0, PT, R16, UR16, RZ ;  /* 0x0000001010f17c10 */ /* 0x000fc8000ff1e0ff */
[----:B------:R-:W-:Y:S02]  /*8eb30*/  IADD3.X R242, PT, PT, R17, UR7, RZ, P0, !PT ;  /* 0x0000000711f27c10 */ /* 0x000fe400087fe4ff */
[----:B--2---:R-:W-:-:S04]  /*8eb40*/  IADD3 R243, P0, PT, R10, UR16, RZ ;  /* 0x000000100af37c10 */ /* 0x004fc8000ff1e0ff */
        /* <DEDUP_REMOVED lines=11> */
[----:B------:R1:W-:Y:S04]  /*8ec00*/  STL.64 [R1+0x1a10], R198 ;  /* 0x001a10c601007387 */ /* 0x0003e80000100a00 */
[----:B------:R2:W-:Y:S04]  /*8ec10*/  STL.64 [R1+0x1a08], R196 ;  /* 0x001a08c401007387 */ /* 0x0005e80000100a00 */
[----:B------:R3:W-:Y:S04]  /*8ec20*/  STL.64 [R1+0x1a00], R194 ;  /* 0x001a00c201007387 */ /* 0x0007e80000100a00 */
[----:B------:R4:W-:Y:S04]  /*8ec30*/  STL.64 [R1+0x19f8], R192 ;  /* 0x0019f8c001007387 */ /* 0x0009e80000100a00 */
[----:B------:R1:W-:Y:S04]  /*8ec40*/  STL.64 [R1+0x19f0], R174 ;  /* 0x0019f0ae01007387 */ /* 0x0003e80000100a00 */
[----:B------:R1:W-:Y:S04]  /*8ec50*/  STL.64 [R1+0x19e8], R172 ;  /* 0x0019e8ac01007387 */ /* 0x0003e80000100a00 */
[----:B------:R1:W-:Y:S04]  /*8ec60*/  STL.64 [R1+0x19e0], R170 ;  /* 0x0019e0aa01007387 */ /* 0x0003e80000100a00 */
[----:B------:R1:W-:Y:S04]  /*8ec70*/  STL.64 [R1+0x19d8], R168 ;  /* 0x0019d8a801007387 */ /* 0x0003e80000100a00 */
        /* <DEDUP_REMOVED lines=13> */
[----:B------:R-:W-:Y:S01]  /*8ed50*/  STL.64 [R1+0x1800], R162 ;  /* 0x001800a201007387 */ /* 0x000fe20000100a00 */
[----:B------:R-:W-:-:S03]  /*8ed60*/  IMAD.MOV.U32 R147, RZ, RZ, R80 ;  /* 0x000000ffff937224 */ /* 0x000fc600078e0050 */
[----:B------:R-:W-:Y:S01]  /*8ed70*/  STL.64 [R1+0x17f8], R160 ;  /* 0x0017f8a001007387 */ /* 0x000fe20000100a00 */
[----:B------:R-:W-:Y:S01]  /*8ed80*/  MOV R144, R81 ;  /* 0x0000005100907202 */ /* 0x000fe20000000f00 */
[----:B------:R-:W-:Y:S02]  /*8ed90*/  IMAD.MOV.U32 R145, RZ, RZ, R82 ;  /* 0x000000ffff917224 */ /* 0x000fe400078e0052 */
[----:B------:R-:W-:Y:S01]  /*8eda0*/  STL.64 [R1+0x17f0], R158 ;  /* 0x0017f09e01007387 */ /* 0x000fe20000100a00 */
[----:B------:R-:W-:Y:S01]  /*8edb0*/  ISETP.NE.U32.AND P6, PT, RZ, UR13, PT ;  /* 0x0000000dff007c0c */ /* 0x000fe2000bfc5070 */
[----:B------:R-:W-:Y:S02]  /*8edc0*/  IMAD.MOV.U32 R143, RZ, RZ, R84 ;  /* 0x000000ffff8f7224 */ /* 0x000fe400078e0054 */
[----:B------:R-:W-:Y:S01]  /*8edd0*/  STL.64 [R1+0x17e8], R156 ;  /* 0x0017e89c01007387 */ /* 0x000fe20000100a00 */
[----:B------:R-:W-:Y:S01]  /*8ede0*/  MOV R142, R83 ;  /* 0x00000053008e7202 */ /* 0x000fe20000000f00 */
[----:B------:R-:W-:-:S02]  /*8edf0*/  UISETP.GT.AND UP1, UPT, UR21, 0x6d, UPT ;  /* 0x0000006d1500788c */ /* 0x000fc4000bf24270 */
[----:B------:R-:W-:Y:S01]  /*8ee00*/  STL.64 [R1+0x17e0], R154 ;  /* 0x0017e09a01007387 */ /* 0x000fe20000100a00 */
[----:B------:R-:W-:Y:S01]  /*8ee10*/  MOV R140, R85 ;  /* 0x00000055008c7202 */ /* 0x000fe20000000f00 */
[----:B------:R-:W-:Y:S01]  /*8ee20*/  IMAD.MOV.U32 R141, RZ, RZ, R86 ;  /* 0x000000ffff8d7224 */ /* 0x000fe200078e0056 */
[----:B------:R-:W-:Y:S01]  /*8ee30*/  USEL UR18, UR18, URZ, !UP0 ;  /* 0x000000ff12127287 */ /* 0x000fe2000c000000 */
[----:B------:R-:W-:Y:S01]  /*8ee40*/  STL.64 [R1+0x17d8], R152 ;  /* 0x0017d89801007387 */ /* 0x000fe20000100a00 */
[----:B------:R-:W-:Y:S01]  /*8ee50*/  MOV R138, R87 ;  /* 0x00000057008a7202 */ /* 0x000fe20000000f00 */
[----:B------:R-:W-:Y:S02]  /*8ee60*/  IMAD.MOV.U32 R139, RZ, RZ, R88 ;  /* 0x000000ffff8b7224 */ /* 0x000fe400078e0058 */
[----:B------:R-:W-:Y:S01]  /*8ee70*/  STL.64 [R1+0x1710], R150 ;  /* 0x0017109601007387 */ /* 0x000fe20000100a00 */
[----:B------:R-:W-:Y:S01]  /*8ee80*/  MOV R136, R89 ;  /* 0x0000005900887202 */ /* 0x000fe20000000f00 */
[----:B------:R-:W-:-:S02]  /*8ee90*/  IMAD.MOV.U32 R137, RZ, RZ, R90 ;  /* 0x000000ffff897224 */ /* 0x000fc400078e005a */
[----:B------:R-:W-:Y:S01]  /*8eea0*/  STL.64 [R1+0x1708], R148 ;  /* 0x0017089401007387 */ /* 0x000fe20000100a00 */
[----:B------:R-:W-:Y:S01]  /*8eeb0*/  MOV R134, R91 ;  /* 0x0000005b00867202 */ /* 0x000fe20000000f00 */
[----:B------:R-:W-:Y:S02]  /*8eec0*/  IMAD.MOV.U32 R135, RZ, RZ, R176 ;  /* 0x000000ffff877224 */ /* 0x000fe400078e00b0 */
[----:B------:R-:W-:Y:S01]  /*8eed0*/  STL.64 [R1+0x1700], R146 ;  /* 0x0017009201007387 */ /* 0x000fe20000100a00 */
[----:B------:R-:W-:Y:S01]  /*8eee0*/  MOV R132, R177 ;  /* 0x000000b100847202 */ /* 0x000fe20000000f00 */
[----:B------:R-:W-:Y:S01]  /*8eef0*/  IMAD.MOV.U32 R133, RZ, RZ, R178 ;  /* 0x000000ffff857224 */ /* 0x000fe200078e00b2 */
[----:B------:R-:W-:Y:S01]  /*8ef00*/  USEL UR19, URZ, 0x4, !UP1 ;  /* 0x00000004ff137887 */ /* 0x000fe2000c800000 */
[----:B------:R-:W-:Y:S01]  /*8ef10*/  STL.64 [R1+0x16f8], R144 ;  /* 0x0016f89001007387 */ /* 0x000fe20000100a00 */
[----:B------:R-:W-:Y:S01]  /*8ef20*/  MOV R130, R179 ;  /* 0x000000b300827202 */ /* 0x000fe20000000f00 */
[----:B------:R-:W-:-:S02]  /*8ef30*/  IMAD.MOV.U32 R131, RZ, RZ, R180 ;  /* 0x000000ffff837224 */ /* 0x000fc400078e00b4 */
[----:B------:R-:W-:Y:S01]  /*8ef40*/  LDGSTS.E [R2+0x18400], desc[UR14][R198.64], P0 ;  /* 0x18400000c6027fae */ /* 0x000fe200081a100e */
[----:B------:R-:W-:Y:S01]  /*8ef50*/  MOV R128, R181 ;  /* 0x000000b500807202 */ /* 0x000fe20000000f00 */
[----:B------:R-:W-:Y:S02]  /*8ef60*/  IMAD.MOV.U32 R129, RZ, RZ, R182 ;  /* 0x000000ffff817224 */ /* 0x000fe400078e00b6 */
[----:B------:R-:W-:Y:S01]  /*8ef70*/  STL.64 [R1+0x16f0], R142 ;  /* 0x0016f08e01007387 */ /* 0x000fe20000100a00 */
[----:B------:R-:W-:-:S03]  /*8ef80*/  ISETP.NE.U32.AND P5, PT, RZ, UR18, PT ;  /* 0x00000012ff007c0c */ /* 0x000fc6000bfa5070 */
[----:B------:R-:W-:Y:S01]  /*8ef90*/  LDGSTS.E [R2+0x18480], desc[UR14][R196.64], P0 ;  /* 0x18480000c4027fae */ /* 0x000fe200081a100e */
[----:B------:R-:W-:Y:S01]  /*8efa0*/  MOV R126, R183 ;  /* 0x000000b7007e7202 */ /* 0x000fe20000000f00 */
[----:B------:R-:W-:Y:S02]  /*8efb0*/  IMAD.MOV.U32 R127, RZ, RZ, R184 ;  /* 0x000000ffff7f7224 */ /* 0x000fe400078e00b8 */
[----:B------:R-:W-:Y:S01]  /*8efc0*/  STL.64 [R1+0x16e8], R140 ;  /* 0x0016e88c01007387 */ /* 0x000fe20000100a00 */
[----:B------:R-:W-:-:S03]  /*8efd0*/  UISETP.GT.AND UP4, UPT, UR21, 0x71, UPT ;  /* 0x000000711500788c */ /* 0x000fc6000bf84270 */
[----:B------:R-:W-:Y:S01]  /*8efe0*/  LDGSTS.E [R2+0x18500], desc[UR14][R194.64], P0 ;  /* 0x18500000c2027fae */ /* 0x000fe200081a100e */
[----:B------:R-:W-:Y:S01]  /*8eff0*/  MOV R124, R185 ;  /* 0x000000b9007c7202 */ /* 0x000fe20000000f00 */
[----:B------:R-:W-:Y:S02]  /*8f000*/  IMAD.MOV.U32 R125, RZ, RZ, R186 ;  /* 0x000000ffff7d7224 */ /* 0x000fe400078e00ba */
[----:B------:R-:W-:Y:S01]  /*8f010*/  STL.64 [R1+0x16e0], R138 ;  /* 0x0016e08a01007387 */ /* 0x000fe20000100a00 */
[----:B------:R-:W-:-:S03]  /*8f020*/  USEL UR19, UR19, URZ, !UP0 ;  /* 0x000000ff13137287 */ /* 0x000fc6000c000000 */
[----:B------:R-:W-:Y:S01]  /*8f030*/  LDGSTS.E [R2+0x18580], desc[UR14][R192.64], P0 ;  /* 0x18580000c0027fae */ /* 0x000fe200081a100e */
[----:B------:R-:W-:Y:S01]  /*8f040*/  MOV R122, R187 ;  /* 0x000000bb007a7202 */ /* 0x000fe20000000f00 */
[----:B------:R-:W-:Y:S02]  /*8f050*/  IMAD.MOV.U32 R123, RZ, RZ, R188 ;  /* 0x000000ffff7b7224 */ /* 0x000fe400078e00bc */
[----:B------:R-:W-:Y:S01]  /*8f060*/  STL.64 [R1+0x16d8], R136 ;  /* 0x0016d88801007387 */ /* 0x000fe20000100a00 */
[----:B------:R-:W-:-:S03]  /*8f070*/  MOV R120, R189 ;  /* 0x000000bd00787202 */ /* 0x000fc60000000f00 */
[----:B------:R-:W-:Y:S01]  /*8f080*/  LDGSTS.E [R2+0x18600], desc[UR14][R174.64], P0 ;  /* 0x18600000ae027fae */ /* 0x000fe200081a100e */
[----:B------:R-:W-:-:S03]  /*8f090*/  IMAD.MOV.U32 R121, RZ, RZ, R190 ;  /* 0x000000ffff797224 */ /* 0x000fc600078e00be */
[----:B------:R-:W-:Y:S01]  /*8f0a0*/  STL.64 [R1+0x1550], R134 ;  /* 0x0015508601007387 */ /* 0x000fe20000100a00 */
[----:B------:R-:W-:-:S03]  /*8f0b0*/  MOV R118, R191 ;  /* 0x000000bf00767202 */ /* 0x000fc60000000f00 */
[----:B------:R-:W-:Y:S01]  /*8f0c0*/  LDGSTS.E [R2+0x18680], desc[UR14][R172.64], P0 ;  /* 0x18680000ac027fae */ /* 0x000fe200081a100e */
[----:B------:R-:W-:-:S03]  /*8f0d0*/  IMAD.MOV.U32 R119, RZ, RZ, R204 ;  /* 0x000000ffff777224 */ /* 0x000fc600078e00cc */
[----:B------:R-:W-:Y:S01]  /*8f0e0*/  STL.64 [R1+0x1548], R132 ;  /* 0x0015488401007387 */ /* 0x000fe20000100a00 */
[----:B------:R-:W-:-:S03]  /*8f0f0*/  MOV R116, R205 ;  /* 0x000000cd00747202 */ /* 0x000fc60000000f00 */
[----:B------:R-:W-:Y:S01]  /*8f100*/  LDGSTS.E [R2+0x18700], desc[UR14][R170.64], P0 ;  /* 0x18700000aa027fae */ /* 0x000fe200081a100e */
[----:B------:R-:W-:Y:S01]  /*8f110*/  IMAD.MOV.U32 R117, RZ, RZ, R206 ;  /* 0x000000ffff757224 */ /* 0x000fe200078e00ce */
[----:B------:R-:W-:Y:S02]  /*8f120*/  USEL UR20, URZ, 0x4, !UP4 ;  /* 0x00000004ff147887 */ /* 0x000fe4000e000000 */
        /* <DEDUP_REMOVED lines=8> */
[----:B------:R-:W-:Y:S02]  /*8f1b0*/  ISETP.NE.U32.AND P4, PT, RZ, UR19, PT ;  /* 0x00000013ff007c0c */ /* 0x000fe4000bf85070 */
[----:B------:R-:W-:Y:S01]  /*8f1c0*/  STL.64 [R1+0x1530], R126 ;  /* 0x0015307e01007387 */ /* 0x000fe20000100a00 */
[----:B------:R-:W-:-:S03]  /*8f1d0*/  MOV R8, R211 ;  /* 0x000000d300087202 */ /* 0x000fc60000000f00 */
[----:B------:R-:W-:Y:S01]  /*8f1e0*/  LDGSTS.E [R2+0x19480], desc[UR14][R40.64], P6 ;  /* 0x1948000028027fae */ /* 0x000fe2000b1a100e */
[----:B------:R-:W-:-:S03]  /*8f1f0*/  IMAD.MOV.U32 R9, RZ, RZ, R212 ;  /* 0x000000ffff097224 */ /* 0x000fc600078e00d4 */
        /* <DEDUP_REMOVED lines=25> */
[----:B------:R1:W-:Y:S01]  /*8f390*/  LDGSTS.E [R2+0x19780], desc[UR14][R28.64], P6 ;  /* 0x197800001c027fae */ /* 0x0003e2000b1a100e */
[----:B------:R-:W-:-:S03]  /*8f3a0*/  IMAD.MOV.U32 R105, RZ, RZ, R224 ;  /* 0x000000ffff697224 */ /* 0x000fc600078e00e0 */
[----:B------:R-:W-:Y:S01]  /*8f3b0*/  STL.64 [R1+0x14f8], R112 ;  /* 0x0014f87001007387 */ /* 0x000fe20000100a00 */
[----:B------:R-:W-:-:S03]  /*8f3c0*/  MOV R102, R225 ;  /* 0x000000e100667202 */ /* 0x000fc60000000f00 */
[----:B------:R-:W-:Y:S01]  /*8f3d0*/  LDGSTS.E [R2+0x1a400], desc[UR14][R166.64], P5 ;  /* 0x1a400000a6027fae */ /* 0x000fe2000a9a100e */
[----:B------:R-:W-:Y:S01]  /*8f3e0*/  IMAD.MOV.U32 R103, RZ, RZ, R226 ;  /* 0x000000ffff677224 */ /* 0x000fe200078e00e2 */
[----:B------:R-:W-:Y:S02]  /*8f3f0*/  ISETP.NE.U32.AND P3, PT, RZ, UR20, PT ;  /* 0x00000014ff007c0c */ /* 0x000fe4000bf65070 */
[----:B------:R1:W-:Y:S01]  /*8f400*/  STL.64 [R1+0x14f0], R8 ;  /* 0x0014f00801007387 */ /* 0x0003e20000100a00 */
[----:B------:R-:W-:-:S03]  /*8f410*/  MOV R100, R227 ;  /* 0x000000e300647202 */ /* 0x000fc60000000f00 */
[----:B------:R-:W-:Y:S01]  /*8f420*/  LDGSTS.E [R2+0x1a480], desc[UR14][R164.64], P5 ;  /* 0x1a480000a4027fae */ /* 0x000fe2000a9a100e */
[----:B------:R-:W-:-:S03]  /*8f430*/  IMAD.MOV.U32 R101, RZ, RZ, R228 ;  /* 0x000000ffff657224 */ /* 0x000fc600078e00e4 */
[----:B------:R1:W-:Y:S01]  /*8f440*/  STL.64 [R1+0x14e8], R4 ;  /* 0x0014e80401007387 */ /* 0x0003e20000100a00 */
[----:B------:R-:W-:-:S03]  /*8f450*/  MOV R98, R229 ;  /* 0x000000e500627202 */ /* 0x000fc60000000f00 */
[----:B------:R-:W-:Y:S01]  /*8f460*/  LDGSTS.E [R2+0x1a500], desc[UR14][R162.64], P5 ;  /* 0x1a500000a2027fae */ /* 0x000fe2000a9a100e */
[----:B------:R-:W-:Y:S01]  /*8f470*/  IMAD.MOV.U32 R99, RZ, RZ, R230 ;  /* 0x000000ffff637224 */ /* 0x000fe200078e00e6 */
[----:B------:R-:W-:Y:S02]  /*8f480*/  USEL UR22, UR22, URZ, !UP0 ;  /* 0x000000ff16167287 */ /* 0x000fe4000c000000 */
[----:B------:R-:W-:Y:S01]  /*8f490*/  STL.64 [R1+0x14e0], R110 ;  /* 0x0014e06e01007387 */ /* 0x000fe20000100a00 */
[----:B------:R-:W-:-:S03]  /*8f4a0*/  MOV R96, R231 ;  /* 0x000000e700607202 */ /* 0x000fc60000000f00 */
[----:B------:R-:W-:Y:S01]  /*8f4b0*/  LDGSTS.E [R2+0x1a580], desc[UR14][R160.64], P5 ;  /* 0x1a580000a0027fae */ /* 0x000fe2000a9a100e */
[----:B------:R-:W-:-:S03]  /*8f4c0*/  IMAD.MOV.U32 R97, RZ, RZ, R232 ;  /* 0x000000ffff617224 */ /* 0x000fc600078e00e8 */
[----:B------:R1:W-:Y:S01]  /*8f4d0*/  STL.64 [R1+0x14d8], R10 ;  /* 0x0014d80a01007387 */ /* 0x0003e20000100a00 */
        /* <DEDUP_REMOVED lines=50> */
[----:B------:R2:W-:Y:S04]  /*8f800*/  STL.64 [R1+0x1458], R16 ;  /* 0x0014581001007387 */ /* 0x0005e80000100a00 */
[----:B------:R-:W-:Y:S04]  /*8f810*/  LDGSTS.E [R2+0x1c600], desc[UR14][R126.64], P3 ;  /* 0x1c6000007e027fae */ /* 0x000fe800099a100e */
[----:B-1----:R-:W5:Y:S04]  /*8f820*/  LDL.LU.64 R198, [R1+0x42b0] ;  /* 0x0042b00001c67983 */ /* 0x002f680000300a00 */
[----:B------:R-:W-:Y:S04]  /*8f830*/  LDGSTS.E [R2+0x1c680], desc[UR14][R124.64], P3 ;  /* 0x1c6800007c027fae */ /* 0x000fe800099a100e */
[----:B--2---:R-:W5:Y:S04]  /*8f840*/  LDL.LU.64 R196, [R1+0x42a8] ;  /* 0x0042a80001c47983 */ /* 0x004f680000300a00 */
[----:B------:R-:W-:Y:S04]  /*8f850*/  LDGSTS.E [R2+0x1c700], desc[UR14][R122.64], P3 ;  /* 0x1c7000007a027fae */ /* 0x000fe800099a100e */
[----:B---3--:R-:W5:Y:S04]  /*8f860*/  LDL.LU.64 R194, [R1+0x42a0] ;  /* 0x0042a00001c27983 */ /* 0x008f680000300a00 */
[----:B------:R-:W-:Y:S04]  /*8f870*/  LDGSTS.E [R2+0x1c780], desc[UR14][R120.64], P3 ;  /* 0x1c78000078027fae */ /* 0x000fe800099a100e */
[----:B----4-:R-:W5:Y:S04]  /*8f880*/  LDL.LU.64 R192, [R1+0x4298] ;  /* 0x0042980001c07983 */ /* 0x010f680000300a00 */
[----:B------:R-:W-:Y:S04]  /*8f890*/  LDGSTS.E [R2+0x1d400], desc[UR14][R118.64], P2 ;  /* 0x1d40000076027fae */ /* 0x000fe800091a100e */
[----:B------:R-:W5:Y:S04]  /*8f8a0*/  LDL.LU.64 R174, [R1+0x4290] ;  /* 0x0042900001ae7983 */ /* 0x000f680000300a00 */
[----:B------:R-:W-:Y:S04]  /*8f8b0*/  LDGSTS.E [R2+0x1d480], desc[UR14][R116.64], P2 ;  /* 0x1d48000074027fae */ /* 0x000fe800091a100e */
[----:B------:R-:W5:Y:S04]  /*8f8c0*/  LDL.LU.64 R172, [R1+0x4288] ;  /* 0x0042880001ac7983 */ /* 0x000f680000300a00 */
[----:B------:R-:W-:Y:S04]  /*8f8d0*/  LDGSTS.E [R2+0x1d500], desc[UR14][R114.64], P2 ;  /* 0x1d50000072027fae */ /* 0x000fe800091a100e */
[----:B------:R-:W5:Y:S04]  /*8f8e0*/  LDL.LU.64 R170, [R1+0x4280] ;  /* 0x0042800001aa7983 */ /* 0x000f680000300a00 */
[----:B------:R-:W-:Y:S04]  /*8f8f0*/  LDGSTS.E [R2+0x1d580], desc[UR14][R112.64], P2 ;  /* 0x1d58000070027fae */ /* 0x000fe800091a100e */
[----:B------:R-:W5:Y:S04]  /*8f900*/  LDL.LU.64 R168, [R1+0x4278] ;  /* 0x0042780001a87983 */ /* 0x000f680000300a00 */
[----:B------:R1:W-:Y:S04]  /*8f910*/  LDGSTS.E [R2+0x1d600], desc[UR14][R8.64], P2 ;  /* 0x1d60000008027fae */ /* 0x0003e800091a100e */
[----:B------:R2:W-:Y:S04]  /*8f920*/  LDGSTS.E [R2+0x1d680], desc[UR14][R4.64], P2 ;  /* 0x1d68000004027fae */ /* 0x0005e800091a100e */
[----:B------:R-:W-:Y:S04]  /*8f930*/  LDGSTS.E [R2+0x1d700], desc[UR14][R110.64], P2 ;  /* 0x1d7000006e027fae */ /* 0x000fe800091a100e */
[----:B------:R-:W1:Y:S04]  /*8f940*/  LDL.LU R9, [R1+0x31f4] ;  /* 0x0031f40001097983 */ /* 0x000e680000300800 */
[----:B------:R-:W2:Y:S04]  /*8f950*/  LDL.LU R5, [R1+0x31ec] ;  /* 0x0031ec0001057983 */ /* 0x000ea80000300800 */
[----:B------:R-:W-:Y:S04]  /*8f960*/  LDGSTS.E [R2+0x1d780], desc[UR14][R10.64], P2 ;  /* 0x1d7800000a027fae */ /* 0x000fe800091a100e */
[----:B------:R-:W3:Y:S04]  /*8f970*/  LDL.LU R11, [R1+0x31e8] ;  /* 0x0031e800010b7983 */ /* 0x000ee80000300800 */
[----:B------:R-:W4:Y:S01]  /*8f980*/  LDL.LU R8, [R1+0x31e0] ;  /* 0x0031e00001087983 */ /* 0x000f220000300800 */
[----:B------:R-:W-:-:S02]  /*8f990*/  UISETP.GT.AND UP2, UPT, UR21, 0x79, UPT ;  /* 0x000000791500788c */ /* 0x000fc4000bf44270 */
[----:B------:R-:W-:Y:S01]  /*8f9a0*/  UISETP.GT.AND UP6, UPT, UR21, 0x7d, UPT ;  /* 0x0000007d1500788c */ /* 0x000fe2000bfc4270 */
[----:B------:R-:W4:Y:S01]  /*8f9b0*/  LDL.LU R10, [R1+0x31e4] ;  /* 0x0031e400010a7983 */ /* 0x000f220000300800 */
[----:B------:R-:W-:Y:S02]  /*8f9c0*/  USEL UR26, URZ, 0x4, !UP2 ;  /* 0x00000004ff1a7887 */ /* 0x000fe4000d000000 */
[----:B------:R-:W-:Y:S01]  /*8f9d0*/  USEL UR25, URZ, 0x4, !UP6 ;  /* 0x00000004ff197887 */ /* 0x000fe2000f000000 */
[----:B------:R-:W4:Y:S01]  /*8f9e0*/  LDL.LU R4, [R1+0x31dc] ;  /* 0x0031dc0001047983 */ /* 0x000f220000300800 */
[----:B------:R-:W-:Y:S02]  /*8f9f0*/  USEL UR26, UR26, URZ, !UP0 ;  /* 0x000000ff1a1a7287 */ /* 0x000fe4000c000000 */
[----:B------:R-:W-:Y:S01]  /*8fa00*/  USEL UR25, UR25, URZ, !UP0 ;  /* 0x000000ff19197287 */ /* 0x000fe2000c000000 */
[----:B------:R-:W4:Y:S03]  /*8fa10*/  LDL.LU R12, [R1+0x31d8] ;  /* 0x0031d800010c7983 */ /* 0x000f260000300800 */
[----:B------:R-:W-:-:S02]  /*8fa20*/  ISETP.NE.U32.AND P1, PT, RZ, UR26, PT ;  /* 0x0000001aff007c0c */ /* 0x000fc4000bf25070 */
[----:B------:R-:W-:-:S11]  /*8fa30*/  ISETP.NE.U32.AND P0, PT, RZ, UR25, PT ;  /* 0x00000019ff007c0c */ /* 0x000fd6000bf05070 */
        /* <DEDUP_REMOVED lines=8> */
[----:B------:R-:W-:-:S03]  /*8fac0*/  UISETP.GT.AND UP5, UPT, UR21, 0x2, UPT ;  /* 0x000000021500788c */ /* 0x000fc6000bfa4270 */
[----:B------:R-:W-:Y:S04]  /*8fad0*/  LDGSTS.E [R2+0x1f400], desc[UR14][R94.64], P0 ;  /* 0x1f4000005e027fae */ /* 0x000fe800081a100e */
[----:B------:R-:W4:Y:S01]  /*8fae0*/  LDL.LU R7, [R1+0x31d0] ;  /* 0x0031d00001077983 */ /* 0x000f220000300800 */
[----:B------:R-:W-:-:S03]  /*8faf0*/  USEL UR24, URZ, 0x4, !UP5 ;  /* 0x00000004ff187887 */ /* 0x000fc6000e800000 */
[----:B------:R-:W-:Y:S01]  /*8fb00*/  LDGSTS.E [R2+0x1f480], desc[UR14][R92.64], P0 ;  /* 0x1f4800005c027fae */ /* 0x000fe200081a100e */
[----:B------:R-:W-:-:S03]  /*8fb10*/  USEL UR24, UR24, URZ, !UP0 ;  /* 0x000000ff18187287 */ /* 0x000fc6000c000000 */
[----:B------:R-:W-:Y:S03]  /*8fb20*/  LDGSTS.E [R2+0x1f500], desc[UR14][R26.64], P0 ;  /* 0x1f5000001a027fae */ /* 0x000fe600081a100e */
[----:B------:R-:W-:Y:S01]  /*8fb30*/  ISETP.NE.U32.AND P6, PT, RZ, UR24, PT ;  /* 0x00000018ff007c0c */ /* 0x000fe2000bfc5070 */
[----:B------:R-:W-:Y:S04]  /*8fb40*/  LDGSTS.E [R2+0x1f580], desc[UR14][R24.64], P0 ;  /* 0x1f58000018027fae */ /* 0x000fe800081a100e */
[----:B------:R-:W-:Y:S01]  /*8fb50*/  LDGSTS.E [R2+0x1f600], desc[UR14][R22.64], P0 ;  /* 0x1f60000016027fae */ /* 0x000fe200081a100e */
[----:B------:R-:W-:-:S03]  /*8fb60*/  LOP3.LUT R251, R251, 0x40, RZ, 0x3c, !PT ;  /* 0x00000040fbfb7812 */ /* 0x000fc600078e3cff */
[----:B------:R-:W-:Y:S04]  /*8fb70*/  LDGSTS.E [R2+0x1f680], desc[UR14][R20.64], P0 ;  /* 0x1f68000014027fae */ /* 0x000fe800081a100e */
[----:B------:R-:W-:Y:S04]  /*8fb80*/  LDGSTS.E [R2+0x1f700], desc[UR14][R18.64], P0 ;  /* 0x1f70000012027fae */ /* 0x000fe800081a100e */
[----:B------:R-:W-:Y:S04]  /*8fb90*/  LDGSTS.E [R2+0x1f780], desc[UR14][R16.64], P0 ;  /* 0x1f78000010027fae */ /* 0x000fe800081a100e */
[----:B------:R-:W4:Y:S01]  /*8fba0*/  LDL.LU R15, [R1+0x31d4] ;  /* 0x0031d400010f7983 */ /* 0x000f220000300800 */
[----:B------:R-:W-:Y:S01]  /*8fbb0*/  IADD3 R3, PT, PT, R251, UR23, RZ ;  /* 0x00000017fb037c10 */ /* 0x000fe2000fffe0ff */
[----:B------:R-:W-:Y:S01]  /*8fbc0*/  IMAD.MOV.U32 R28, RZ, RZ, R13 ;  /* 0x000000ffff1c7224 */ /* 0x000fe200078e000d */
[----:B------:R-:W-:Y:S01]  /*8fbd0*/  MOV R29, R14 ;  /* 0x0000000e001d7202 */ /* 0x000fe20000000f00 */
[----:B------:R-:W4:Y:S04]  /*8fbe0*/  LDL.LU R6, [R1+0x31cc] ;  /* 0x0031cc0001067983 */ /* 0x000f280000300800 */
[----:B------:R-:W4:Y:S04]  /*8fbf0*/  LDL.LU R16, [R1+0x31c8] ;  /* 0x0031c80001107983 */ /* 0x000f280000300800 */
[----:B------:R-:W4:Y:S04]  /*8fc00*/  LDL.LU R2, [R1+0x31c0] ;  /* 0x0031c00001027983 */ /* 0x000f280000300800 */
[----:B------:R1:W-:Y:S02]  /*8fc10*/  LDGSTS.E [R3+0x800], desc[UR14][R28.64], P6 ;  /* 0x008000001c037fae */ /* 0x0003e4000b1a100e */
[----:B-1----:R-:W-:-:S02]  /*8fc20*/  IADD3 R9, P0, PT, R9, UR16, RZ ;  /* 0x0000001009097c10 */ /* 0x002fc4000ff1e0ff */
[----:B--2---:R-:W-:-:S03]  /*8fc30*/  IADD3 R5, P1, PT, R5, UR16, RZ ;  /* 0x0000001005057c10 */ /* 0x004fc6000ff3e0ff */
[----:B------:R1:W-:Y:S01]  /*8fc40*/  STL [R1+0x31f4], R9 ;  /* 0x0031f40901007387 */ /* 0x0003e20000100800 */
[----:B------:R-:W-:Y:S01]  /*8fc50*/  IMAD.MOV.U32 R28, RZ, RZ, R9 ;  /* 0x000000ffff1c7224 */ /* 0x000fe200078e0009 */
[----:B---3--:R-:W-:Y:S02]  /*8fc60*/  IADD3.X R11, PT, PT, R11, UR7, RZ, P0, !PT ;  /* 0x000000070b0b7c10 */ /* 0x008fe400087fe4ff */
[----:B----4-:R-:W-:-:S03]  /*8fc70*/  IADD3.X R8, PT, PT, R8, UR7, RZ, P1, !PT ;  /* 0x0000000708087c10 */ /* 0x010fc60008ffe4ff */
[----:B------:R2:W-:Y:S04]  /*8fc80*/  STL [R1+0x31e8], R11 ;  /* 0x0031e80b01007387 */ /* 0x0005e80000100800 */
[----:B------:R3:W-:Y:S01]  /*8fc90*/  STL [R1+0x31ec], R5 ;  /* 0x0031ec0501007387 */ /* 0x0007e20000100800 */
[----:B------:R-:W-:-:S03]  /*8fca0*/  MOV R29, R11 ;  /* 0x0000000b001d7202 */ /* 0x000fc60000000f00 */
[----:B-1----:R-:W4:Y:S04]  /*8fcb0*/  LDL.LU R9, [R1+0x31c4] ;  /* 0x0031c40001097983 */ /* 0x002f280000300800 */
[----:B------:R1:W-:Y:S04]  /*8fcc0*/  STL [R1+0x31e0], R8 ;  /* 0x0031e00801007387 */ /* 0x0003e80000100800 */
[----:B--2---:R-:W2:Y:S01]  /*8fcd0*/  LDL.LU R11, [R1+0x31b0] ;  /* 0x0031b000010b7983 */ /* 0x004ea20000300800 */
[----:B------:R-:W-:Y:S02]  /*8fce0*/  IADD3 R10, P0, PT, R10, UR16, RZ ;  /* 0x000000100a0a7c10 */ /* 0x000fe4000ff1e0ff */
[----:B------:R-:W-:Y:S01]  /*8fcf0*/  IADD3 R4, P1, PT, R4, UR16, RZ ;  /* 0x0000001004047c10 */ /* 0x000fe2000ff3e0ff */
[----:B------:R1:W-:Y:S01]  /*8fd00*/  LDGSTS.E [R3+0x880], desc[UR14][R28.64], P6 ;  /* 0x008800001c037fae */ /* 0x0003e2000b1a100e */
[----:B------:R-:W-:Y:S01]  /*8fd10*/  IADD3.X R12, PT, PT, R12, UR7, RZ, P0, !PT ;  /* 0x000000070c0c7c10 */ /* 0x000fe200087fe4ff */
[----:B-1----:R-:W-:Y:S01]  /*8fd20*/  IMAD.MOV.U32 R28, RZ, RZ, R5 ;  /* 0x000000ffff1c7224 */ /* 0x002fe200078e0005 */
[----:B------:R-:W-:Y:S01]  /*8fd30*/  MOV R29, R8 ;  /* 0x00000008001d7202 */ /* 0x000fe20000000f00 */
[----:B---3--:R-:W3:Y:S04]  /*8fd40*/  LDL.LU R5, [R1+0x30f8] ;  /* 0x0030f80001057983 */ /* 0x008ee80000300800 */
[----:B------:R-:W3:Y:S04]  /*8fd50*/  LDL.LU R8, [R1+0x30fc] ;  /* 0x0030fc0001087983 */ /* 0x000ee80000300800 */
[----:B------:R-:W-:Y:S04]  /*8fd60*/  STL [R1+0x31e4], R10 ;  /* 0x0031e40a01007387 */ /* 0x000fe80000100800 */
[----:B------:R1:W-:Y:S04]  /*8fd70*/  STL [R1+0x31d8], R12 ;  /* 0x0031d80c01007387 */ /* 0x0003e80000100800 */
[----:B------:R-:W-:Y:S04]  /*8fd80*/  STL [R1+0x31dc], R4 ;  /* 0x0031dc0401007387 */ /* 0x000fe80000100800 */
[----:B------:R-:W3:Y:S04]  /*8fd90*/  LDL.LU R14, [R1+0x30f4] ;  /* 0x0030f400010e7983 */ /* 0x000ee80000300800 */
[----:B------:R1:W-:Y:S01]  /*8fda0*/  LDGSTS.E [R3+0x900], desc[UR14][R28.64], P6 ;  /* 0x009000001c037fae */ /* 0x0003e2000b1a100e */
[----:B------:R-:W-:-:S05]  /*8fdb0*/  IADD3.X R7, PT, PT, R7, UR7, RZ, P1, !PT ;  /* 0x0000000707077c10 */ /* 0x000fca0008ffe4ff */
[----:B------:R1:W-:Y:S04]  /*8fdc0*/  STL [R1+0x31d0], R7 ;  /* 0x0031d00701007387 */ /* 0x0003e80000100800 */
[----:B------:R-:W3:Y:S01]  /*8fdd0*/  LDL.LU R13, [R1+0x30e8] ;  /* 0x0030e800010d7983 */ /* 0x000ee20000300800 */
[----:B-1----:R-:W-:Y:S01]  /*8fde0*/  IMAD.MOV.U32 R28, RZ, RZ, R10 ;  /* 0x000000ffff1c7224 */ /* 0x002fe200078e000a */
[----:B------:R-:W-:Y:S02]  /*8fdf0*/  MOV R29, R12 ;  /* 0x0000000c001d7202 */ /* 0x000fe40000000f00 */
[----:B------:R-:W3:Y:S04]  /*8fe00*/  LDL.LU R12, [R1+0x30e0] ;  /* 0x0030e000010c7983 */ /* 0x000ee80000300800 */
[----:B------:R1:W-:Y:S02]  /*8fe10*/  LDGSTS.E [R3+0x980], desc[UR14][R28.64], P6 ;  /* 0x009800001c037fae */ /* 0x0003e4000b1a100e */
[----:B-1----:R-:W-:-:S02]  /*8fe20*/  MOV R29, R7 ;  /* 0x00000007001d7202 */ /* 0x002fc40000000f00 */
[----:B------:R-:W3:Y:S01]  /*8fe30*/  LDL.LU R7, [R1+0x30ec] ;  /* 0x0030ec0001077983 */ /* 0x000ee20000300800 */
[----:B------:R-:W-:Y:S01]  /*8fe40*/  IADD3 R15, P0, PT, R15, UR16, RZ ;  /* 0x000000100f0f7c10 */ /* 0x000fe2000ff1e0ff */
[----:B------:R-:W-:Y:S02]  /*8fe50*/  IMAD.MOV.U32 R28, RZ, RZ, R4 ;  /* 0x000000ffff1c7224 */ /* 0x000fe400078e0004 */
[----:B------:R-:W3:Y:S01]  /*8fe60*/  LDL.LU R10, [R1+0x30d8] ;  /* 0x0030d800010a7983 */ /* 0x000ee20000300800 */
[----:B------:R-:W-:-:S03]  /*8fe70*/  IADD3 R6, P1, PT, R6, UR16, RZ ;  /* 0x0000001006067c10 */ /* 0x000fc6000ff3e0ff */
[----:B------:R-:W3:Y:S01]  /*8fe80*/  LDL.LU R4, [R1+0x30e4] ;  /* 0x0030e40001047983 */ /* 0x000ee20000300800 */
[----:B------:R-:W-:-:S03]  /*8fe90*/  IADD3.X R16, PT, PT, R16, UR7, RZ, P0, !PT ;  /* 0x0000000710107c10 */ /* 0x000fc600087fe4ff */
[----:B------:R1:W-:Y:S01]  /*8fea0*/  LDGSTS.E [R3+0xa00], desc[UR14][R28.64], P6 ;  /* 0x00a000001c037fae */ /* 0x0003e2000b1a100e */
[----:B------:R-:W-:-:S03]  /*8feb0*/  IADD3.X R2, PT, PT, R2, UR7, RZ, P1, !PT ;  /* 0x0000000702027c10 */ /* 0x000fc60008ffe4ff */
[----:B------:R-:W-:Y:S01]  /*8fec0*/  STL [R1+0x31d4], R15 ;  /* 0x0031d40f01007387 */ /* 0x000fe20000100800 */
[----:B-1----:R-:W-:Y:S01]  /*8fed0*/  IMAD.MOV.U32 R28, RZ, RZ, R15 ;  /* 0x000000ffff1c7224 */ /* 0x002fe200078e000f */
[----:B------:R-:W-:Y:S02]  /*8fee0*/  MOV R29, R16 ;  /* 0x00000010001d7202 */ /* 0x000fe40000000f00 */
[----:B------:R-:W-:Y:S04]  /*8fef0*/  STL [R1+0x31c8], R16 ;  /* 0x0031c81001007387 */ /* 0x000fe80000100800 */
[----:B------:R1:W-:Y:S04]  /*8ff00*/  LDGSTS.E [R3+0xa80], desc[UR14][R28.64], P6 ;  /* 0x00a800001c037fae */ /* 0x0003e8000b1a100e */
[----:B------:R1:W-:Y:S04]  /*8ff10*/  STL [R1+0x31cc], R6 ;  /* 0x0031cc0601007387 */ /* 0x0003e80000100800 */
[----:B------:R1:W-:Y:S02]  /*8ff20*/  STL [R1+0x31c0], R2 ;  /* 0x0031c00201007387 */ /* 0x0003e40000100800 */
[----:B-1----:R-:W-:Y:S01]  /*8ff30*/  IMAD.MOV.U32 R28, RZ, RZ, R6 ;  /* 0x000000ffff1c7224 */ /* 0x002fe200078e0006 */
[----:B------:R-:W-:Y:S01]  /*8ff40*/  MOV R29, R2 ;  /* 0x00000002001d7202 */ /* 0x000fe20000000f00 */
[----:B------:R-:W3:Y:S04]  /*8ff50*/  LDL.LU R6, [R1+0x30dc] ;  /* 0x0030dc0001067983 */ /* 0x000ee80000300800 */
[----:B------:R-:W3:Y:S04]  /*8ff60*/  LDL.LU R2, [R1+0x30d4] ;  /* 0x0030d40001027983 */ /* 0x000ee80000300800 */
[----:B------:R1:W-:Y:S01]  /*8ff70*/  LDGSTS.E [R3+0xb00], desc[UR14][R28.64], P6 ;  /* 0x00b000001c037fae */ /* 0x0003e2000b1a100e */
[----:B----4-:R-:W-:-:S04]  /*8ff80*/  IADD3 R9, P0, PT, R9, UR16, RZ ;  /* 0x0000001009097c10 */ /* 0x010fc8000ff1e0ff */
[----:B--2---:R-:W-:Y:S01]  /*8ff90*/  IADD3.X R11, PT, PT, R11, UR7, RZ, P0, !PT ;  /* 0x000000070b0b7c10 */ /* 0x004fe200087fe4ff */
[----:B------:R-:W-:Y:S03]  /*8ffa0*/  STL [R1+0x31c4], R9 ;  /* 0x0031c40901007387 */ /* 0x000fe60000100800 */
[----:B-1----:R-:W-:Y:S01]  /*8ffb0*/  MOV R29, R11 ;  /* 0x0000000b001d7202 */ /* 0x002fe20000000f00 */
[----:B------:R1:W-:Y:S01]  /*8ffc0*/  STL [R1+0x31b0], R11 ;  /* 0x0031b00b01007387 */ /* 0x0003e20000100800 */
[----:B------:R-:W-:Y:S01]  /*8ffd0*/  IMAD.MOV.U32 R28, RZ, RZ, R9 ;  /* 0x000000ffff1c7224 */ /* 0x000fe200078e0009 */
[----:B------:R-:W-:Y:S02]  /*8ffe0*/  UISETP.GT.AND UP1, UPT, UR21, 0x6, UPT ;  /* 0x000000061500788c */ /* 0x000fe4000bf24270 */
[----:B-1----:R-:W2:Y:S04]  /*8fff0*/  LDL.LU R11, [R1+0x30d0] ;  /* 0x0030d000010b7983 */ /* 0x002ea80000300800 */
[----:B------:R-:W4:Y:S01]  /*90000*/  LDL.LU R9, [R1+0x30c8] ;  /* 0x0030c80001097983 */ /* 0x000f220000300800 */
[----:B------:R-:W-:Y:S01]  /*90010*/  USEL UR12, URZ, 0x4, !UP1 ;  /* 0x00000004ff0c7887 */ /* 0x000fe2000c800000 */
[----:B---3--:R-:W-:-:S02]  /*90020*/  IADD3 R5, P1, PT, R5, UR16, RZ ;  /* 0x0000001005057c10 */ /* 0x008fc4000ff3e0ff */
[----:B------:R-:W-:Y:S01]  /*90030*/  IADD3 R8, P2, PT, R8, UR16, RZ ;  /* 0x0000001008087c10 */ /* 0x000fe2000ff5e0ff */
[----:B------:R-:W-:Y:S01]  /*90040*/  USEL UR12, UR12, URZ, !UP0 ;  /* 0x000000ff0c0c7287 */ /* 0x000fe2000c000000 */
[----:B------:R1:W-:Y:S05]  /*90050*/  LDGSTS.E [R3+0xb80], desc[UR14][R28.64], P6 ;  /* 0x00b800001c037fae */ /* 0x0003ea000b1a100e */
[----:B------:R-:W-:Y:S01]  /*90060*/  ISETP.NE.U32.AND P0, PT, RZ, UR12, PT ;  /* 0x0000000cff007c0c */ /* 0x000fe2000bf05070 */
[----:B------:R3:W-:Y:S01]  /*90070*/  STL [R1+0x30f8], R5 ;  /* 0x0030f80501007387 */ /* 0x0007e20000100800 */
[----:B------:R-:W-:Y:S01]  /*90080*/  IADD3.X R14, PT, PT, R14, UR7, RZ, P1, !PT ;  /* 0x000000070e0e7c10 */ /* 0x000fe20008ffe4ff */
[----:B-1----:R-:W-:-:S03]  /*90090*/  IMAD.MOV.U32 R28, RZ, RZ, R5 ;  /* 0x000000ffff1c7224 */ /* 0x002fc600078e0005 */
[----:B------:R-:W-:Y:S01]  /*900a0*/  MOV R29, R14 ;  /* 0x0000000e001d7202 */ /* 0x000fe20000000f00 */
[----:B------:R-:W-:Y:S04]  /*900b0*/  STL [R1+0x30f4], R14 ;  /* 0x0030f40e01007387 */ /* 0x000fe80000100800 */
[----:B------:R1:W-:Y:S04]  /*900c0*/  STL [R1+0x30fc], R8 ;  /* 0x0030fc0801007387 */ /* 0x0003e80000100800 */
[----:B---3--:R-:W3:Y:S04]  /*900d0*/  LDL.LU R5, [R1+0x30cc] ;  /* 0x0030cc0001057983 */ /* 0x008ee80000300800 */
[----:B------:R1:W-:Y:S01]  /*900e0*/  LDGSTS.E [R3+0x1800], desc[UR14][R28.64], P0 ;  /* 0x018000001c037fae */ /* 0x0003e200081a100e */
[----:B------:R-:W-:-:S05]  /*900f0*/  IADD3.X R13, PT, PT, R13, UR7, RZ, P2, !PT ;  /* 0x000000070d0d7c10 */ /* 0x000fca00097fe4ff */
[----:B------:R-:W-:Y:S01]  /*90100*/  STL [R1+0x30e8], R13 ;  /* 0x0030e80d01007387 */ /* 0x000fe20000100800 */
[----:B-1----:R-:W-:-:S03]  /*90110*/  IMAD.MOV.U32 R28, RZ, RZ, R8 ;  /* 0x000000ffff1c7224 */ /* 0x002fc600078e0008 */
[----:B------:R-:W3:Y:S01]  /*90120*/  LDL.LU R8, [R1+0x30c0] ;  /* 0x0030c00001087983 */ /* 0x000ee20000300800 */
[----:B------:R-:W-:-:S05]  /*90130*/  MOV R29, R13 ;  /* 0x0000000d001d7202 */ /* 0x000fca0000000f00 */
[----:B------:R1:W-:Y:S01]  /*90140*/  LDGSTS.E [R3+0x1880], desc[UR14][R28.64], P0 ;  /* 0x018800001c037fae */ /* 0x0003e200081a100e */
[----:B------:R-:W-:-:S04]  /*90150*/  IADD3 R7, P1, PT, R7, UR16, RZ ;  /* 0x0000001007077c10 */ /* 0x000fc8000ff3e0ff */
[----:B------:R-:W-:Y:S02]  /*90160*/  IADD3.X R12, PT, PT, R12, UR7, RZ, P1, !PT ;  /* 0x000000070c0c7c10 */ /* 0x000fe40008ffe4ff */
[----:B------:R-:W-:Y:S01]  /*90170*/  IADD3 R4, P2, PT, R4, UR16, RZ ;  /* 0x0000001004047c10 */ /* 0x000fe2000ff5e0ff */
[----:B------:R1:W-:Y:S02]  /*90180*/  STL [R1+0x30ec], R7 ;  /* 0x0030ec0701007387 */ /* 0x0003e40000100800 */
[----:B-1----:R-:W-:Y:S01]  /*90190*/  IMAD.MOV.U32 R28, RZ, RZ, R7 ;  /* 0x000000ffff1c7224 */ /* 0x002fe200078e0007 */
[----:B------:R-:W-:Y:S01]  /*901a0*/  IADD3.X R10, PT, PT, R10, UR7, RZ, P2, !PT ;  /* 0x000000070a0a7c10 */ /* 0x000fe200097fe4ff */
[----:B------:R-:W-:Y:S04]  /*901b0*/  STL [R1+0x30e0], R12 ;  /* 0x0030e00c01007387 */ /* 0x000fe80000100800 */
[----:B------:R-:W-:Y:S04]  /*901c0*/  STL [R1+0x30e4], R4 ;  /* 0x0030e40401007387 */ /* 0x000fe80000100800 */
[----:B------:R-:W3:Y:S01]  /*901d0*/  LDL.LU R7, [R1+0x30c4] ;  /* 0x0030c40001077983 */ /* 0x000ee20000300800 */
[----:B------:R-:W-:-:S03]  /*901e0*/  MOV R29, R12 ;  /* 0x0000000c001d7202 */ /* 0x000fc60000000f00 */
[----:B------:R1:W-:Y:S04]  /*901f0*/  STL [R1+0x30d8], R10 ;  /* 0x0030d80a01007387 */ /* 0x0003e80000100800 */
[----:B------:R-:W3:Y:S04]  /*90200*/  LDL.LU R15, [R1+0x2ff8] ;  /* 0x002ff800010f7983 */ /* 0x000ee80000300800 */
[----:B------:R-:W3:Y:S04]  /*90210*/  LDL.LU R14, [R1+0x30b0] ;  /* 0x0030b000010e7983 */ /* 0x000ee80000300800 */
[----:B------:R1:W-:Y:S04]  /*90220*/  LDGSTS.E [R3+0x1900], desc[UR14][R28.64], P0 ;  /* 0x019000001c037fae */ /* 0x0003e800081a100e */
[----:B------:R-:W3:Y:S01]  /*90230*/  LDL.LU R16, [R1+0x2ff4] ;  /* 0x002ff40001107983 */ /* 0x000ee20000300800 */
[----:B------:R-:W-:-:S02]  /*90240*/  IADD3 R6, P1, PT, R6, UR16, RZ ;  /* 0x0000001006067c10 */ /* 0x000fc4000ff3e0ff */
[----:B------:R-:W-:Y:S01]  /*90250*/  IADD3 R2, P2, PT, R2, UR16, RZ ;  /* 0x0000001002027c10 */ /* 0x000fe2000ff5e0ff */
[----:B-1----:R-:W-:Y:S01]  /*90260*/  IMAD.MOV.U32 R28, RZ, RZ, R4 ;  /* 0x000000ffff1c7224 */ /* 0x002fe200078e0004 */
[----:B------:R-:W-:Y:S02]  /*90270*/  MOV R29, R10 ;  /* 0x0000000a001d7202 */ /* 0x000fe40000000f00 */
[----:B------:R-:W3:Y:S04]  /*90280*/  LDL.LU R10, [R1+0x2ffc] ;  /* 0x002ffc00010a7983 */ /* 0x000ee80000300800 */
[----:B------:R-:W3:Y:S04]  /*90290*/  LDL.LU R4, [R1+0x2fec] ;  /* 0x002fec0001047983 */ /* 0x000ee80000300800 */
[----:B------:R-:W-:Y:S04]  /*902a0*/  STL [R1+0x30dc], R6 ;  /* 0x0030dc0601007387 */ /* 0x000fe80000100800 */
[----:B------:R1:W-:Y:S02]  /*902b0*/  LDGSTS.E [R3+0x1980], desc[UR14][R28.64], P0 ;  /* 0x019800001c037fae */ /* 0x0003e400081a100e */
[----:B-1----:R-:W-:Y:S01]  /*902c0*/  IMAD.MOV.U32 R28, RZ, RZ, R6 ;  /* 0x000000ffff1c7224 */ /* 0x002fe200078e0006 */
[----:B--2---:R-:W-:-:S02]  /*902d0*/  IADD3.X R11, PT, PT, R11, UR7, RZ, P1, !PT ;  /* 0x000000070b0b7c10 */ /* 0x004fc40008ffe4ff */
[----:B----4-:R-:W-:-:S03]  /*902e0*/  IADD3.X R9, PT, PT, R9, UR7, RZ, P2, !PT ;  /* 0x0000000709097c10 */ /* 0x010fc600097fe4ff */
[----:B------:R1:W-:Y:S01]  /*902f0*/  STL [R1+0x30d0], R11 ;  /* 0x0030d00b01007387 */ /* 0x0003e20000100800 */
[----:B------:R-:W-:-:S03]  /*90300*/  MOV R29, R11 ;  /* 0x0000000b001d7202 */ /* 0x000fc60000000f00 */
        /* <DEDUP_REMOVED lines=18> */
[----:B-1----:R-:W-:Y:S01]  /*90430*/  IMAD.MOV.U32 R28, RZ, RZ, R5 ;  /* 0x000000ffff1c7224 */ /* 0x002fe200078e0005 */
[----:B------:R-:W-:-:S02]  /*90440*/  MOV R29, R8 ;  /* 0x00000008001d7202 */ /* 0x000fc40000000f00 */
[----:B------:R-:W-:Y:S01]  /*90450*/  USEL UR12, UR12, URZ, !UP0 ;  /* 0x000000ff0c0c7287 */ /* 0x000fe2000c000000 */
[----:B---3--:R-:W3:Y:S04]  /*90460*/  LDL.LU R8, [R1+0x2fd4] ;  /* 0x002fd40001087983 */ /* 0x008ee80000300800 */
[----:B------:R1:W-:Y:S01]  /*90470*/  LDGSTS.E [R3+0x1b00], desc[UR14][R28.64], P0 ;  /* 0x01b000001c037fae */ /* 0x0003e200081a100e */
[----:B------:R-:W-:-:S03]  /*90480*/  ISETP.NE.U32.AND P1, PT, RZ, UR12, PT ;  /* 0x0000000cff007c0c */ /* 0x000fc6000bf25070 */
[----:B------:R-:W3:Y:S01]  /*90490*/  LDL.LU R5, [R1+0x2fcc] ;  /* 0x002fcc0001057983 */ /* 0x000ee20000300800 */
[----:B------:R-:W-:-:S05]  /*904a0*/  IADD3 R7, P2, PT, R7, UR16, RZ ;  /* 0x0000001007077c10 */ /* 0x000fca000ff5e0ff */
[----:B-1----:R-:W-:Y:S01]  /*904b0*/  IMAD.MOV.U32 R28, RZ, RZ, R7 ;  /* 0x000000ffff1c7224 */ /* 0x002fe200078e0007 */
[----:B------:R-:W-:Y:S02]  /*904c0*/  IADD3 R15, P3, PT, R15, UR16, RZ ;  /* 0x000000100f0f7c10 */ /* 0x000fe4000ff7e0ff */
[----:B------:R-:W-:Y:S01]  /*904d0*/  IADD3.X R14, PT, PT, R14, UR7, RZ, P2, !PT ;  /* 0x000000070e0e7c10 */ /* 0x000fe200097fe4ff */
[----:B------:R-:W-:Y:S03]  /*904e0*/  STL [R1+0x30c4], R7 ;  /* 0x0030c40701007387 */ /* 0x000fe60000100800 */
        /* <DEDUP_REMOVED lines=21> */
[----:B------:R2:W-:Y:S04]  /*90640*/  STL [R1+0x2fe0], R6 ;  /* 0x002fe00601007387 */ /* 0x0005e80000100800 */
[----:B-1----:R-:W4:Y:S01]  /*90650*/  LDL.LU R11, [R1+0x2fb0] ;  /* 0x002fb000010b7983 */ /* 0x002f220000300800 */
[----:B--2---:R-:W-:-:S03]  /*90660*/  IADD3 R9, P0, PT, R9, UR16, RZ ;  /* 0x0000001009097c10 */ /* 0x004fc6000ff1e0ff */
[----:B------:R1:W-:Y:S01]  /*90670*/  LDGSTS.E [R3+0x2880], desc[UR14][R28.64], P1 ;  /* 0x028800001c037fae */ /* 0x0003e200089a100e */
[----:B------:R-:W-:Y:S01]  /*90680*/  IADD3 R2, P2, PT, R2, UR16, RZ ;  /* 0x0000001002027c10 */ /* 0x000fe2000ff5e0ff */
[----:B-1----:R-:W-:Y:S01]  /*90690*/  IMAD.MOV.U32 R28, RZ, RZ, R4 ;  /* 0x000000ffff1c7224 */ /* 0x002fe200078e0004 */
[----:B------:R-:W-:Y:S02]  /*906a0*/  MOV R29, R6 ;  /* 0x00000006001d7202 */ /* 0x000fe40000000f00 */
        /* <DEDUP_REMOVED lines=8> */
[----:B-1----:R-:W-:-:S03]  /*90730*/  MOV R29, R12 ;  /* 0x0000000c001d7202 */ /* 0x002fc60000000f00 */
[----:B------:R-:W2:Y:S01]  /*90740*/  LDL.LU R12, [R1+0x2ef4] ;  /* 0x002ef400010c7983 */ /* 0x000ea20000300800 */
[----:B------:R-:W-:-:S03]  /*90750*/  IMAD.MOV.U32 R28, RZ, RZ, R9 ;  /* 0x000000ffff1c7224 */ /* 0x000fc600078e0009 */
[----:B------:R1:W-:Y:S04]  /*90760*/  STL [R1+0x2fd0], R13 ;  /* 0x002fd00d01007387 */ /* 0x0003e80000100800 */
[----:B------:R-:W2:Y:S01]  /*90770*/  LDL.LU R9, [R1+0x2ee8] ;  /* 0x002ee80001097983 */ /* 0x000ea20000300800 */
[----:B---3--:R-:W-:-:S03]  /*90780*/  IADD3 R8, P0, PT, R8, UR16, RZ ;  /* 0x0000001008087c10 */ /* 0x008fc6000ff1e0ff */
[----:B------:R3:W-:Y:S01]  /*90790*/  LDGSTS.E [R3+0x2980], desc[UR14][R28.64], P1 ;  /* 0x029800001c037fae */ /* 0x0007e200089a100e */
[----:B------:R-:W-:Y:S01]  /*907a0*/  IADD3 R5, P2, PT, R5, UR16, RZ ;  /* 0x0000001005057c10 */ /* 0x000fe2000ff5e0ff */
[----:B---3--:R-:W-:Y:S01]  /*907b0*/  IMAD.MOV.U32 R28, RZ, RZ, R2 ;  /* 0x000000ffff1c7224 */ /* 0x008fe200078e0002 */
[----:B------:R-:W-:Y:S02]  /*907c0*/  MOV R29, R13 ;  /* 0x0000000d001d7202 */ /* 0x000fe40000000f00 */
[----:B-1----:R-:W3:Y:S04]  /*907d0*/  LDL.LU R13, [R1+0x2eec] ;  /* 0x002eec00010d7983 */ /* 0x002ee80000300800 */
[----:B------:R-:W3:Y:S01]  /*907e0*/  LDL.LU R2, [R1+0x2ee4] ;  /* 0x002ee40001027983 */ /* 0x000ee20000300800 */
[----:B------:R-:W-:-:S03]  /*907f0*/  IADD3.X R14, PT, PT, R14, UR7, RZ, P0, !PT ;  /* 0x000000070e0e7c10 */ /* 0x000fc600087fe4ff */
[----:B------:R-:W-:Y:S04]  /*90800*/  STL [R1+0x2fd4], R8 ;  /* 0x002fd40801007387 */ /* 0x000fe80000100800 */
[----:B------:R1:W-:Y:S04]  /*90810*/  LDGSTS.E [R3+0x2a00], desc[UR14][R28.64], P1 ;  /* 0x02a000001c037fae */ /* 0x0003e800089a100e */
[----:B------:R1:W-:Y:S01]  /*90820*/  STL [R1+0x2fc8], R14 ;  /* 0x002fc80e01007387 */ /* 0x0003e20000100800 */
[----:B------:R-:W-:-:S03]  /*90830*/  IADD3.X R7, PT, PT, R7, UR7, RZ, P2, !PT ;  /* 0x0000000707077c10 */ /* 0x000fc600097fe4ff */
[----:B------:R-:W-:Y:S01]  /*90840*/  STL [R1+0x2fcc], R5 ;  /* 0x002fcc0501007387 */ /* 0x000fe20000100800 */
[----:B-1----:R-:W-:Y:S01]  /*90850*/  MOV R29, R14 ;  /* 0x0000000e001d7202 */ /* 0x002fe20000000f00 */
[----:B------:R-:W-:Y:S02]  /*90860*/  IMAD.MOV.U32 R28, RZ, RZ, R8 ;  /* 0x000000ffff1c7224 */ /* 0x000fe400078e0008 */
        /* <DEDUP_REMOVED lines=9> */
[----:B----4-:R-:W-:-:S04]  /*90900*/  IADD3 R10, P0, PT, R10, UR16, RZ ;  /* 0x000000100a0a7c10 */ /* 0x010fc8000ff1e0ff */
[----:B------:R-:W-:Y:S01]  /*90910*/  IADD3.X R11, PT, PT, R11, UR7, RZ, P0, !PT ;  /* 0x000000070b0b7c10 */ /* 0x000fe200087fe4ff */
[----:B------:R-:W-:Y:S03]  /*90920*/  STL [R1+0x2fc4], R10 ;  /* 0x002fc40a01007387 */ /* 0x000fe60000100800 */
[----:B-1----:R-:W-:Y:S01]  /*90930*/  MOV R29, R11 ;  /* 0x0000000b001d7202 */ /* 0x002fe20000000f00 */
[----:B------:R1:W-:Y:S01]  /*90940*/  STL [R1+0x2fb0], R11 ;  /* 0x002fb00b01007387 */ /* 0x0003e20000100800 */
[----:B------:R-:W-:-:S05]  /*90950*/  IMAD.MOV.U32 R28, RZ, RZ, R10 ;  /* 0x000000ffff1c7224 */ /* 0x000fca00078e000a */
[----:B------:R4:W-:Y:S04]  /*90960*/  LDGSTS.E [R3+0x2b80], desc[UR14][R28.64], P1 ;  /* 0x02b800001c037fae */ /* 0x0009e800089a100e */
[----:B-1----:R-:W3:Y:S04]  /*90970*/  LDL.LU R11, [R1+0x2ed0] ;  /* 0x002ed000010b7983 */ /* 0x002ee80000300800 */
[----:B------:R-:W3:Y:S01]  /*90980*/  LDL.LU R10, [R1+0x2ec8] ;  /* 0x002ec800010a7983 */ /* 0x000ee20000300800 */
[----:B--2---:R-:W-:Y:S01]  /*90990*/  IADD3 R6, P1, PT, R6, UR16, RZ ;  /* 0x0000001006067c10 */ /* 0x004fe2000ff3e0ff */
[----:B------:R-:W-:Y:S01]  /*909a0*/  UISETP.GT.AND UP1, UPT, UR21, 0xe, UPT ;  /* 0x0000000e1500788c */ /* 0x000fe2000bf24270 */
[----:B------:R-:W-:-:S03]  /*909b0*/  IADD3 R4, P2, PT, R4, UR16, RZ ;  /* 0x0000001004047c10 */ /* 0x000fc6000ff5e0ff */
[----:B------:R-:W-:Y:S01]  /*909c0*/  USEL UR12, URZ, 0x4, !UP1 ;  /* 0x00000004ff0c7887 */ /* 0x000fe2000c800000 */
[----:B------:R1:W-:Y:S01]  /*909d0*/  STL [R1+0x2ef8], R6 ;  /* 0x002ef80601007387 */ /* 0x0003e20000100800 */
[----:B----4-:R-:W-:Y:S02]  /*909e0*/  IMAD.MOV.U32 R28, RZ, RZ, R6 ;  /* 0x000000ffff1c7224 */ /* 0x010fe400078e0006 */
[----:B------:R-:W-:Y:S01]  /*909f0*/  USEL UR12, UR12, URZ, !UP0 ;  /* 0x000000ff0c0c7287 */ /* 0x000fe2000c000000 */
[----:B------:R-:W-:-:S05]  /*90a00*/  IADD3.X R12, PT, PT, R12, UR7, RZ, P1, !PT ;  /* 0x000000070c0c7c10 */ /* 0x000fca0008ffe4ff */
[----:B------:R2:W-:Y:S01]  /*90a10*/  STL [R1+0x2ef4], R12 ;  /* 0x002ef40c01007387 */ /* 0x0005e20000100800 */
[----:B------:R-:W-:-:S03]  /*90a20*/  IADD3.X R9, PT, PT, R9, UR7, RZ, P2, !PT ;  /* 0x0000000709097c10 */ /* 0x000fc600097fe4ff */
[----:B------:R4:W-:Y:S01]  /*90a30*/  STL [R1+0x2efc], R4 ;  /* 0x002efc0401007387 */ /* 0x0009e20000100800 */
[----:B------:R-:W-:-:S03]  /*90a40*/  MOV R29, R12 ;  /* 0x0000000c001d7202 */ /* 0x000fc60000000f00 */
[----:B-1----:R-:W3:Y:S04]  /*90a50*/  LDL.LU R6, [R1+0x2ecc] ;  /* 0x002ecc0001067983 */ /* 0x002ee80000300800 */
[----:B------:R1:W-:Y:S01]  /*90a60*/  STL [R1+0x2ee8], R9 ;  /* 0x002ee80901007387 */ /* 0x0003e20000100800 */
[----:B------:R-:W-:-:S03]  /*90a70*/  ISETP.NE.U32.AND P0, PT, RZ, UR12, PT ;  /* 0x0000000cff007c0c */ /* 0x000fc6000bf05070 */
[----:B--2---:R-:W2:Y:S01]  /*90a80*/  LDL.LU R12, [R1+0x2ec0] ;  /* 0x002ec000010c7983 */ /* 0x004ea20000300800 */
[----:B---3--:R-:W-:-:S09]  /*90a90*/  IADD3 R13, P1, PT, R13, UR16, RZ ;  /* 0x000000100d0d7c10 */ /* 0x008fd2000ff3e0ff */
[----:B------:R3:W-:Y:S01]  /*90aa0*/  LDGSTS.E [R3+0x3800], desc[UR14][R28.64], P0 ;  /* 0x038000001c037fae */ /* 0x0007e200081a100e */
[----:B------:R-:W-:Y:S01]  /*90ab0*/  IADD3 R2, P2, PT, R2, UR16, RZ ;  /* 0x0000001002027c10 */ /* 0x000fe2000ff5e0ff */
[----:B---3--:R-:W-:Y:S01]  /*90ac0*/  IMAD.MOV.U32 R28, RZ, RZ, R4 ;  /* 0x000000ffff1c7224 */ /* 0x008fe200078e0004 */
[----:B------:R-:W-:Y:S01]  /*90ad0*/  MOV R29, R9 ;  /* 0x00000009001d7202 */ /* 0x000fe20000000f00 */
[----:B----4-:R-:W3:Y:S04]  /*90ae0*/  LDL.LU R4, [R1+0x2ec4] ;  /* 0x002ec40001047983 */ /* 0x010ee80000300800 */
[----:B-1----:R-:W4:Y:S01]  /*90af0*/  LDL.LU R9, [R1+0x1a54] ;  /* 0x001a540001097983 */ /* 0x002f220000300800 */
[----:B------:R-:W-:-:S03]  /*90b00*/  IADD3.X R14, PT, PT, R14, UR7, RZ, P1, !PT ;  /* 0x000000070e0e7c10 */ /* 0x000fc60008ffe4ff */
[----:B------:R-:W-:Y:S04]  /*90b10*/  STL [R1+0x2eec], R13 ;  /* 0x002eec0d01007387 */ /* 0x000fe80000100800 */
[----:B------:R1:W-:Y:S04]  /*90b20*/  LDGSTS.E [R3+0x3880], desc[UR14][R28.64], P0 ;  /* 0x038800001c037fae */ /* 0x0003e800081a100e */
[----:B------:R1:W-:Y:S04]  /*90b30*/  STL [R1+0x2ee0], R14 ;  /* 0x002ee00e01007387 */ /* 0x0003e80000100800 */
[----:B------:R-:W-:Y:S01]  /*90b40*/  STL [R1+0x2ee4], R2 ;  /* 0x002ee40201007387 */ /* 0x000fe20000100800 */
[----:B------:R-:W-:-:S02]  /*90b50*/  IADD3.X R8, PT, PT, R8, UR7, RZ, P2, !PT ;  /* 0x0000000708087c10 */ /* 0x000fc400097fe4ff */
[----:B-1----:R-:W-:Y:S01]  /*90b60*/  MOV R29, R14 ;  /* 0x0000000e001d7202 */ /* 0x002fe20000000f00 */
[----:B------:R-:W-:Y:S01]  /*90b70*/  IMAD.MOV.U32 R28, RZ, RZ, R13 ;  /* 0x000000ffff1c7224 */ /* 0x000fe200078e000d */
[----:B------:R-:W4:Y:S01]  /*90b80*/  LDL.LU R14, [R1+0x2eb0] ;  /* 0x002eb000010e7983 */ /* 0x000f220000300800 */
[----:B------:R-:W-:-:S03]  /*90b90*/  IADD3 R7, P1, PT, R7, UR16, RZ ;  /* 0x0000001007077c10 */ /* 0x000fc6000ff3e0ff */
[----:B------:R1:W-:Y:S01]  /*90ba0*/  STL [R1+0x2ed8], R8 ;  /* 0x002ed80801007387 */ /* 0x0003e20000100800 */
[----:B------:R-:W-:-:S03]  /*90bb0*/  IADD3 R5, P2, PT, R5, UR16, RZ ;  /* 0x0000001005057c10 */ /* 0x000fc6000ff5e0ff */
[----:B------:R1:W-:Y:S04]  /*90bc0*/  LDGSTS.E [R3+0x3900], desc[UR14][R28.64], P0 ;  /* 0x039000001c037fae */ /* 0x0003e800081a100e */
[----:B------:R-:W4:Y:S01]  /*90bd0*/  LDL.LU R13, [R1+0x1a50] ;  /* 0x001a5000010d7983 */ /* 0x000f220000300800 */
        /* <DEDUP_REMOVED lines=16> */
[----:B------:R-:W-:Y:S01]  /*90ce0*/  IMAD.MOV.U32 R28, RZ, RZ, R5 ;  /* 0x000000ffff1c7224 */ /* 0x000fe200078e0005 */
[----:B------:R-:W-:-:S02]  /*90cf0*/  MOV R29, R10 ;  /* 0x0000000a001d7202 */ /* 0x000fc40000000f00 */
[----:B-1----:R-:W4:Y:S04]  /*90d00*/  LDL.LU R10, [R1+0x1a6c] ;  /* 0x001a6c00010a7983 */ /* 0x002f280000300800 */
[----:B------:R-:W4:Y:S04]  /*90d10*/  LDL.LU R5, [R1+0x1a74] ;  /* 0x001a740001057983 */ /* 0x000f280000300800 */
[----:B------:R1:W-:Y:S01]  /*90d20*/  LDGSTS.E [R3+0x3a80], desc[UR14][R28.64], P0 ;  /* 0x03a800001c037fae */ /* 0x0003e200081a100e */
[----:B------:R-:W-:-:S04]  /*90d30*/  IADD3 R6, P1, PT, R6, UR16, RZ ;  /* 0x0000001006067c10 */ /* 0x000fc8000ff3e0ff */
[----:B--2---:R-:W-:Y:S01]  /*90d40*/  IADD3.X R12, PT, PT, R12, UR7, RZ, P1, !PT ;  /* 0x000000070c0c7c10 */ /* 0x004fe20008ffe4ff */
[----:B------:R-:W-:Y:S03]  /*90d50*/  STL [R1+0x2ecc], R6 ;  /* 0x002ecc0601007387 */ /* 0x000fe60000100800 */
[----:B-1----:R-:W-:Y:S01]  /*90d60*/  MOV R29, R12 ;  /* 0x0000000c001d7202 */ /* 0x002fe20000000f00 */
[----:B------:R1:W-:Y:S01]  /*90d70*/  STL [R1+0x2ec0], R12 ;  /* 0x002ec00c01007387 */ /* 0x0003e20000100800 */
[----:B------:R-:W-:Y:S01]  /*90d80*/  IMAD.MOV.U32 R28, RZ, RZ, R6 ;  /* 0x000000ffff1c7224 */ /* 0x000fe200078e0006 */
[----:B------:R-:W-:Y:S02]  /*90d90*/  UISETP.GT.AND UP1, UPT, UR21, 0x12, UPT ;  /* 0x000000121500788c */ /* 0x000fe4000bf24270 */
[----:B-1----:R-:W2:Y:S04]  /*90da0*/  LDL.LU R12, [R1+0x1a68] ;  /* 0x001a6800010c7983 */ /* 0x002ea80000300800 */
[----:B------:R-:W2:Y:S01]  /*90db0*/  LDL.LU R6, [R1+0x1a70] ;  /* 0x001a700001067983 */ /* 0x000ea20000300800 */
[----:B------:R-:W-:-:S03]  /*90dc0*/  USEL UR12, URZ, 0x4, !UP1 ;  /* 0x00000004ff0c7887 */ /* 0x000fc6000c800000 */
[----:B------:R1:W-:Y:S01]  /*90dd0*/  LDGSTS.E [R3+0x3b00], desc[UR14][R28.64], P0 ;  /* 0x03b000001c037fae */ /* 0x0003e200081a100e */
[----:B---3--:R-:W-:Y:S01]  /*90de0*/  IADD3 R4, P2, PT, R4, UR16, RZ ;  /* 0x0000001004047c10 */ /* 0x008fe2000ff5e0ff */
[----:B------:R-:W-:Y:S01]  /*90df0*/  USEL UR12, UR12, URZ, !UP0 ;  /* 0x000000ff0c0c7287 */ /* 0x000fe2000c000000 */
[----:B----4-:R-:W-:-:S03]  /*90e00*/  IADD3 R9, P3, PT, R9, UR16, RZ ;  /* 0x0000001009097c10 */ /* 0x010fc6000ff7e0ff */
[----:B------:R3:W-:Y:S02]  /*90e10*/  STL [R1+0x2ec4], R4 ;  /* 0x002ec40401007387 */ /* 0x0007e40000100800 */
[----:B------:R-:W-:Y:S01]  /*90e20*/  ISETP.NE.U32.AND P1, PT, RZ, UR12, PT ;  /* 0x0000000cff007c0c */ /* 0x000fe2000bf25070 */
[----:B-1----:R-:W-:Y:S01]  /*90e30*/  IMAD.MOV.U32 R28, RZ, RZ, R4 ;  /* 0x000000ffff1c7224 */ /* 0x002fe200078e0004 */
[----:B------:R-:W-:-:S04]  /*90e40*/  IADD3.X R14, PT, PT, R14, UR7, RZ, P2, !PT ;  /* 0x000000070e0e7c10 */ /* 0x000fc800097fe4ff */
[----:B------:R-:W-:Y:S01]  /*90e50*/  MOV R29, R14 ;  /* 0x0000000e001d7202 */ /* 0x000fe20000000f00 */
[----:B------:R-:W-:Y:S04]  /*90e60*/  STL [R1+0x2eb0], R14 ;  /* 0x002eb00e01007387 */ /* 0x000fe80000100800 */
[----:B------:R1:W-:Y:S01]  /*90e70*/  STL [R1+0x1a54], R9 ;  /* 0x001a540901007387 */ /* 0x0003e20000100800 */
[----:B------:R-:W-:-:S03]  /*90e80*/  IADD3.X R13, PT, PT, R13, UR7, RZ, P3, !PT ;  /* 0x000000070d0d7c10 */ /* 0x000fc60009ffe4ff */
[----:B------:R4:W-:Y:S04]  /*90e90*/  LDGSTS.E [R3+0x3b80], desc[UR14][R28.64], P0 ;  /* 0x03b800001c037fae */ /* 0x0009e800081a100e */
[----:B------:R-:W2:Y:S04]  /*90ea0*/  LDL.LU R15, [R1+0x1a7c] ;  /* 0x001a7c00010f7983 */ /* 0x000ea80000300800 */
[----:B------:R-:W-:Y:S01]  /*90eb0*/  STL [R1+0x1a50], R13 ;  /* 0x001a500d01007387 */ /* 0x000fe20000100800 */
[----:B------:R-:W-:-:S03]  /*90ec0*/  IADD3 R8, P0, PT, R8, UR16, RZ ;  /* 0x0000001008087c10 */ /* 0x000fc6000ff1e0ff */
[----:B---3--:R-:W3:Y:S01]  /*90ed0*/  LDL.LU R4, [R1+0x1a84] ;  /* 0x001a840001047983 */ /* 0x008ee20000300800 */
[----:B----4-:R-:W-:Y:S01]  /*90ee0*/  IMAD.MOV.U32 R28, RZ, RZ, R9 ;  /* 0x000000ffff1c7224 */ /* 0x010fe200078e0009 */
[----:B------:R-:W-:Y:S02]  /*90ef0*/  MOV R29, R13 ;  /* 0x0000000d001d7202 */ /* 0x000fe40000000f00 */
[----:B------:R-:W4:Y:S01]  /*90f00*/  LDL.LU R16, [R1+0x1a78] ;  /* 0x001a780001107983 */ /* 0x000f220000300800 */
[----:B------:R-:W-:-:S03]  /*90f10*/  IADD3 R2, P2, PT, R2, UR16, RZ ;  /* 0x0000001002027c10 */ /* 0x000fc6000ff5e0ff */
[----:B-1----:R-:W4:Y:S04]  /*90f20*/  LDL.LU R9, [R1+0x1a80] ;  /* 0x001a800001097983 */ /* 0x002f280000300800 */
        /* <DEDUP_REMOVED lines=8> */
[----:B------:R-:W4:Y:S04]  /*90fb0*/  LDL.LU R8, [R1+0x1a8c] ;  /* 0x001a8c0001087983 */ /* 0x000f280000300800 */
[----:B------:R1:W-:Y:S04]  /*90fc0*/  STL [R1+0x1a60], R7 ;  /* 0x001a600701007387 */ /* 0x0003e80000100800 */
[----:B-1----:R-:W4:Y:S01]  /*90fd0*/  LDL.LU R11, [R1+0x1a88] ;  /* 0x001a8800010b7983 */ /* 0x002f220000300800 */
[----:B------:R-:W-:Y:S02]  /*90fe0*/  IADD3 R10, P0, PT, R10, UR16, RZ ;  /* 0x000000100a0a7c10 */ /* 0x000fe4000ff1e0ff */
[----:B------:R-:W-:Y:S01]  /*90ff0*/  IADD3 R5, P2, PT, R5, UR16, RZ ;  /* 0x0000001005057c10 */ /* 0x000fe2000ff5e0ff */
[----:B------:R1:W-:Y:S02]  /*91000*/  LDGSTS.E [R3+0x4880], desc[UR14][R28.64], P1 ;  /* 0x048800001c037fae */ /* 0x0003e400089a100e */
[----:B-1----:R-:W-:Y:S01]  /*91010*/  IMAD.MOV.U32 R28, RZ, RZ, R2 ;  /* 0x000000ffff1c7224 */ /* 0x002fe200078e0002 */
[----:B------:R-:W-:Y:S01]  /*91020*/  MOV R29, R7 ;  /* 0x00000007001d7202 */ /* 0x000fe20000000f00 */
[----:B------:R-:W4:Y:S04]  /*91030*/  LDL.LU R2, [R1+0x1b54] ;  /* 0x001b540001027983 */ /* 0x000f280000300800 */
[----:B------:R-:W4:Y:S01]  /*91040*/  LDL.LU R7, [R1+0x1b5c] ;  /* 0x001b5c0001077983 */ /* 0x000f220000300800 */
[----:B--2---:R-:W-:-:S03]  /*91050*/  IADD3.X R12, PT, PT, R12, UR7, RZ, P0, !PT ;  /* 0x000000070c0c7c10 */ /* 0x004fc600087fe4ff */
[----:B------:R-:W-:Y:S01]  /*91060*/  STL [R1+0x1a6c], R10 ;  /* 0x001a6c0a01007387 */ /* 0x000fe20000100800 */
[----:B------:R-:W-:-:S03]  /*91070*/  IADD3.X R6, PT, PT, R6, UR7, RZ, P2, !PT ;  /* 0x0000000706067c10 */ /* 0x000fc600097fe4ff */
[----:B------:R1:W-:Y:S04]  /*91080*/  STL [R1+0x1a68], R12 ;  /* 0x001a680c01007387 */ /* 0x0003e80000100800 */
[----:B------:R-:W-:Y:S04]  /*91090*/  STL [R1+0x1a74], R5 ;  /* 0x001a740501007387 */ /* 0x000fe80000100800 */
[----:B------:R-:W2:Y:S04]  /*910a0*/  LDL.LU R14, [R1+0x1b50] ;  /* 0x001b5000010e7983 */ /* 0x000ea80000300800 */
[----:B------:R1:W-:Y:S04]  /*910b0*/  STL [R1+0x1a70], R6 ;  /* 0x001a700601007387 */ /* 0x0003e80000100800 */
[----:B------:R-:W2:Y:S04]  /*910c0*/  LDL.LU R13, [R1+0x1b58] ;  /* 0x001b5800010d7983 */ /* 0x000ea80000300800 */
[----:B------:R1:W-:Y:S02]  /*910d0*/  LDGSTS.E [R3+0x4900], desc[UR14][R28.64], P1 ;  /* 0x049000001c037fae */ /* 0x0003e400089a100e */
[----:B-1----:R-:W-:Y:S01]  /*910e0*/  IMAD.MOV.U32 R28, RZ, RZ, R10 ;  /* 0x000000ffff1c7224 */ /* 0x002fe200078e000a */
[----:B------:R-:W-:-:S02]  /*910f0*/  MOV R29, R12 ;  /* 0x0000000c001d7202 */ /* 0x000fc40000000f00 */
[----:B------:R-:W2:Y:S04]  /*91100*/  LDL.LU R12, [R1+0x1b60] ;  /* 0x001b6000010c7983 */ /* 0x000ea80000300800 */
[----:B------:R1:W-:Y:S01]  /*91110*/  LDGSTS.E [R3+0x4980], desc[UR14][R28.64], P1 ;  /* 0x049800001c037fae */ /* 0x0003e200089a100e */
[----:B------:R-:W-:Y:S02]  /*91120*/  IADD3 R15, P0, PT, R15, UR16, RZ ;  /* 0x000000100f0f7c10 */ /* 0x000fe4000ff1e0ff */
[----:B-1----:R-:W-:Y:S02]  /*91130*/  MOV R29, R6 ;  /* 0x00000006001d7202 */ /* 0x002fe40000000f00 */
[----:B------:R-:W2:Y:S01]  /*91140*/  LDL.LU R6, [R1+0x1b64] ;  /* 0x001b640001067983 */ /* 0x000ea20000300800 */
[----:B------:R-:W-:-:S03]  /*91150*/  IMAD.MOV.U32 R28, RZ, RZ, R5 ;  /* 0x000000ffff1c7224 */ /* 0x000fc600078e0005 */
[----:B------:R-:W2:Y:S01]  /*91160*/  LDL.LU R10, [R1+0x1b68] ;  /* 0x001b6800010a7983 */ /* 0x000ea20000300800 */
[----:B---3--:R-:W-:Y:S02]  /*91170*/  IADD3 R4, P2, PT, R4, UR16, RZ ;  /* 0x0000001004047c10 */ /* 0x008fe4000ff5e0ff */
[----:B----4-:R-:W-:Y:S01]  /*91180*/  IADD3.X R16, PT, PT, R16, UR7, RZ, P0, !PT ;  /* 0x0000000710107c10 */ /* 0x010fe200087fe4ff */
[----:B------:R-:W3:Y:S04]  /*91190*/  LDL.LU R5, [R1+0x1b6c] ;  /* 0x001b6c0001057983 */ /* 0x000ee80000300800 */
[----:B------:R1:W-:Y:S01]  /*911a0*/  LDGSTS.E [R3+0x4a00], desc[UR14][R28.64], P1 ;  /* 0x04a000001c037fae */ /* 0x0003e200089a100e */
[----:B------:R-:W-:-:S03]  /*911b0*/  IADD3.X R9, PT, PT, R9, UR7, RZ, P2, !PT ;  /* 0x0000000709097c10 */ /* 0x000fc600097fe4ff */
[----:B------:R-:W-:Y:S01]  /*911c0*/  STL [R1+0x1a7c], R15 ;  /* 0x001a7c0f01007387 */ /* 0x000fe20000100800 */
[----:B-1----:R-:W-:Y:S01]  /*911d0*/  IMAD.MOV.U32 R28, RZ, RZ, R15 ;  /* 0x000000ffff1c7224 */ /* 0x002fe200078e000f */
[----:B------:R-:W-:Y:S02]  /*911e0*/  MOV R29, R16 ;  /* 0x00000010001d7202 */ /* 0x000fe40000000f00 */
[----:B------:R-:W-:Y:S04]  /*911f0*/  STL [R1+0x1a78], R16 ;  /* 0x001a781001007387 */ /* 0x000fe80000100800 */
[----:B------:R1:W-:Y:S04]  /*91200*/  LDGSTS.E [R3+0x4a80], desc[UR14][R28.64], P1 ;  /* 0x04a800001c037fae */ /* 0x0003e800089a100e */
[----:B------:R-:W-:Y:S04]  /*91210*/  STL [R1+0x1a84], R4 ;  /* 0x001a840401007387 */ /* 0x000fe80000100800 */
[----:B------:R4:W-:Y:S01]  /*91220*/  STL [R1+0x1a80], R9 ;  /* 0x001a800901007387 */ /* 0x0009e20000100800 */
[----:B-1----:R-:W-:Y:S01]  /*91230*/  IMAD.MOV.U32 R28, RZ, RZ, R4 ;  /* 0x000000ffff1c7224 */ /* 0x002fe200078e0004 */
[----:B------:R-:W-:-:S02]  /*91240*/  MOV R29, R9 ;  /* 0x00000009001d7202 */ /* 0x000fc40000000f00 */
[----:B----4-:R-:W4:Y:S04]  /*91250*/  LDL.LU R9, [R1+0x1b74] ;  /* 0x001b740001097983 */ /* 0x010f280000300800 */
        /* <DEDUP_REMOVED lines=13> */
[----:B------:R-:W-:Y:S01]  /*91330*/  USEL UR12, UR12, URZ, !UP0 ;  /* 0x000000ff0c0c7287 */ /* 0x000fe2000c000000 */
[----:B------:R-:W-:-:S05]  /*91340*/  IADD3 R2, P1, PT, R2, UR16, RZ ;  /* 0x0000001002027c10 */ /* 0x000fca000ff3e0ff */
[----:B------:R-:W-:Y:S02]  /*91350*/  ISETP.NE.U32.AND P0, PT, RZ, UR12, PT ;  /* 0x0000000cff007c0c */ /* 0x000fe4000bf05070 */
[----:B------:R-:W-:Y:S01]  /*91360*/  IADD3 R7, P2, PT, R7, UR16, RZ ;  /* 0x0000001007077c10 */ /* 0x000fe2000ff5e0ff */
[----:B------:R2:W-:Y:S01]  /*91370*/  STL [R1+0x1b54], R2 ;  /* 0x001b540201007387 */ /* 0x0005e20000100800 */
[----:B-1----:R-:W-:Y:S01]  /*91380*/  IMAD.MOV.U32 R28, RZ, RZ, R2 ;  /* 0x000000ffff1c7224 */ /* 0x002fe200078e0002 */
[----:B--2---:R-:W-:-:S04]  /*91390*/  IADD3.X R14, PT, PT, R14, UR7, RZ, P1, !PT ;  /* 0x000000070e0e7c10 */ /* 0x004fc80008ffe4ff */
[----:B------:R-:W-:Y:S01]  /*913a0*/  MOV R29, R14 ;  /* 0x0000000e001d7202 */ /* 0x000fe20000000f00 */
[----:B------:R-:W-:Y:S01]  /*913b0*/  STL [R1+0x1b50], R14 ;  /* 0x001b500e01007387 */ /* 0x000fe20000100800 */
[----:B------:R-:W-:-:S03]  /*913c0*/  IADD3.X R13, PT, PT, R13, UR7, RZ, P2, !PT ;  /* 0x000000070d0d7c10 */ /* 0x000fc600097fe4ff */
[----:B------:R1:W-:Y:S04]  /*913d0*/  STL [R1+0x1b5c], R7 ;  /* 0x001b5c0701007387 */ /* 0x0003e80000100800 */
[----:B------:R-:W2:Y:S04]  /*913e0*/  LDL.LU R2, [R1+0x1b84] ;  /* 0x001b840001027983 */ /* 0x000ea80000300800 */
[----:B------:R1:W-:Y:S04]  /*913f0*/  LDGSTS.E [R3+0x5800], desc[UR14][R28.64], P0 ;  /* 0x058000001c037fae */ /* 0x0003e800081a100e */
[----:B------:R-:W-:Y:S01]  /*91400*/  STL [R1+0x1b58], R13 ;  /* 0x001b580d01007387 */ /* 0x000fe20000100800 */
[----:B-1----:R-:W-:-:S03]  /*91410*/  IMAD.MOV.U32 R28, RZ, RZ, R7 ;  /* 0x000000ffff1c7224 */ /* 0x002fc600078e0007 */
[----:B------:R-:W2:Y:S01]  /*91420*/  LDL.LU R7, [R1+0x1b80] ;  /* 0x001b800001077983 */ /* 0x000ea20000300800 */
[----:B------:R-:W-:-:S05]  /*91430*/  MOV R29, R13 ;  /* 0x0000000d001d7202 */ /* 0x000fca0000000f00 */
[----:B------:R1:W-:Y:S01]  /*91440*/  LDGSTS.E [R3+0x5880], desc[UR14][R28.64], P0 ;  /* 0x058800001c037fae */ /* 0x0003e200081a100e */
[----:B------:R-:W-:-:S04]  /*91450*/  IADD3 R6, P1, PT, R6, UR16, RZ ;  /* 0x0000001006067c10 */ /* 0x000fc8000ff3e0ff */
[----:B------:R-:W-:Y:S02]  /*91460*/  IADD3.X R12, PT, PT, R12, UR7, RZ, P1, !PT ;  /* 0x000000070c0c7c10 */ /* 0x000fe40008ffe4ff */
[----:B---3--:R-:W-:Y:S01]  /*91470*/  IADD3 R5, P2, PT, R5, UR16, RZ ;  /* 0x0000001005057c10 */ /* 0x008fe2000ff5e0ff */
[----:B------:R3:W-:Y:S01]  /*91480*/  STL [R1+0x1b64], R6 ;  /* 0x001b640601007387 */ /* 0x0007e20000100800 */
[----:B-1----:R-:W-:Y:S02]  /*91490*/  IMAD.MOV.U32 R28, RZ, RZ, R6 ;  /* 0x000000ffff1c7224 */ /* 0x002fe400078e0006 */
[----:B------:R-:W-:Y:S01]  /*914a0*/  IADD3.X R10, PT, PT, R10, UR7, RZ, P2, !PT ;  /* 0x000000070a0a7c10 */ /* 0x000fe200097fe4ff */
[----:B------:R-:W-:Y:S04]  /*914b0*/  STL [R1+0x1b60], R12 ;  /* 0x001b600c01007387 */ /* 0x000fe80000100800 */
[----:B------:R-:W-:Y:S04]  /*914c0*/  STL [R1+0x1b6c], R5 ;  /* 0x001b6c0501007387 */ /* 0x000fe80000100800 */
[----:B---3--:R-:W3:Y:S01]  /*914d0*/  LDL.LU R6, [R1+0x1b8c] ;  /* 0x001b8c0001067983 */ /* 0x008ee20000300800 */
[----:B------:R-:W-:-:S03]  /*914e0*/  MOV R29, R12 ;  /* 0x0000000c001d7202 */ /* 0x000fc60000000f00 */
[----:B------:R1:W-:Y:S04]  /*914f0*/  STL [R1+0x1b68], R10 ;  /* 0x001b680a01007387 */ /* 0x0003e80000100800 */
[----:B------:R-:W3:Y:S04]  /*91500*/  LDL.LU R15, [R1+0x1c54] ;  /* 0x001c5400010f7983 */ /* 0x000ee80000300800 */
[----:B------:R-:W3:Y:S04]  /*91510*/  LDL.LU R14, [R1+0x1b88] ;  /* 0x001b8800010e7983 */ /* 0x000ee80000300800 */
[----:B------:R1:W-:Y:S04]  /*91520*/  LDGSTS.E [R3+0x5900], desc[UR14][R28.64], P0 ;  /* 0x059000001c037fae */ /* 0x0003e800081a100e */
[----:B------:R-:W3:Y:S01]  /*91530*/  LDL.LU R16, [R1+0x1c50] ;  /* 0x001c500001107983 */ /* 0x000ee20000300800 */
[----:B----4-:R-:W-:Y:S01]  /*91540*/  IADD3 R9, P1, PT, R9, UR16, RZ ;  /* 0x0000001009097c10 */ /* 0x010fe2000ff3e0ff */
[----:B-1----:R-:W-:Y:S01]  /*91550*/  IMAD.MOV.U32 R28, RZ, RZ, R5 ;  /* 0x000000ffff1c7224 */ /* 0x002fe200078e0005 */
[----:B------:R-:W-:-:S02]  /*91560*/  MOV R29, R10 ;  /* 0x0000000a001d7202 */ /* 0x000fc40000000f00 */
[----:B------:R-:W-:Y:S01]  /*91570*/  IADD3 R4, P2, PT, R4, UR16, RZ ;  /* 0x0000001004047c10 */ /* 0x000fe2000ff5e0ff */
        /* <DEDUP_REMOVED lines=14> */
[----:B------:R-:W-:Y:S01]  /*91660*/  MOV R29, R8 ;  /* 0x00000008001d7202 */ /* 0x000fe20000000f00 */
[----:B------:R-:W-:-:S02]  /*91670*/  IMAD.MOV.U32 R28, RZ, RZ, R4 ;  /* 0x000000ffff1c7224 */ /* 0x000fc400078e0004 */
[----:B-1----:R-:W4:Y:S04]  /*91680*/  LDL.LU R8, [R1+0x1c6c] ;  /* 0x001c6c0001087983 */ /* 0x002f280000300800 */
[----:B------:R-:W4:Y:S01]  /*91690*/  LDL.LU R4, [R1+0x1c74] ;  /* 0x001c740001047983 */ /* 0x000f220000300800 */
[----:B--2---:R-:W-:Y:S01]  /*916a0*/  IADD3 R2, P1, PT, R2, UR16, RZ ;  /* 0x0000001002027c10 */ /* 0x004fe2000ff3e0ff */
[----:B------:R-:W-:Y:S02]  /*916b0*/  UISETP.GT.AND UP1, UPT, UR21, 0x1a, UPT ;  /* 0x0000001a1500788c */ /* 0x000fe4000bf24270 */
[----:B------:R1:W-:Y:S04]  /*916c0*/  LDGSTS.E [R3+0x5a80], desc[UR14][R28.64], P0 ;  /* 0x05a800001c037fae */ /* 0x0003e800081a100e */
[----:B------:R-:W-:Y:S01]  /*916d0*/  STL [R1+0x1b84], R2 ;  /* 0x001b840201007387 */ /* 0x000fe20000100800 */
[----:B------:R-:W-:-:S05]  /*916e0*/  IADD3.X R7, PT, PT, R7, UR7, RZ, P1, !PT ;  /* 0x0000000707077c10 */ /* 0x000fca0008ffe4ff */
        /* <DEDUP_REMOVED lines=9> */
[----:B------:R-:W-:-:S03]  /*91780*/  ISETP.NE.U32.AND P1, PT, RZ, UR12, PT ;  /* 0x0000000cff007c0c */ /* 0x000fc6000bf25070 */
[----:B------:R-:W2:Y:S01]  /*91790*/  LDL.LU R2, [R1+0x1c84] ;  /* 0x001c840001027983 */ /* 0x000ea20000300800 */
[----:B---3--:R-:W-:-:S05]  /*917a0*/  IADD3 R6, P2, PT, R6, UR16, RZ ;  /* 0x0000001006067c10 */ /* 0x008fca000ff5e0ff */
        /* <DEDUP_REMOVED lines=9> */
[----:B-1----:R-:W2:Y:S01]  /*91840*/  LDL.LU R14, [R1+0x1c78] ;  /* 0x001c7800010e7983 */ /* 0x002ea20000300800 */
[----:B----4-:R-:W-:-:S03]  /*91850*/  IADD3 R10, P0, PT, R10, UR16, RZ ;  /* 0x000000100a0a7c10 */ /* 0x010fc6000ff1e0ff */
[----:B------:R-:W-:Y:S01]  /*91860*/  STL [R1+0x1c50], R16 ;  /* 0x001c501001007387 */ /* 0x000fe20000100800 */
[----:B------:R-:W-:Y:S01]  /*91870*/  IADD3 R5, P2, PT, R5, UR16, RZ ;  /* 0x0000001005057c10 */ /* 0x000fe2000ff5e0ff */
[----:B---3--:R-:W-:Y:S01]  /*91880*/  IMAD.MOV.U32 R28, RZ, RZ, R15 ;  /* 0x000000ffff1c7224 */ /* 0x008fe200078e000f */
[----:B------:R-:W-:Y:S01]  /*91890*/  MOV R29, R16 ;  /* 0x00000010001d7202 */ /* 0x000fe20000000f00 */
[----:B------:R-:W3:Y:S04]  /*918a0*/  LDL.LU R6, [R1+0x1c80] ;  /* 0x001c800001067983 */ /* 0x000ee80000300800 */
[----:B------:R1:W-:Y:S04]  /*918b0*/  STL [R1+0x1c5c], R10 ;  /* 0x001c5c0a01007387 */ /* 0x0003e80000100800 */
[----:B------:R4:W-:Y:S02]  /*918c0*/  LDGSTS.E [R3+0x6800], desc[UR14][R28.64], P1 ;  /* 0x068000001c037fae */ /* 0x0009e400089a100e */
[----:B----4-:R-:W-:Y:S01]  /*918d0*/  IMAD.MOV.U32 R28, RZ, RZ, R10 ;  /* 0x000000ffff1c7224 */ /* 0x010fe200078e000a */
[----:B------:R-:W-:-:S05]  /*918e0*/  IADD3.X R11, PT, PT, R11, UR7, RZ, P0, !PT ;  /* 0x000000070b0b7c10 */ /* 0x000fca00087fe4ff */
[----:B------:R4:W-:Y:S01]  /*918f0*/  STL [R1+0x1c58], R11 ;  /* 0x001c580b01007387 */ /* 0x0009e20000100800 */
[----:B------:R-:W-:-:S03]  /*91900*/  IADD3.X R9, PT, PT, R9, UR7, RZ, P2, !PT ;  /* 0x0000000709097c10 */ /* 0x000fc600097fe4ff */
[----:B------:R-:W-:Y:S01]  /*91910*/  STL [R1+0x1c64], R5 ;  /* 0x001c640501007387 */ /* 0x000fe20000100800 */
[----:B------:R-:W-:-:S03]  /*91920*/  MOV R29, R11 ;  /* 0x0000000b001d7202 */ /* 0x000fc60000000f00 */
[----:B-1----:R-:W3:Y:S04]  /*91930*/  LDL.LU R10, [R1+0x1c8c] ;  /* 0x001c8c00010a7983 */ /* 0x002ee80000300800 */
[----:B------:R1:W-:Y:S04]  /*91940*/  STL [R1+0x1c60], R9 ;  /* 0x001c600901007387 */ /* 0x0003e80000100800 */
[----:B----4-:R-:W4:Y:S01]  /*91950*/  LDL.LU R11, [R1+0x1c88] ;  /* 0x001c8800010b7983 */ /* 0x010f220000300800 */
[----:B------:R-:W-:-:S03]  /*91960*/  IADD3 R8, P0, PT, R8, UR16, RZ ;  /* 0x0000001008087c10 */ /* 0x000fc6000ff1e0ff */
[----:B------:R1:W-:Y:S01]  /*91970*/  LDGSTS.E [R3+0x6880], desc[UR14][R28.64], P1 ;  /* 0x068800001c037fae */ /* 0x0003e200089a100e */
[----:B------:R-:W-:Y:S01]  /*91980*/  IADD3 R4, P2, PT, R4, UR16, RZ ;  /* 0x0000001004047c10 */ /* 0x000fe2000ff5e0ff */
[----:B-1----:R-:W-:Y:S01]  /*91990*/  IMAD.MOV.U32 R28, RZ, RZ, R5 ;  /* 0x000000ffff1c7224 */ /* 0x002fe200078e0005 */
[----:B------:R-:W-:Y:S02]  /*919a0*/  MOV R29, R9 ;  /* 0x00000009001d7202 */ /* 0x000fe40000000f00 */
[----:B------:R-:W4:Y:S04]  /*919b0*/  LDL.LU R9, [R1+0x1d54] ;  /* 0x001d540001097983 */ /* 0x000f280000300800 */
[----:B------:R-:W4:Y:S01]  /*919c0*/  LDL.LU R5, [R1+0x1d5c] ;  /* 0x001d5c0001057983 */ /* 0x000f220000300800 */
[----:B------:R-:W-:-:S03]  /*919d0*/  IADD3.X R12, PT, PT, R12, UR7, RZ, P0, !PT ;  /* 0x000000070c0c7c10 */ /* 0x000fc600087fe4ff */
[----:B------:R-:W-:Y:S01]  /*919e0*/  STL [R1+0x1c6c], R8 ;  /* 0x001c6c0801007387 */ /* 0x000fe20000100800 */
[----:B------:R-:W-:-:S03]  /*919f0*/  IADD3.X R13, PT, PT, R13, UR7, RZ, P2, !PT ;  /* 0x000000070d0d7c10 */ /* 0x000fc600097fe4ff */
[----:B------:R1:W-:Y:S04]  /*91a00*/  LDGSTS.E [R3+0x6900], desc[UR14][R28.64], P1 ;  /* 0x069000001c037fae */ /* 0x0003e800089a100e */
[----:B------:R1:W-:Y:S04]  /*91a10*/  STL [R1+0x1c68], R12 ;  /* 0x001c680c01007387 */ /* 0x0003e80000100800 */
[----:B------:R-:W-:Y:S01]  /*91a20*/  STL [R1+0x1c74], R4 ;  /* 0x001c740401007387 */ /* 0x000fe20000100800 */
[----:B-1----:R-:W-:-:S03]  /*91a30*/  MOV R29, R12 ;  /* 0x0000000c001d7202 */ /* 0x002fc60000000f00 */
[----:B------:R-:W4:Y:S01]  /*91a40*/  LDL.LU R12, [R1+0x1d50] ;  /* 0x001d5000010c7983 */ /* 0x000f220000300800 */
[----:B------:R-:W-:-:S03]  /*91a50*/  IMAD.MOV.U32 R28, RZ, RZ, R8 ;  /* 0x000000ffff1c7224 */ /* 0x000fc600078e0008 */
[----:B------:R1:W-:Y:S04]  /*91a60*/  STL [R1+0x1c70], R13 ;  /* 0x001c700d01007387 */ /* 0x0003e80000100800 */
[----:B------:R-:W4:Y:S01]  /*91a70*/  LDL.LU R8, [R1+0x1d58] ;  /* 0x001d580001087983 */ /* 0x000f220000300800 */
[----:B--2---:R-:W-:-:S03]  /*91a80*/  IADD3 R7, P0, PT, R7, UR16, RZ ;  /* 0x0000001007077c10 */ /* 0x004fc6000ff1e0ff */
[----:B------:R2:W-:Y:S01]  /*91a90*/  LDGSTS.E [R3+0x6980], desc[UR14][R28.64], P1 ;  /* 0x069800001c037fae */ /* 0x0005e200089a100e */
[----:B------:R-:W-:Y:S01]  /*91aa0*/  IADD3 R2, P2, PT, R2, UR16, RZ ;  /* 0x0000001002027c10 */ /* 0x000fe2000ff5e0ff */
[----:B--2---:R-:W-:Y:S01]  /*91ab0*/  IMAD.MOV.U32 R28, RZ, RZ, R4 ;  /* 0x000000ffff1c7224 */ /* 0x004fe200078e0004 */
[----:B------:R-:W-:Y:S02]  /*91ac0*/  MOV R29, R13 ;  /* 0x0000000d001d7202 */ /* 0x000fe40000000f00 */
[----:B-1----:R-:W2:Y:S04]  /*91ad0*/  LDL.LU R13, [R1+0x1d64] ;  /* 0x001d6400010d7983 */ /* 0x002ea80000300800 */
[----:B------:R-:W2:Y:S01]  /*91ae0*/  LDL.LU R4, [R1+0x1d6c] ;  /* 0x001d6c0001047983 */ /* 0x000ea20000300800 */
[----:B------:R-:W-:-:S03]  /*91af0*/  IADD3.X R14, PT, PT, R14, UR7, RZ, P0, !PT ;  /* 0x000000070e0e7c10 */ /* 0x000fc600087fe4ff */
[----:B------:R-:W-:Y:S04]  /*91b00*/  STL [R1+0x1c7c], R7 ;  /* 0x001c7c0701007387 */ /* 0x000fe80000100800 */
[----:B------:R1:W-:Y:S04]  /*91b10*/  LDGSTS.E [R3+0x6a00], desc[UR14][R28.64], P1 ;  /* 0x06a000001c037fae */ /* 0x0003e800089a100e */
[----:B------:R3:W-:Y:S02]  /*91b20*/  STL [R1+0x1c78], R14 ;  /* 0x001c780e01007387 */ /* 0x0007e40000100800 */
[----:B---3--:R-:W-:-:S02]  /*91b30*/  IADD3.X R6, PT, PT, R6, UR7, RZ, P2, !PT ;  /* 0x0000000706067c10 */ /* 0x008fc400097fe4ff */
        /* <DEDUP_REMOVED lines=17> */
[----:B------:R-:W-:-:S05]  /*91c50*/  IMAD.MOV.U32 R28, RZ, RZ, R10 ;  /* 0x000000ffff1c7224 */ /* 0x000fca00078e000a */
[----:B------:R4:W-:Y:S04]  /*91c60*/  LDGSTS.E [R3+0x6b80], desc[UR14][R28.64], P1 ;  /* 0x06b800001c037fae */ /* 0x0009e800089a100e */
[----:B-1----:R-:W3:Y:S04]  /*91c70*/  LDL.LU R11, [R1+0x1d70] ;  /* 0x001d7000010b7983 */ /* 0x002ee80000300800 */
[----:B------:R-:W3:Y:S01]  /*91c80*/  LDL.LU R10, [R1+0x1d78] ;  /* 0x001d7800010a7983 */ /* 0x000ee20000300800 */
[----:B------:R-:W-:Y:S01]  /*91c90*/  IADD3 R9, P1, PT, R9, UR16, RZ ;  /* 0x0000001009097c10 */ /* 0x000fe2000ff3e0ff */
        /* <DEDUP_REMOVED lines=14> */
[----:B----4-:R-:W4:Y:S01]  /*91d80*/  LDL.LU R12, [R1+0x1d80] ;  /* 0x001d8000010c7983 */ /* 0x010f220000300800 */
[----:B--2---:R-:W-:-:S09]  /*91d90*/  IADD3 R13, P1, PT, R13, UR16, RZ ;  /* 0x000000100d0d7c10 */ /* 0x004fd2000ff3e0ff */
[----:B------:R2:W-:Y:S01]  /*91da0*/  LDGSTS.E [R3+0x7800], desc[UR14][R28.64], P0 ;  /* 0x078000001c037fae */ /* 0x0005e200081a100e */
[----:B------:R-:W-:Y:S01]  /*91db0*/  IADD3 R4, P2, PT, R4, UR16, RZ ;  /* 0x0000001004047c10 */ /* 0x000fe2000ff5e0ff */
[----:B--2---:R-:W-:Y:S01]  /*91dc0*/  IMAD.MOV.U32 R28, RZ, RZ, R5 ;  /* 0x000000ffff1c7224 */ /* 0x004fe200078e0005 */
[----:B------:R-:W-:Y:S01]  /*91dd0*/  MOV R29, R8 ;  /* 0x00000008001d7202 */ /* 0x000fe20000000f00 */
[----:B------:R-:W2:Y:S04]  /*91de0*/  LDL.LU R5, [R1+0x1d8c] ;  /* 0x001d8c0001057983 */ /* 0x000ea80000300800 */
[----:B-1----:R-:W2:Y:S01]  /*91df0*/  LDL.LU R8, [R1+0x1e54] ;  /* 0x001e540001087983 */ /* 0x002ea20000300800 */
[----:B---3--:R-:W-:-:S03]  /*91e00*/  IADD3.X R14, PT, PT, R14, UR7, RZ, P1, !PT ;  /* 0x000000070e0e7c10 */ /* 0x008fc60008ffe4ff */
[----:B------:R-:W-:Y:S04]  /*91e10*/  STL [R1+0x1d64], R13 ;  /* 0x001d640d01007387 */ /* 0x000fe80000100800 */
[----:B------:R1:W-:Y:S04]  /*91e20*/  LDGSTS.E [R3+0x7880], desc[UR14][R28.64], P0 ;  /* 0x078800001c037fae */ /* 0x0003e800081a100e */
[----:B------:R3:W-:Y:S04]  /*91e30*/  STL [R1+0x1d60], R14 ;  /* 0x001d600e01007387 */ /* 0x0007e80000100800 */
[----:B------:R-:W-:Y:S01]  /*91e40*/  STL [R1+0x1d6c], R4 ;  /* 0x001d6c0401007387 */ /* 0x000fe20000100800 */
[----:B------:R-:W-:-:S02]  /*91e50*/  IADD3.X R7, PT, PT, R7, UR7, RZ, P2, !PT ;  /* 0x0000000707077c10 */ /* 0x000fc400097fe4ff */
[----:B-1----:R-:W-:Y:S01]  /*91e60*/  MOV R29, R14 ;  /* 0x0000000e001d7202 */ /* 0x002fe20000000f00 */
[----:B------:R-:W-:Y:S01]  /*91e70*/  IMAD.MOV.U32 R28, RZ, RZ, R13 ;  /* 0x000000ffff1c7224 */ /* 0x000fe200078e000d */
[----:B---3--:R-:W3:Y:S01]  /*91e80*/  LDL.LU R14, [R1+0x1d88] ;  /* 0x001d8800010e7983 */ /* 0x008ee20000300800 */
[----:B------:R-:W-:-:S03]  /*91e90*/  IADD3 R6, P1, PT, R6, UR16, RZ ;  /* 0x0000001006067c10 */ /* 0x000fc6000ff3e0ff */
[----:B------:R1:W-:Y:S01]  /*91ea0*/  STL [R1+0x1d68], R7 ;  /* 0x001d680701007387 */ /* 0x0003e20000100800 */
[----:B------:R-:W-:-:S03]  /*91eb0*/  IADD3 R2, P2, PT, R2, UR16, RZ ;  /* 0x0000001002027c10 */ /* 0x000fc6000ff5e0ff */
[----:B------:R1:W-:Y:S04]  /*91ec0*/  LDGSTS.E [R3+0x7900], desc[UR14][R28.64], P0 ;  /* 0x079000001c037fae */ /* 0x0003e800081a100e */
[----:B------:R-:W3:Y:S01]  /*91ed0*/  LDL.LU R13, [R1+0x1e50] ;  /* 0x001e5000010d7983 */ /* 0x000ee20000300800 */
        /* <DEDUP_REMOVED lines=16> */
[----:B------:R-:W-:Y:S01]  /*91fe0*/  IMAD.MOV.U32 R28, RZ, RZ, R2 ;  /* 0x000000ffff1c7224 */ /* 0x000fe200078e0002 */
[----:B------:R-:W-:-:S02]  /*91ff0*/  MOV R29, R10 ;  /* 0x0000000a001d7202 */ /* 0x000fc40000000f00 */
[----:B-1----:R-:W3:Y:S04]  /*92000*/  LDL.LU R10, [R1+0x1e6c] ;  /* 0x001e6c00010a7983 */ /* 0x002ee80000300800 */
        /* <DEDUP_REMOVED lines=13> */
[----:B--2---:R-:W-:Y:S01]  /*920e0*/  IADD3 R5, P2, PT, R5, UR16, RZ ;  /* 0x0000001005057c10 */ /* 0x004fe2000ff5e0ff */
[----:B------:R-:W-:Y:S01]  /*920f0*/  USEL UR12, UR12, URZ, !UP0 ;  /* 0x000000ff0c0c7287 */ /* 0x000fe2000c000000 */
[----:B------:R-:W-:-:S03]  /*92100*/  IADD3 R8, P3, PT, R8, UR16, RZ ;  /* 0x0000001008087c10 */ /* 0x000fc6000ff7e0ff */
[----:B------:R2:W-:Y:S02]  /*92110*/  STL [R1+0x1d8c], R5 ;  /* 0x001d8c0501007387 */ /* 0x0005e40000100800 */
[----:B------:R-:W-:Y:S01]  /*92120*/  ISETP.NE.U32.AND P1, PT, RZ, UR12, PT ;  /* 0x0000000cff007c0c */ /* 0x000fe2000bf25070 */
[----:B-1----:R-:W-:Y:S01]  /*92130*/  IMAD.MOV.U32 R28, RZ, RZ, R5 ;  /* 0x000000ffff1c7224 */ /* 0x002fe200078e0005 */
[----:B---3--:R-:W-:-:S04]  /*92140*/  IADD3.X R14, PT, PT, R14, UR7, RZ, P2, !PT ;  /* 0x000000070e0e7c10 */ /* 0x008fc800097fe4ff */
[----:B------:R-:W-:Y:S01]  /*92150*/  MOV R29, R14 ;  /* 0x0000000e001d7202 */ /* 0x000fe20000000f00 */
[----:B------:R-:W-:Y:S04]  /*92160*/  STL [R1+0x1d88], R14 ;  /* 0x001d880e01007387 */ /* 0x000fe80000100800 */
[----:B------:R1:W-:Y:S01]  /*92170*/  STL [R1+0x1e54], R8 ;  /* 0x001e540801007387 */ /* 0x0003e20000100800 */
[----:B------:R-:W-:-:S03]  /*92180*/  IADD3.X R13, PT, PT, R13, UR7, RZ, P3, !PT ;  /* 0x000000070d0d7c10 */ /* 0x000fc60009ffe4ff */
[----:B------:R3:W-:Y:S04]  /*92190*/  LDGSTS.E [R3+0x7b80], desc[UR14][R28.64], P0 ;  /* 0x07b800001c037fae */ /* 0x0007e800081a100e */
[----:B------:R-:W4:Y:S04]  /*921a0*/  LDL.LU R15, [R1+0x1e7c] ;  /* 0x001e7c00010f7983 */ /* 0x000f280000300800 */
[----:B------:R-:W-:Y:S01]  /*921b0*/  STL [R1+0x1e50], R13 ;  /* 0x001e500d01007387 */ /* 0x000fe20000100800 */
[----:B------:R-:W-:-:S03]  /*921c0*/  IADD3 R7, P0, PT, R7, UR16, RZ ;  /* 0x0000001007077c10 */ /* 0x000fc6000ff1e0ff */
[----:B--2---:R-:W2:Y:S01]  /*921d0*/  LDL.LU R5, [R1+0x1e84] ;  /* 0x001e840001057983 */ /* 0x004ea20000300800 */
[----:B---3--:R-:W-:Y:S01]  /*921e0*/  IMAD.MOV.U32 R28, RZ, RZ, R8 ;  /* 0x000000ffff1c7224 */ /* 0x008fe200078e0008 */
[----:B------:R-:W-:Y:S02]  /*921f0*/  MOV R29, R13 ;  /* 0x0000000d001d7202 */ /* 0x000fe40000000f00 */
[----:B------:R-:W3:Y:S01]  /*92200*/  LDL.LU R16, [R1+0x1e78] ;  /* 0x001e780001107983 */ /* 0x000ee20000300800 */
[----:B------:R-:W-:-:S03]  /*92210*/  IADD3 R4, P2, PT, R4, UR16, RZ ;  /* 0x0000001004047c10 */ /* 0x000fc6000ff5e0ff */
[----:B-1----:R-:W3:Y:S04]  /*92220*/  LDL.LU R8, [R1+0x1e80] ;  /* 0x001e800001087983 */ /* 0x002ee80000300800 */
        /* <DEDUP_REMOVED lines=9> */
[----:B------:R1:W-:Y:S04]  /*922c0*/  STL [R1+0x1e60], R6 ;  /* 0x001e600601007387 */ /* 0x0003e80000100800 */
[----:B-1----:R-:W3:Y:S01]  /*922d0*/  LDL.LU R11, [R1+0x1e88] ;  /* 0x001e8800010b7983 */ /* 0x002ee20000300800 */
[----:B------:R-:W-:Y:S02]  /*922e0*/  IADD3 R10, P0, PT, R10, UR16, RZ ;  /* 0x000000100a0a7c10 */ /* 0x000fe4000ff1e0ff */
[----:B------:R-:W-:Y:S01]  /*922f0*/  IADD3 R2, P2, PT, R2, UR16, RZ ;  /* 0x0000001002027c10 */ /* 0x000fe2000ff5e0ff */
[----:B------:R1:W-:Y:S02]  /*92300*/  LDGSTS.E [R3+0x8880], desc[UR14][R28.64], P1 ;  /* 0x088800001c037fae */ /* 0x0003e400089a100e */
[----:B-1----:R-:W-:Y:S01]  /*92310*/  IMAD.MOV.U32 R28, RZ, RZ, R4 ;  /* 0x000000ffff1c7224 */ /* 0x002fe200078e0004 */
[----:B------:R-:W-:Y:S01]  /*92320*/  MOV R29, R6 ;  /* 0x00000006001d7202 */ /* 0x000fe20000000f00 */
[----:B------:R-:W3:Y:S04]  /*92330*/  LDL.LU R4, [R1+0x1f54] ;  /* 0x001f540001047983 */ /* 0x000ee80000300800 */
[----:B------:R-:W3:Y:S04]  /*92340*/  LDL.LU R6, [R1+0x1f5c] ;  /* 0x001f5c0001067983 */ /* 0x000ee80000300800 */
[----:B------:R-:W-:Y:S01]  /*92350*/  STL [R1+0x1e6c], R10 ;  /* 0x001e6c0a01007387 */ /* 0x000fe20000100800 */
[----:B----4-:R-:W-:-:S03]  /*92360*/  IADD3.X R12, PT, PT, R12, UR7, RZ, P0, !PT ;  /* 0x000000070c0c7c10 */ /* 0x010fc600087fe4ff */
[----:B------:R1:W-:Y:S01]  /*92370*/  LDGSTS.E [R3+0x8900], desc[UR14][R28.64], P1 ;  /* 0x089000001c037fae */ /* 0x0003e200089a100e */
        /* <DEDUP_REMOVED lines=14> */
[----:B------:R-:W4:Y:S01]  /*92460*/  LDL.LU R2, [R1+0x1f6c] ;  /* 0x001f6c0001027983 */ /* 0x000f220000300800 */
[----:B------:R-:W-:-:S03]  /*92470*/  IADD3 R15, P0, PT, R15, UR16, RZ ;  /* 0x000000100f0f7c10 */ /* 0x000fc6000ff1e0ff */
[----:B------:R1:W-:Y:S01]  /*92480*/  LDGSTS.E [R3+0x8a00], desc[UR14][R28.64], P1 ;  /* 0x08a000001c037fae */ /* 0x0003e200089a100e */
[----:B--2---:R-:W-:Y:S02]  /*92490*/  IADD3 R5, P2, PT, R5, UR16, RZ ;  /* 0x0000001005057c10 */ /* 0x004fe4000ff5e0ff */
[----:B---3--:R-:W-:Y:S01]  /*924a0*/  IADD3.X R16, PT, PT, R16, UR7, RZ, P0, !PT ;  /* 0x0000000710107c10 */ /* 0x008fe200087fe4ff */
[----:B-1----:R-:W-:-:S03]  /*924b0*/  IMAD.MOV.U32 R28, RZ, RZ, R15 ;  /* 0x000000ffff1c7224 */ /* 0x002fc600078e000f */
[----:B------:R-:W-:Y:S02]  /*924c0*/  MOV R29, R16 ;  /* 0x00000010001d7202 */ /* 0x000fe40000000f00 */
[----:B------:R-:W-:Y:S01]  /*924d0*/  IADD3.X R8, PT, PT, R8, UR7, RZ, P2, !PT ;  /* 0x0000000708087c10 */ /* 0x000fe200097fe4ff */
[----:B------:R-:W-:Y:S04]  /*924e0*/  STL [R1+0x1e7c], R15 ;  /* 0x001e7c0f01007387 */ /* 0x000fe80000100800 */
[----:B------:R1:W-:Y:S04]  /*924f0*/  LDGSTS.E [R3+0x8a80], desc[UR14][R28.64], P1 ;  /* 0x08a800001c037fae */ /* 0x0003e800089a100e */
[----:B------:R-:W-:Y:S04]  /*92500*/  STL [R1+0x1e78], R16 ;  /* 0x001e781001007387 */ /* 0x000fe80000100800 */
[----:B------:R-:W-:Y:S01]  /*92510*/  STL [R1+0x1e84], R5 ;  /* 0x001e840501007387 */ /* 0x000fe20000100800 */
[----:B-1----:R-:W-:Y:S01]  /*92520*/  IMAD.MOV.U32 R28, RZ, RZ, R5 ;  /* 0x000000ffff1c7224 */ /* 0x002fe200078e0005 */
[----:B------:R-:W-:-:S02]  /*92530*/  MOV R29, R8 ;  /* 0x00000008001d7202 */ /* 0x000fc40000000f00 */
[----:B------:R1:W-:Y:S04]  /*92540*/  STL [R1+0x1e80], R8 ;  /* 0x001e800801007387 */ /* 0x0003e80000100800 */
[----:B------:R2:W-:Y:S04]  /*92550*/  LDGSTS.E [R3+0x8b00], desc[UR14][R28.64], P1 ;  /* 0x08b000001c037fae */ /* 0x0005e800089a100e */
[----:B-1----:R-:W3:Y:S04]  /*92560*/  LDL.LU R8, [R1+0x1f74] ;  /* 0x001f740001087983 */ /* 0x002ee80000300800 */
[----:B------:R-:W3:Y:S01]  /*92570*/  LDL.LU R5, [R1+0x1f7c] ;  /* 0x001f7c0001057983 */ /* 0x000ee20000300800 */
[----:B------:R-:W-:-:S04]  /*92580*/  IADD3 R7, P0, PT, R7, UR16, RZ ;  /* 0x0000001007077c10 */ /* 0x000fc8000ff1e0ff */
[----:B------:R-:W-:Y:S01]  /*92590*/  IADD3.X R11, PT, PT, R11, UR7, RZ, P0, !PT ;  /* 0x000000070b0b7c10 */ /* 0x000fe200087fe4ff */
[----:B------:R-:W-:Y:S03]  /*925a0*/  STL [R1+0x1e8c], R7 ;  /* 0x001e8c0701007387 */ /* 0x000fe60000100800 */
[----:B--2---:R-:W-:Y:S01]  /*925b0*/  MOV R29, R11 ;  /* 0x0000000b001d7202 */ /* 0x004fe20000000f00 */
[----:B------:R1:W-:Y:S01]  /*925c0*/  STL [R1+0x1e88], R11 ;  /* 0x001e880b01007387 */ /* 0x0003e20000100800 */
[----:B------:R-:W-:Y:S01]  /*925d0*/  IMAD.MOV.U32 R28, RZ, RZ, R7 ;  /* 0x000000ffff1c7224 */ /* 0x000fe200078e0007 */
[----:B------:R-:W-:Y:S02]  /*925e0*/  UISETP.GT.AND UP1, UPT, UR21, 0x26, UPT ;  /* 0x000000261500788c */ /* 0x000fe4000bf24270 */
[----:B-1----:R-:W2:Y:S04]  /*925f0*/  LDL.LU R11, [R1+0x1f70] ;  /* 0x001f7000010b7983 */ /* 0x002ea80000300800 */
[----:B------:R-:W2:Y:S01]  /*92600*/  LDL.LU R7, [R1+0x1f78] ;  /* 0x001f780001077983 */ /* 0x000ea20000300800 */
[----:B------:R-:W-:-:S03]  /*92610*/  USEL UR12, URZ, 0x4, !UP1 ;  /* 0x00000004ff0c7887 */ /* 0x000fc6000c800000 */
[----:B------:R1:W-:Y:S01]  /*92620*/  LDGSTS.E [R3+0x8b80], desc[UR14][R28.64], P1 ;  /* 0x08b800001c037fae */ /* 0x0003e200089a100e */
[----:B------:R-:W-:Y:S01]  /*92630*/  USEL UR12, UR12, URZ, !UP0 ;  /* 0x000000ff0c0c7287 */ /* 0x000fe2000c000000 */
[----:B------:R-:W-:-:S05]  /*92640*/  IADD3 R4, P1, PT, R4, UR16, RZ ;  /* 0x0000001004047c10 */ /* 0x000fca000ff3e0ff */
[----:B------:R-:W-:Y:S02]  /*92650*/  ISETP.NE.U32.AND P0, PT, RZ, UR12, PT ;  /* 0x0000000cff007c0c */ /* 0x000fe4000bf05070 */
[----:B------:R-:W-:Y:S01]  /*92660*/  IADD3 R6, P2, PT, R6, UR16, RZ ;  /* 0x0000001006067c10 */ /* 0x000fe2000ff5e0ff */
[----:B------:R1:W-:Y:S02]  /*92670*/  STL [R1+0x1f54], R4 ;  /* 0x001f540401007387 */ /* 0x0003e40000100800 */
[----:B-1----:R-:W-:Y:S01]  /*92680*/  IMAD.MOV.U32 R28, RZ, RZ, R4 ;  /* 0x000000ffff1c7224 */ /* 0x002fe200078e0004 */
[----:B------:R-:W-:-:S04]  /*92690*/  IADD3.X R14, PT, PT, R14, UR7, RZ, P1, !PT ;  /* 0x000000070e0e7c10 */ /* 0x000fc80008ffe4ff */
        /* <DEDUP_REMOVED lines=27> */
[----:B---3--:R-:W-:-:S02]  /*92850*/  IADD3 R8, P1, PT, R8, UR16, RZ ;  /* 0x0000001008087c10 */ /* 0x008fc4000ff3e0ff */
[----:B------:R-:W-:Y:S02]  /*92860*/  MOV R29, R10 ;  /* 0x0000000a001d7202 */ /* 0x000fe40000000f00 */
[----:B------:R-:W-:Y:S01]  /*92870*/  IADD3 R5, P2, PT, R5, UR16, RZ ;  /* 0x0000001005057c10 */ /* 0x000fe2000ff5e0ff */
[----:B------:R-:W3:Y:S04]  /*92880*/  LDL.LU R10, [R1+0x205c] ;  /* 0x00205c00010a7983 */ /* 0x000ee80000300800 */
[----:B------:R-:W3:Y:S04]  /*92890*/  LDL.LU R2, [R1+0x2064] ;  /* 0x0020640001027983 */ /* 0x000ee80000300800 */
[----:B------:R-:W-:Y:S04]  /*928a0*/  STL [R1+0x1f74], R8 ;  /* 0x001f740801007387 */ /* 0x000fe80000100800 */
[----:B------:R1:W-:Y:S02]  /*928b0*/  LDGSTS.E [R3+0x9980], desc[UR14][R28.64], P0 ;  /* 0x099800001c037fae */ /* 0x0003e400081a100e */
[----:B-1----:R-:W-:Y:S01]  /*928c0*/  IMAD.MOV.U32 R28, RZ, RZ, R8 ;  /* 0x000000ffff1c7224 */ /* 0x002fe200078e0008 */
[----:B--2---:R-:W-:-:S02]  /*928d0*/  IADD3.X R11, PT, PT, R11, UR7, RZ, P1, !PT ;  /* 0x000000070b0b7c10 */ /* 0x004fc40008ffe4ff */
        /* <DEDUP_REMOVED lines=8> */
[----:B--2---:R-:W-:Y:S01]  /*92960*/  MOV R29, R7 ;  /* 0x00000007001d7202 */ /* 0x004fe20000000f00 */
[----:B------:R-:W-:-:S02]  /*92970*/  IMAD.MOV.U32 R28, RZ, RZ, R5 ;  /* 0x000000ffff1c7224 */ /* 0x000fc400078e0005 */
[----:B-1----:R-:W2:Y:S04]  /*92980*/  LDL.LU R7, [R1+0x206c] ;  /* 0x00206c0001077983 */ /* 0x002ea80000300800 */
[----:B------:R-:W2:Y:S01]  /*92990*/  LDL.LU R5, [R1+0x2074] ;  /* 0x0020740001057983 */ /* 0x000ea20000300800 */
[----:B------:R-:W-:-:S03]  /*929a0*/  UISETP.GT.AND UP1, UPT, UR21, 0x2a, UPT ;  /* 0x0000002a1500788c */ /* 0x000fc6000bf24270 */
[----:B------:R1:W-:Y:S01]  /*929b0*/  LDGSTS.E [R3+0x9a80], desc[UR14][R28.64], P0 ;  /* 0x09a800001c037fae */ /* 0x0003e200081a100e */
[----:B------:R-:W-:-:S05]  /*929c0*/  IADD3 R4, P1, PT, R4, UR16, RZ ;  /* 0x0000001004047c10 */ /* 0x000fca000ff3e0ff */
        /* <DEDUP_REMOVED lines=9> */
[----:B------:R-:W2:Y:S04]  /*92a60*/  LDL.LU R6, [R1+0x207c] ;  /* 0x00207c0001067983 */ /* 0x000ea80000300800 */
        /* <DEDUP_REMOVED lines=14> */
[----:B---3--:R-:W-:Y:S01]  /*92b50*/  IADD3 R10, P0, PT, R10, UR16, RZ ;  /* 0x000000100a0a7c10 */ /* 0x008fe2000ff1e0ff */
[----:B------:R-:W-:Y:S01]  /*92b60*/  IMAD.MOV.U32 R28, RZ, RZ, R15 ;  /* 0x000000ffff1c7224 */ /* 0x000fe200078e000f */
[----:B------:R-:W-:Y:S01]  /*92b70*/  MOV R29, R16 ;  /* 0x00000010001d7202 */ /* 0x000fe20000000f00 */
[----:B------:R-:W-:Y:S01]  /*92b80*/  STL [R1+0x2050], R16 ;  /* 0x0020501001007387 */ /* 0x000fe20000100800 */
[----:B------:R-:W-:-:S03]  /*92b90*/  IADD3 R2, P2, PT, R2, UR16, RZ ;  /* 0x0000001002027c10 */ /* 0x000fc6000ff5e0ff */
        /* <DEDUP_REMOVED lines=10> */
[----:B------:R2:W-:Y:S04]  /*92c40*/  STL [R1+0x2060], R8 ;  /* 0x0020600801007387 */ /* 0x0005e80000100800 */
[----:B-1----:R-:W3:Y:S01]  /*92c50*/  LDL.LU R11, [R1+0x2088] ;  /* 0x00208800010b7983 */ /* 0x002ee20000300800 */
        /* <DEDUP_REMOVED lines=18> */
[----:B------:R-:W-:-:S03]  /*92d80*/  IADD3 R6, P0, PT, R6, UR16, RZ ;  /* 0x0000001006067c10 */ /* 0x000fc6000ff1e0ff */
[----:B------:R1:W-:Y:S01]  /*92d90*/  LDGSTS.E [R3+0xa980], desc[UR14][R28.64], P1 ;  /* 0x0a9800001c037fae */ /* 0x0003e200089a100e */
[----:B----4-:R-:W-:Y:S01]  /*92da0*/  IADD3 R4, P2, PT, R4, UR16, RZ ;  /* 0x0000001004047c10 */ /* 0x010fe2000ff5e0ff */
[----:B-1----:R-:W-:Y:S01]  /*92db0*/  IMAD.MOV.U32 R28, RZ, RZ, R5 ;  /* 0x000000ffff1c7224 */ /* 0x002fe200078e0005 */
[----:B------:R-:W-:Y:S02]  /*92dc0*/  MOV R29, R13 ;  /* 0x0000000d001d7202 */ /* 0x000fe40000000f00 */
[----:B------:R-:W-:Y:S01]  /*92dd0*/  IADD3.X R14, PT, PT, R14, UR7, RZ, P0, !PT ;  /* 0x000000070e0e7c10 */ /* 0x000fe200087fe4ff */
[----:B------:R-:W4:Y:S04]  /*92de0*/  LDL.LU R13, [R1+0x2164] ;  /* 0x00216400010d7983 */ /* 0x000f280000300800 */
[----:B------:R-:W4:Y:S04]  /*92df0*/  LDL.LU R5, [R1+0x216c] ;  /* 0x00216c0001057983 */ /* 0x000f280000300800 */
        /* <DEDUP_REMOVED lines=30> */
[----:B------:R-:W-:Y:S02]  /*92fe0*/  IMAD.MOV.U32 R28, RZ, RZ, R8 ;  /* 0x000000ffff1c7224 */ /* 0x000fe400078e0008 */
[----:B------:R-:W-:-:S06]  /*92ff0*/  USEL UR12, UR12, URZ, !UP0 ;  /* 0x000000ff0c0c7287 */ /* 0x000fcc000c000000 */
[----:B------:R-:W-:Y:S02]  /*93000*/  ISETP.NE.U32.AND P0, PT, RZ, UR12, PT ;  /* 0x0000000cff007c0c */ /* 0x000fe4000bf05070 */
[----:B------:R-:W-:-:S05]  /*93010*/  IADD3.X R12, PT, PT, R12, UR7, RZ, P1, !PT ;  /* 0x000000070c0c7c10 */ /* 0x000fca0008ffe4ff */
[----:B------:R2:W-:Y:S01]  /*93020*/  STL [R1+0x2150], R12 ;  /* 0x0021500c01007387 */ /* 0x0005e20000100800 */
[----:B------:R-:W-:-:S03]  /*93030*/  IADD3.X R7, PT, PT, R7, UR7, RZ, P2, !PT ;  /* 0x0000000707077c10 */ /* 0x000fc600097fe4ff */
[----:B------:R2:W-:Y:S01]  /*93040*/  STL [R1+0x215c], R2 ;  /* 0x00215c0201007387 */ /* 0x0005e20000100800 */
[----:B------:R-:W-:-:S03]  /*93050*/  MOV R29, R12 ;  /* 0x0000000c001d7202 */ /* 0x000fc60000000f00 */
[----:B-1----:R-:W3:Y:S04]  /*93060*/  LDL.LU R8, [R1+0x2184] ;  /* 0x0021840001087983 */ /* 0x002ee80000300800 */
[----:B------:R1:W-:Y:S04]  /*93070*/  STL [R1+0x2158], R7 ;  /* 0x0021580701007387 */ /* 0x0003e80000100800 */
[----:B--2---:R-:W2:Y:S04]  /*93080*/  LDL.LU R12, [R1+0x2180] ;  /* 0x00218000010c7983 */ /* 0x004ea80000300800 */
[----:B------:R1:W-:Y:S01]  /*93090*/  LDGSTS.E [R3+0xb800], desc[UR14][R28.64], P0 ;  /* 0x0b8000001c037fae */ /* 0x0003e200081a100e */
[----:B----4-:R-:W-:-:S02]  /*930a0*/  IADD3 R13, P1, PT, R13, UR16, RZ ;  /* 0x000000100d0d7c10 */ /* 0x010fc4000ff3e0ff */
[----:B------:R-:W-:Y:S01]  /*930b0*/  IADD3 R5, P2, PT, R5, UR16, RZ ;  /* 0x0000001005057c10 */ /* 0x000fe2000ff5e0ff */
[----:B-1----:R-:W-:Y:S01]  /*930c0*/  IMAD.MOV.U32 R28, RZ, RZ, R2 ;  /* 0x000000ffff1c7224 */ /* 0x002fe200078e0002 */
[----:B------:R-:W-:Y:S01]  /*930d0*/  MOV R29, R7 ;  /* 0x00000007001d7202 */ /* 0x000fe20000000f00 */
[----:B------:R-:W4:Y:S04]  /*930e0*/  LDL.LU R2, [R1+0x218c] ;  /* 0x00218c0001027983 */ /* 0x000f280000300800 */
[----:B------:R-:W4:Y:S04]  /*930f0*/  LDL.LU R7, [R1+0x2254] ;  /* 0x0022540001077983 */ /* 0x000f280000300800 */
[----:B------:R-:W-:Y:S04]  /*93100*/  STL [R1+0x2164], R13 ;  /* 0x0021640d01007387 */ /* 0x000fe80000100800 */
[----:B------:R1:W-:Y:S01]  /*93110*/  LDGSTS.E [R3+0xb880], desc[UR14][R28.64], P0 ;  /* 0x0b8800001c037fae */ /* 0x0003e200081a100e */
[----:B---3--:R-:W-:-:S05]  /*93120*/  IADD3.X R14, PT, PT, R14, UR7, RZ, P1, !PT ;  /* 0x000000070e0e7c10 */ /* 0x008fca0008ffe4ff */
[----:B------:R3:W-:Y:S01]  /*93130*/  STL [R1+0x2160], R14 ;  /* 0x0021600e01007387 */ /* 0x0007e20000100800 */
[----:B-1----:R-:W-:-:S03]  /*93140*/  MOV R29, R14 ;  /* 0x0000000e001d7202 */ /* 0x002fc60000000f00 */
[----:B------:R-:W-:Y:S01]  /*93150*/  STL [R1+0x216c], R5 ;  /* 0x00216c0501007387 */ /* 0x000fe20000100800 */
[----:B------:R-:W-:Y:S01]  /*93160*/  IMAD.MOV.U32 R28, RZ, RZ, R13 ;  /* 0x000000ffff1c7224 */ /* 0x000fe200078e000d */
[----:B------:R-:W-:Y:S02]  /*93170*/  IADD3.X R6, PT, PT, R6, UR7, RZ, P2, !PT ;  /* 0x0000000706067c10 */ /* 0x000fe400097fe4ff */
[----:B---3--:R-:W3:Y:S01]  /*93180*/  LDL.LU R14, [R1+0x2188] ;  /* 0x00218800010e7983 */ /* 0x008ee20000300800 */
[----:B------:R-:W-:-:S03]  /*93190*/  IADD3 R9, P1, PT, R9, UR16, RZ ;  /* 0x0000001009097c10 */ /* 0x000fc6000ff3e0ff */
[----:B------:R1:W-:Y:S04]  /*931a0*/  STL [R1+0x2168], R6 ;  /* 0x0021680601007387 */ /* 0x0003e80000100800 */
[----:B------:R1:W-:Y:S01]  /*931b0*/  LDGSTS.E [R3+0xb900], desc[UR14][R28.64], P0 ;  /* 0x0b9000001c037fae */ /* 0x0003e200081a100e */
[----:B------:R-:W-:-:S03]  /*931c0*/  IADD3 R4, P2, PT, R4, UR16, RZ ;  /* 0x0000001004047c10 */ /* 0x000fc6000ff5e0ff */
        /* <DEDUP_REMOVED lines=48> */
[----:B----4-:R-:W4:Y:S01]  /*934d0*/  LDL.LU R2, [R1+0x2284] ;  /* 0x0022840001027983 */ /* 0x010f220000300800 */
        /* <DEDUP_REMOVED lines=23> */
[----:B------:R-:W-:Y:S04]  /*93650*/  STL [R1+0x226c], R10 ;  /* 0x00226c0a01007387 */ /* 0x000fe80000100800 */
[----:B------:R1:W-:Y:S01]  /*93660*/  LDGSTS.E [R3+0xc900], desc[UR14][R28.64], P1 ;  /* 0x0c9000001c037fae */ /* 0x0003e200089a100e */
[----:B--2---:R-:W-:-:S02]  /*93670*/  IADD3.X R12, PT, PT, R12, UR7, RZ, P0, !PT ;  /* 0x000000070c0c7c10 */ /* 0x004fc400087fe4ff */
        /* <DEDUP_REMOVED lines=8> */
[----:B--2---:R-:W2:Y:S04]  /*93700*/  LDL.LU R12, [R1+0x2360] ;  /* 0x00236000010c7983 */ /* 0x004ea80000300800 */
[----:B------:R1:W-:Y:S02]  /*93710*/  LDGSTS.E [R3+0xc980], desc[UR14][R28.64], P1 ;  /* 0x0c9800001c037fae */ /* 0x0003e400089a100e */
[----:B-1----:R-:W-:Y:S02]  /*93720*/  MOV R29, R8 ;  /* 0x00000008001d7202 */ /* 0x002fe40000000f00 */
[----:B------:R-:W2:Y:S01]  /*93730*/  LDL.LU R8, [R1+0x2364] ;  /* 0x0023640001087983 */ /* 0x000ea20000300800 */
[----:B------:R-:W-:-:S03]  /*93740*/  IMAD.MOV.U32 R28, RZ, RZ, R4 ;  /* 0x000000ffff1c7224 */ /* 0x000fc600078e0004 */
[----:B------:R-:W2:Y:S01]  /*93750*/  LDL.LU R10, [R1+0x2368] ;  /* 0x00236800010a7983 */ /* 0x000ea20000300800 */
[----:B------:R-:W-:-:S03]  /*93760*/  IADD3 R15, P0, PT, R15, UR16, RZ ;  /* 0x000000100f0f7c10 */ /* 0x000fc6000ff1e0ff */
[----:B------:R-:W2:Y:S04]  /*93770*/  LDL.LU R4, [R1+0x236c] ;  /* 0x00236c0001047983 */ /* 0x000ea80000300800 */
[----:B------:R1:W-:Y:S01]  /*93780*/  LDGSTS.E [R3+0xca00], desc[UR14][R28.64], P1 ;  /* 0x0ca000001c037fae */ /* 0x0003e200089a100e */
[----:B----4-:R-:W-:Y:S02]  /*93790*/  IADD3 R2, P2, PT, R2, UR16, RZ ;  /* 0x0000001002027c10 */ /* 0x010fe4000ff5e0ff */
        /* <DEDUP_REMOVED lines=12> */
[----:B-1----:R-:W4:Y:S04]  /*93860*/  LDL.LU R7, [R1+0x2374] ;  /* 0x0023740001077983 */ /* 0x002f280000300800 */
[----:B------:R-:W4:Y:S01]  /*93870*/  LDL.LU R2, [R1+0x237c] ;  /* 0x00237c0001027983 */ /* 0x000f220000300800 */
[----:B------:R-:W-:-:S04]  /*93880*/  IADD3 R6, P0, PT, R6, UR16, RZ ;  /* 0x0000001006067c10 */ /* 0x000fc8000ff1e0ff */
[----:B------:R-:W-:Y:S01]  /*93890*/  IADD3.X R11, PT, PT, R11, UR7, RZ, P0, !PT ;  /* 0x000000070b0b7c10 */ /* 0x000fe200087fe4ff */
[----:B------:R-:W-:Y:S03]  /*938a0*/  STL [R1+0x228c], R6 ;  /* 0x00228c0601007387 */ /* 0x000fe60000100800 */
[----:B---3--:R-:W-:Y:S01]  /*938b0*/  MOV R29, R11 ;  /* 0x0000000b001d7202 */ /* 0x008fe20000000f00 */
[----:B------:R1:W-:Y:S01]  /*938c0*/  STL [R1+0x2288], R11 ;  /* 0x0022880b01007387 */ /* 0x0003e20000100800 */
[----:B------:R-:W-:Y:S01]  /*938d0*/  IMAD.MOV.U32 R28, RZ, RZ, R6 ;  /* 0x000000ffff1c7224 */ /* 0x000fe200078e0006 */
[----:B------:R-:W-:Y:S02]  /*938e0*/  UISETP.GT.AND UP1, UPT, UR21, 0x36, UPT ;  /* 0x000000361500788c */ /* 0x000fe4000bf24270 */
[----:B-1----:R-:W3:Y:S04]  /*938f0*/  LDL.LU R11, [R1+0x2370] ;  /* 0x00237000010b7983 */ /* 0x002ee80000300800 */
[----:B------:R-:W3:Y:S01]  /*93900*/  LDL.LU R6, [R1+0x2378] ;  /* 0x0023780001067983 */ /* 0x000ee20000300800 */
        /* <DEDUP_REMOVED lines=13> */
[----:B------:R-:W3:Y:S04]  /*939e0*/  LDL.LU R5, [R1+0x2384] ;  /* 0x0023840001057983 */ /* 0x000ee80000300800 */
[----:B------:R1:W-:Y:S04]  /*939f0*/  LDGSTS.E [R3+0xd800], desc[UR14][R28.64], P0 ;  /* 0x0d8000001c037fae */ /* 0x0003e800081a100e */
[----:B------:R-:W-:Y:S01]  /*93a00*/  STL [R1+0x2358], R13 ;  /* 0x0023580d01007387 */ /* 0x000fe20000100800 */
[----:B-1----:R-:W-:-:S03]  /*93a10*/  IMAD.MOV.U32 R28, RZ, RZ, R9 ;  /* 0x000000ffff1c7224 */ /* 0x002fc600078e0009 */
[----:B------:R-:W3:Y:S01]  /*93a20*/  LDL.LU R9, [R1+0x2380] ;  /* 0x0023800001097983 */ /* 0x000ee20000300800 */
[----:B--2---:R-:W-:Y:S02]  /*93a30*/  IADD3 R8, P1, PT, R8, UR16, RZ ;  /* 0x0000001008087c10 */ /* 0x004fe4000ff3e0ff */
        /* <DEDUP_REMOVED lines=25> */
[----:B---3--:R-:W-:-:S02]  /*93bd0*/  IADD3.X R11, PT, PT, R11, UR7, RZ, P1, !PT ;  /* 0x000000070b0b7c10 */ /* 0x008fc40008ffe4ff */
        /* <DEDUP_REMOVED lines=16> */
[----:B------:R-:W-:-:S05]  /*93ce0*/  IADD3.X R9, PT, PT, R9, UR7, RZ, P1, !PT ;  /* 0x0000000709097c10 */ /* 0x000fca0008ffe4ff */
[----:B------:R1:W-:Y:S04]  /*93cf0*/  STL [R1+0x2380], R9 ;  /* 0x0023800901007387 */ /* 0x0003e80000100800 */
[----:B------:R-:W3:Y:S04]  /*93d00*/  LDL.LU R12, [R1+0x2468] ;  /* 0x00246800010c7983 */ /* 0x000ee80000300800 */
[----:B------:R-:W3:Y:S01]  /*93d10*/  LDL.LU R13, [R1+0x2470] ;  /* 0x00247000010d7983 */ /* 0x000ee20000300800 */
[----:B------:R-:W-:Y:S01]  /*93d20*/  USEL UR12, URZ, 0x4, !UP1 ;  /* 0x00000004ff0c7887 */ /* 0x000fe2000c800000 */
[----:B-1----:R-:W-:Y:S01]  /*93d30*/  IMAD.MOV.U32 R28, RZ, RZ, R5 ;  /* 0x000000ffff1c7224 */ /* 0x002fe200078e0005 */
[----:B------:R-:W-:-:S02]  /*93d40*/  MOV R29, R9 ;  /* 0x00000009001d7202 */ /* 0x000fc40000000f00 */
[----:B------:R-:W-:Y:S01]  /*93d50*/  USEL UR12, UR12, URZ, !UP0 ;  /* 0x000000ff0c0c7287 */ /* 0x000fe2000c000000 */
[----:B------:R-:W3:Y:S04]  /*93d60*/  LDL.LU R9, [R1+0x247c] ;  /* 0x00247c0001097983 */ /* 0x000ee80000300800 */
        /* <DEDUP_REMOVED lines=16> */
[----:B------:R-:W-:Y:S01]  /*93e70*/  IMAD.MOV.U32 R28, RZ, RZ, R15 ;  /* 0x000000ffff1c7224 */ /* 0x000fe200078e000f */
[----:B------:R-:W-:Y:S02]  /*93e80*/  MOV R29, R16 ;  /* 0x00000010001d7202 */ /* 0x000fe40000000f00 */
[----:B------:R-:W4:Y:S01]  /*93e90*/  LDL.LU R8, [R1+0x2480] ;  /* 0x0024800001087983 */ /* 0x000f220000300800 */
[----:B------:R-:W-:-:S03]  /*93ea0*/  IADD3 R4, P2, PT, R4, UR16, RZ ;  /* 0x0000001004047c10 */ /* 0x000fc6000ff5e0ff */
        /* <DEDUP_REMOVED lines=9> */
[----:B------:R3:W-:Y:S04]  /*93f40*/  STL [R1+0x2460], R7 ;  /* 0x0024600701007387 */ /* 0x0007e80000100800 */
[----:B-1----:R-:W4:Y:S01]  /*93f50*/  LDL.LU R11, [R1+0x2488] ;  /* 0x00248800010b7983 */ /* 0x002f220000300800 */
[----:B---3--:R-:W-:-:S03]  /*93f60*/  IADD3 R6, P0, PT, R6, UR16, RZ ;  /* 0x0000001006067c10 */ /* 0x008fc6000ff1e0ff */
[----:B------:R1:W-:Y:S01]  /*93f70*/  LDGSTS.E [R3+0xe880], desc[UR14][R28.64], P1 ;  /* 0x0e8800001c037fae */ /* 0x0003e200089a100e */
[----:B------:R-:W-:Y:S01]  /*93f80*/  IADD3 R2, P2, PT, R2, UR16, RZ ;  /* 0x0000001002027c10 */ /* 0x000fe2000ff5e0ff */
[----:B-1----:R-:W-:Y:S01]  /*93f90*/  IMAD.MOV.U32 R28, RZ, RZ, R4 ;  /* 0x000000ffff1c7224 */ /* 0x002fe200078e0004 */
[----:B------:R-:W-:Y:S02]  /*93fa0*/  MOV R29, R7 ;  /* 0x00000007001d7202 */ /* 0x000fe40000000f00 */
[----:B------:R-:W3:Y:S04]  /*93fb0*/  LDL.LU R7, [R1+0x2554] ;  /* 0x0025540001077983 */ /* 0x000ee80000300800 */
[----:B------:R-:W3:Y:S04]  /*93fc0*/  LDL.LU R4, [R1+0x255c] ;  /* 0x00255c0001047983 */ /* 0x000ee80000300800 */
[----:B------:R-:W-:Y:S04]  /*93fd0*/  STL [R1+0x246c], R6 ;  /* 0x00246c0601007387 */ /* 0x000fe80000100800 */
[----:B------:R1:W-:Y:S01]  /*93fe0*/  LDGSTS.E [R3+0xe900], desc[UR14][R28.64], P1 ;  /* 0x0e9000001c037fae */ /* 0x0003e200089a100e */
[----:B------:R-:W-:-:S02]  /*93ff0*/  IADD3.X R12, PT, PT, R12, UR7, RZ, P0, !PT ;  /* 0x000000070c0c7c10 */ /* 0x000fc400087fe4ff */
[----:B------:R-:W-:-:S03]  /*94000*/  IADD3.X R13, PT, PT, R13, UR7, RZ, P2, !PT ;  /* 0x000000070d0d7c10 */ /* 0x000fc600097fe4ff */
[----:B------:R1:W-:Y:S04]  /*94010*/  STL [R1+0x2468], R12 ;  /* 0x0024680c01007387 */ /* 0x0003e80000100800 */
[----:B------:R-:W-:Y:S01]  /*94020*/  STL [R1+0x2474], R2 ;  /* 0x0024740201007387 */ /* 0x000fe20000100800 */
[----:B-1----:R-:W-:-:S03]  /*94030*/  MOV R29, R12 ;  /* 0x0000000c001d7202 */ /* 0x002fc60000000f00 */
[----:B------:R-:W3:Y:S01]  /*94040*/  LDL.LU R12, [R1+0x2550] ;  /* 0x00255000010c7983 */ /* 0x000ee20000300800 */
[----:B------:R-:W-:-:S03]  /*94050*/  IMAD.MOV.U32 R28, RZ, RZ, R6 ;  /* 0x000000ffff1c7224 */ /* 0x000fc600078e0006 */
[----:B------:R1:W-:Y:S04]  /*94060*/  STL [R1+0x2470], R13 ;  /* 0x0024700d01007387 */ /* 0x0003e80000100800 */
[----:B------:R-:W3:Y:S01]  /*94070*/  LDL.LU R6, [R1+0x2558] ;  /* 0x0025580001067983 */ /* 0x000ee20000300800 */
[----:B------:R-:W-:-:S03]  /*94080*/  IADD3 R9, P0, PT, R9, UR16, RZ ;  /* 0x0000001009097c10 */ /* 0x000fc6000ff1e0ff */
[----:B------:R1:W-:Y:S01]  /*94090*/  LDGSTS.E [R3+0xe980], desc[UR14][R28.64], P1 ;  /* 0x0e9800001c037fae */ /* 0x0003e200089a100e */
[----:B--2---:R-:W-:Y:S01]  /*940a0*/  IADD3 R5, P2, PT, R5, UR16, RZ ;  /* 0x0000001005057c10 */ /* 0x004fe2000ff5e0ff */
[----:B-1----:R-:W-:Y:S01]  /*940b0*/  IMAD.MOV.U32 R28, RZ, RZ, R2 ;  /* 0x000000ffff1c7224 */ /* 0x002fe200078e0002 */
[----:B------:R-:W-:Y:S02]  /*940c0*/  MOV R29, R13 ;  /* 0x0000000d001d7202 */ /* 0x000fe40000000f00 */
[----:B------:R-:W2:Y:S04]  /*940d0*/  LDL.LU R13, [R1+0x2564] ;  /* 0x00256400010d7983 */ /* 0x000ea80000300800 */
[----:B------:R-:W2:Y:S01]  /*940e0*/  LDL.LU R2, [R1+0x256c] ;  /* 0x00256c0001027983 */ /* 0x000ea20000300800 */
[----:B------:R-:W-:-:S03]  /*940f0*/  IADD3.X R14, PT, PT, R14, UR7, RZ, P0, !PT ;  /* 0x000000070e0e7c10 */ /* 0x000fc600087fe4ff */
[----:B------:R-:W-:Y:S04]  /*94100*/  STL [R1+0x247c], R9 ;  /* 0x00247c0901007387 */ /* 0x000fe80000100800 */
[----:B------:R1:W-:Y:S04]  /*94110*/  LDGSTS.E [R3+0xea00], desc[UR14][R28.64], P1 ;  /* 0x0ea000001c037fae */ /* 0x0003e800089a100e */
[----:B------:R4:W-:Y:S02]  /*94120*/  STL [R1+0x2478], R14 ;  /* 0x0024780e01007387 */ /* 0x0009e40000100800 */
[----:B----4-:R-:W-:-:S02]  /*94130*/  IADD3.X R8, PT, PT, R8, UR7, RZ, P2, !PT ;  /* 0x0000000708087c10 */ /* 0x010fc400097fe4ff */
[----:B------:R-:W-:Y:S01]  /*94140*/  STL [R1+0x2484], R5 ;  /* 0x0024840501007387 */ /* 0x000fe20000100800 */
[----:B-1----:R-:W-:Y:S01]  /*94150*/  MOV R29, R14 ;  /* 0x0000000e001d7202 */ /* 0x002fe20000000f00 */
[----:B------:R-:W-:Y:S02]  /*94160*/  IMAD.MOV.U32 R28, RZ, RZ, R9 ;  /* 0x000000ffff1c7224 */ /* 0x000fe400078e0009 */
        /* <DEDUP_REMOVED lines=11> */
[----:B------:R1:W-:Y:S02]  /*94220*/  STL [R1+0x248c], R10 ;  /* 0x00248c0a01007387 */ /* 0x0003e40000100800 */
[----:B-1----:R-:W-:Y:S02]  /*94230*/  IMAD.MOV.U32 R28, RZ, RZ, R10 ;  /* 0x000000ffff1c7224 */ /* 0x002fe400078e000a */
[----:B------:R1:W-:Y:S01]  /*94240*/  STL [R1+0x2488], R11 ;  /* 0x0024880b01007387 */ /* 0x0003e20000100800 */
[----:B------:R-:W-:-:S03]  /*94250*/  MOV R29, R11 ;  /* 0x0000000b001d7202 */ /* 0x000fc60000000f00 */
[----:B------:R-:W4:Y:S04]  /*94260*/  LDL.LU R10, [R1+0x2570] ;  /* 0x00257000010a7983 */ /* 0x000f280000300800 */
[----:B-1----:R-:W4:Y:S04]  /*94270*/  LDL.LU R11, [R1+0x2578] ;  /* 0x00257800010b7983 */ /* 0x002f280000300800 */
[----:B------:R1:W-:Y:S01]  /*94280*/  LDGSTS.E [R3+0xeb80], desc[UR14][R28.64], P1 ;  /* 0x0eb800001c037fae */ /* 0x0003e200089a100e */
[----:B---3--:R-:W-:Y:S01]  /*94290*/  IADD3 R7, P1, PT, R7, UR16, RZ ;  /* 0x0000001007077c10 */ /* 0x008fe2000ff3e0ff */
[----:B------:R-:W-:Y:S01]  /*942a0*/  UISETP.GT.AND UP1, UPT, UR21, 0x3e, UPT ;  /* 0x0000003e1500788c */ /* 0x000fe2000bf24270 */
[----:B------:R-:W-:-:S03]  /*942b0*/  IADD3 R4, P2, PT, R4, UR16, RZ ;  /* 0x0000001004047c10 */ /* 0x000fc6000ff5e0ff */
[----:B------:R-:W-:Y:S01]  /*942c0*/  USEL UR12, URZ, 0x4, !UP1 ;  /* 0x00000004ff0c7887 */ /* 0x000fe2000c800000 */
[----:B------:R3:W-:Y:S03]  /*942d0*/  STL [R1+0x2554], R7 ;  /* 0x0025540701007387 */ /* 0x0007e60000100800 */
[----:B------:R-:W-:Y:S01]  /*942e0*/  USEL UR12, UR12, URZ, !UP0 ;  /* 0x000000ff0c0c7287 */ /* 0x000fe2000c000000 */
[----:B-1----:R-:W-:Y:S01]  /*942f0*/  IMAD.MOV.U32 R28, RZ, RZ, R7 ;  /* 0x000000ffff1c7224 */ /* 0x002fe200078e0007 */
[----:B------:R-:W-:-:S05]  /*94300*/  IADD3.X R12, PT, PT, R12, UR7, RZ, P1, !PT ;  /* 0x000000070c0c7c10 */ /* 0x000fca0008ffe4ff */
[----:B------:R1:W-:Y:S01]  /*94310*/  STL [R1+0x2550], R12 ;  /* 0x0025500c01007387 */ /* 0x0003e20000100800 */
[----:B------:R-:W-:-:S03]  /*94320*/  IADD3.X R6, PT, PT, R6, UR7, RZ, P2, !PT ;  /* 0x0000000706067c10 */ /* 0x000fc600097fe4ff */
[----:B------:R1:W-:Y:S01]  /*94330*/  STL [R1+0x255c], R4 ;  /* 0x00255c0401007387 */ /* 0x0003e20000100800 */
[----:B------:R-:W-:-:S03]  /*94340*/  MOV R29, R12 ;  /* 0x0000000c001d7202 */ /* 0x000fc60000000f00 */
[----:B---3--:R-:W3:Y:S04]  /*94350*/  LDL.LU R7, [R1+0x2584] ;  /* 0x0025840001077983 */ /* 0x008ee80000300800 */
[----:B------:R2:W-:Y:S01]  /*94360*/  STL [R1+0x2558], R6 ;  /* 0x0025580601007387 */ /* 0x0005e20000100800 */
[----:B------:R-:W-:-:S03]  /*94370*/  ISETP.NE.U32.AND P0, PT, RZ, UR12, PT ;  /* 0x0000000cff007c0c */ /* 0x000fc6000bf05070 */
[----:B-1----:R-:W3:Y:S01]  /*94380*/  LDL.LU R12, [R1+0x2580] ;  /* 0x00258000010c7983 */ /* 0x002ee20000300800 */
[----:B--2---:R-:W-:-:S09]  /*94390*/  IADD3 R13, P1, PT, R13, UR16, RZ ;  /* 0x000000100d0d7c10 */ /* 0x004fd2000ff3e0ff */
[----:B------:R1:W-:Y:S01]  /*943a0*/  LDGSTS.E [R3+0xf800], desc[UR14][R28.64], P0 ;  /* 0x0f8000001c037fae */ /* 0x0003e200081a100e */
[----:B------:R-:W-:Y:S01]  /*943b0*/  IADD3 R2, P2, PT, R2, UR16, RZ ;  /* 0x0000001002027c10 */ /* 0x000fe2000ff5e0ff */
[----:B-1----:R-:W-:Y:S01]  /*943c0*/  IMAD.MOV.U32 R28, RZ, RZ, R4 ;  /* 0x000000ffff1c7224 */ /* 0x002fe200078e0004 */
[----:B------:R-:W-:Y:S01]  /*943d0*/  MOV R29, R6 ;  /* 0x00000006001d7202 */ /* 0x000fe20000000f00 */
[----:B------:R-:W2:Y:S04]  /*943e0*/  LDL.LU R4, [R1+0x258c] ;  /* 0x00258c0001047983 */ /* 0x000ea80000300800 */
[----:B------:R-:W2:Y:S01]  /*943f0*/  LDL.LU R6, [R1+0x2654] ;  /* 0x0026540001067983 */ /* 0x000ea20000300800 */
[----:B----4-:R-:W-:-:S03]  /*94400*/  IADD3.X R14, PT, PT, R14, UR7, RZ, P1, !PT ;  /* 0x000000070e0e7c10 */ /* 0x010fc60008ffe4ff */
[----:B------:R-:W-:Y:S04]  /*94410*/  STL [R1+0x2564], R13 ;  /* 0x0025640d01007387 */ /* 0x000fe80000100800 */
[----:B------:R1:W-:Y:S04]  /*94420*/  LDGSTS.E [R3+0xf880], desc[UR14][R28.64], P0 ;  /* 0x0f8800001c037fae */ /* 0x0003e800081a100e */
[----:B------:R4:W-:Y:S04]  /*94430*/  STL [R1+0x2560], R14 ;  /* 0x0025600e01007387 */ /* 0x0009e80000100800 */
[----:B------:R-:W-:Y:S01]  /*94440*/  STL [R1+0x256c], R2 ;  /* 0x00256c0201007387 */ /* 0x000fe20000100800 */
[----:B------:R-:W-:-:S02]  /*94450*/  IADD3.X R9, PT, PT, R9, UR7, RZ, P2, !PT ;  /* 0x0000000709097c10 */ /* 0x000fc400097fe4ff */
[----:B-1----:R-:W-:Y:S01]  /*94460*/  MOV R29, R14 ;  /* 0x0000000e001d7202 */ /* 0x002fe20000000f00 */
[----:B------:R-:W-:Y:S01]  /*94470*/  IMAD.MOV.U32 R28, RZ, RZ, R13 ;  /* 0x000000ffff1c7224 */ /* 0x000fe200078e000d */
[----:B----4-:R-:W4:Y:S01]  /*94480*/  LDL.LU R14, [R1+0x2588] ;  /* 0x00258800010e7983 */ /* 0x010f220000300800 */
        /* <DEDUP_REMOVED lines=26> */
[----:B---3--:R-:W-:-:S04]  /*94630*/  IADD3 R7, P1, PT, R7, UR16, RZ ;  /* 0x0000001007077c10 */ /* 0x008fc8000ff3e0ff */
[----:B------:R-:W-:Y:S01]  /*94640*/  IADD3.X R12, PT, PT, R12, UR7, RZ, P1, !PT ;  /* 0x000000070c0c7c10 */ /* 0x000fe20008ffe4ff */
        /* <DEDUP_REMOVED lines=15> */
[----:B----4-:R-:W-:-:S04]  /*94740*/  IADD3.X R14, PT, PT, R14, UR7, RZ, P2, !PT ;  /* 0x000000070e0e7c10 */ /* 0x010fc800097fe4ff */
[----:B------:R-:W-:Y:S01]  /*94750*/  MOV R29, R14 ;  /* 0x0000000e001d7202 */ /* 0x000fe20000000f00 */
[----:B------:R-:W-:Y:S04]  /*94760*/  STL [R1+0x2588], R14 ;  /* 0x0025880e01007387 */ /* 0x000fe80000100800 */
[----:B------:R1:W-:Y:S01]  /*94770*/  STL [R1+0x2654], R6 ;  /* 0x0026540601007387 */ /* 0x0003e20000100800 */
[----:B------:R-:W-:-:S03]  /*94780*/  IADD3.X R13, PT, PT, R13, UR7, RZ, P3, !PT ;  /* 0x000000070d0d7c10 */ /* 0x000fc60009ffe4ff */
[----:B------:R4:W-:Y:S04]  /*94790*/  LDGSTS.E [R3+0xfb80], desc[UR14][R28.64], P0 ;  /* 0x0fb800001c037fae */ /* 0x0009e800081a100e */
[----:B------:R-:W3:Y:S04]  /*947a0*/  LDL.LU R15, [R1+0x267c] ;  /* 0x00267c00010f7983 */ /* 0x000ee80000300800 */
[----:B------:R-:W-:Y:S01]  /*947b0*/  STL [R1+0x2650], R13 ;  /* 0x0026500d01007387 */ /* 0x000fe20000100800 */
[----:B------:R-:W-:-:S03]  /*947c0*/  IADD3 R9, P0, PT, R9, UR16, RZ ;  /* 0x0000001009097c10 */ /* 0x000fc6000ff1e0ff */
[----:B--2---:R-:W2:Y:S01]  /*947d0*/  LDL.LU R4, [R1+0x2684] ;  /* 0x0026840001047983 */ /* 0x004ea20000300800 */
        /* <DEDUP_REMOVED lines=35> */
[----:B------:R-:W3:Y:S04]  /*94a10*/  LDL.LU R11, [R1+0x2764] ;  /* 0x00276400010b7983 */ /* 0x000ee80000300800 */
[----:B------:R1:W-:Y:S02]  /*94a20*/  LDGSTS.E [R3+0x10980], desc[UR14][R28.64], P1 ;  /* 0x109800001c037fae */ /* 0x0003e400089a100e */
[----:B-1----:R-:W-:Y:S01]  /*94a30*/  MOV R29, R7 ;  /* 0x00000007001d7202 */ /* 0x002fe20000000f00 */
[----:B------:R-:W-:Y:S01]  /*94a40*/  IMAD.MOV.U32 R28, RZ, RZ, R5 ;  /* 0x000000ffff1c7224 */ /* 0x000fe200078e0005 */
[----:B------:R-:W3:Y:S04]  /*94a50*/  LDL.LU R7, [R1+0x2768] ;  /* 0x0027680001077983 */ /* 0x000ee80000300800 */
[----:B------:R-:W3:Y:S01]  /*94a60*/  LDL.LU R5, [R1+0x276c] ;  /* 0x00276c0001057983 */ /* 0x000ee20000300800 */
[----:B------:R-:W-:-:S03]  /*94a70*/  IADD3 R15, P0, PT, R15, UR16, RZ ;  /* 0x000000100f0f7c10 */ /* 0x000fc6000ff1e0ff */
[----:B------:R1:W-:Y:S01]  /*94a80*/  LDGSTS.E [R3+0x10a00], desc[UR14][R28.64], P1 ;  /* 0x10a000001c037fae */ /* 0x0003e200089a100e */
[----:B--2---:R-:W-:Y:S02]  /*94a90*/  IADD3 R4, P2, PT, R4, UR16, RZ ;  /* 0x0000001004047c10 */ /* 0x004fe4000ff5e0ff */
[----:B----4-:R-:W-:Y:S01]  /*94aa0*/  IADD3.X R16, PT, PT, R16, UR7, RZ, P0, !PT ;  /* 0x0000000710107c10 */ /* 0x010fe200087fe4ff */
        /* <DEDUP_REMOVED lines=50> */
[----:B-1----:R-:W3:Y:S04]  /*94dd0*/  LDL.LU R11, [R1+0x278c] ;  /* 0x00278c00010b7983 */ /* 0x002ee80000300800 */
[----:B------:R1:W-:Y:S01]  /*94de0*/  STL [R1+0x2768], R7 ;  /* 0x0027680701007387 */ /* 0x0003e20000100800 */
[----:B------:R-:W-:-:S03]  /*94df0*/  MOV R29, R12 ;  /* 0x0000000c001d7202 */ /* 0x000fc60000000f00 */
        /* <DEDUP_REMOVED lines=10> */
[----:B------:R1:W-:Y:S04]  /*94ea0*/  STL [R1+0x2774], R6 ;  /* 0x0027740601007387 */ /* 0x0003e80000100800 */
[----:B------:R1:W-:Y:S02]  /*94eb0*/  LDGSTS.E [R3+0x11980], desc[UR14][R28.64], P0 ;  /* 0x119800001c037fae */ /* 0x0003e400081a100e */
[----:B-1----:R-:W-:Y:S01]  /*94ec0*/  IMAD.MOV.U32 R28, RZ, RZ, R6 ;  /* 0x000000ffff1c7224 */ /* 0x002fe200078e0006 */
[----:B--2---:R-:W-:-:S02]  /*94ed0*/  IADD3.X R10, PT, PT, R10, UR7, RZ, P1, !PT ;  /* 0x000000070a0a7c10 */ /* 0x004fc40008ffe4ff */
[----:B------:R-:W-:-:S03]  /*94ee0*/  IADD3.X R9, PT, PT, R9, UR7, RZ, P2, !PT ;  /* 0x0000000709097c10 */ /* 0x000fc600097fe4ff */
[----:B------:R-:W-:Y:S04]  /*94ef0*/  STL [R1+0x2770], R10 ;  /* 0x0027700a01007387 */ /* 0x000fe80000100800 */
[----:B------:R-:W-:Y:S04]  /*94f00*/  STL [R1+0x277c], R4 ;  /* 0x00277c0401007387 */ /* 0x000fe80000100800 */
[----:B------:R-:W2:Y:S04]  /*94f10*/  LDL.LU R12, [R1+0x2858] ;  /* 0x00285800010c7983 */ /* 0x000ea80000300800 */
[----:B------:R1:W-:Y:S04]  /*94f20*/  STL [R1+0x2778], R9 ;  /* 0x0027780901007387 */ /* 0x0003e80000100800 */
[----:B------:R-:W2:Y:S01]  /*94f30*/  LDL.LU R6, [R1+0x2860] ;  /* 0x0028600001067983 */ /* 0x000ea20000300800 */
[----:B------:R-:W-:-:S05]  /*94f40*/  MOV R29, R10 ;  /* 0x0000000a001d7202 */ /* 0x000fca0000000f00 */
[----:B------:R1:W-:Y:S02]  /*94f50*/  LDGSTS.E [R3+0x11a00], desc[UR14][R28.64], P0 ;  /* 0x11a000001c037fae */ /* 0x0003e400081a100e */
[----:B-1----:R-:W-:Y:S02]  /*94f60*/  MOV R29, R9 ;  /* 0x00000009001d7202 */ /* 0x002fe40000000f00 */
[----:B------:R-:W-:Y:S01]  /*94f70*/  IADD3 R2, P1, PT, R2, UR16, RZ ;  /* 0x0000001002027c10 */ /* 0x000fe2000ff3e0ff */
[----:B------:R-:W-:Y:S01]  /*94f80*/  IMAD.MOV.U32 R28, RZ, RZ, R4 ;  /* 0x000000ffff1c7224 */ /* 0x000fe200078e0004 */
[----:B------:R-:W2:Y:S04]  /*94f90*/  LDL.LU R9, [R1+0x286c] ;  /* 0x00286c0001097983 */ /* 0x000ea80000300800 */
[----:B------:R-:W2:Y:S04]  /*94fa0*/  LDL.LU R4, [R1+0x2874] ;  /* 0x0028740001047983 */ /* 0x000ea80000300800 */
[----:B------:R-:W-:Y:S01]  /*94fb0*/  STL [R1+0x2784], R2 ;  /* 0x0027840201007387 */ /* 0x000fe20000100800 */
[----:B------:R-:W-:-:S03]  /*94fc0*/  UISETP.GT.AND UP1, UPT, UR21, 0x4a, UPT ;  /* 0x0000004a1500788c */ /* 0x000fc6000bf24270 */
[----:B------:R1:W-:Y:S01]  /*94fd0*/  LDGSTS.E [R3+0x11a80], desc[UR14][R28.64], P0 ;  /* 0x11a800001c037fae */ /* 0x0003e200081a100e */
        /* <DEDUP_REMOVED lines=23> */
[----:B----4-:R-:W-:Y:S01]  /*95150*/  IADD3 R7, P0, PT, R7, UR16, RZ ;  /* 0x0000001007077c10 */ /* 0x010fe2000ff1e0ff */
[----:B------:R-:W-:Y:S01]  /*95160*/  IMAD.MOV.U32 R28, RZ, RZ, R15 ;  /* 0x000000ffff1c7224 */ /* 0x000fe200078e000f */
[----:B------:R-:W-:Y:S01]  /*95170*/  MOV R29, R16 ;  /* 0x00000010001d7202 */ /* 0x000fe20000000f00 */
[----:B------:R-:W-:Y:S01]  /*95180*/  STL [R1+0x2850], R16 ;  /* 0x0028501001007387 */ /* 0x000fe20000100800 */
[----:B------:R-:W-:-:S03]  /*95190*/  IADD3 R5, P2, PT, R5, UR16, RZ ;  /* 0x0000001005057c10 */ /* 0x000fc6000ff5e0ff */
[----:B------:R-:W4:Y:S04]  /*951a0*/  LDL.LU R11, [R1+0x2880] ;  /* 0x00288000010b7983 */ /* 0x000f280000300800 */
[----:B------:R1:W-:Y:S04]  /*951b0*/  STL [R1+0x285c], R7 ;  /* 0x00285c0701007387 */ /* 0x0003e80000100800 */
[----:B------:R1:W-:Y:S02]  /*951c0*/  LDGSTS.E [R3+0x12800], desc[UR14][R28.64], P1 ;  /* 0x128000001c037fae */ /* 0x0003e400089a100e */
[----:B-1----:R-:W-:Y:S01]  /*951d0*/  IMAD.MOV.U32 R28, RZ, RZ, R7 ;  /* 0x000000ffff1c7224 */ /* 0x002fe200078e0007 */
[----:B--2---:R-:W-:-:S05]  /*951e0*/  IADD3.X R12, PT, PT, R12, UR7, RZ, P0, !PT ;  /* 0x000000070c0c7c10 */ /* 0x004fca00087fe4ff */
[----:B------:R1:W-:Y:S01]  /*951f0*/  STL [R1+0x2858], R12 ;  /* 0x0028580c01007387 */ /* 0x0003e20000100800 */
[----:B------:R-:W-:-:S03]  /*95200*/  IADD3.X R6, PT, PT, R6, UR7, RZ, P2, !PT ;  /* 0x0000000706067c10 */ /* 0x000fc600097fe4ff */
[----:B------:R2:W-:Y:S01]  /*95210*/  STL [R1+0x2864], R5 ;  /* 0x0028640501007387 */ /* 0x0005e20000100800 */
[----:B------:R-:W-:-:S03]  /*95220*/  MOV R29, R12 ;  /* 0x0000000c001d7202 */ /* 0x000fc60000000f00 */
[----:B------:R-:W4:Y:S04]  /*95230*/  LDL.LU R7, [R1+0x288c] ;  /* 0x00288c0001077983 */ /* 0x000f280000300800 */
[----:B------:R2:W-:Y:S04]  /*95240*/  STL [R1+0x2860], R6 ;  /* 0x0028600601007387 */ /* 0x0005e80000100800 */
[----:B-1----:R-:W4:Y:S04]  /*95250*/  LDL.LU R12, [R1+0x2888] ;  /* 0x00288800010c7983 */ /* 0x002f280000300800 */
[----:B------:R1:W-:Y:S01]  /*95260*/  LDGSTS.E [R3+0x12880], desc[UR14][R28.64], P1 ;  /* 0x128800001c037fae */ /* 0x0003e200089a100e */
[----:B------:R-:W-:Y:S01]  /*95270*/  IADD3 R9, P0, PT, R9, UR16, RZ ;  /* 0x0000001009097c10 */ /* 0x000fe2000ff1e0ff */
[----:B-1----:R-:W-:Y:S01]  /*95280*/  IMAD.MOV.U32 R28, RZ, RZ, R5 ;  /* 0x000000ffff1c7224 */ /* 0x002fe200078e0005 */
[----:B------:R-:W-:Y:S01]  /*95290*/  MOV R29, R6 ;  /* 0x00000006001d7202 */ /* 0x000fe20000000f00 */
[----:B--2---:R-:W2:Y:S01]  /*952a0*/  LDL.LU R5, [R1+0x2954] ;  /* 0x0029540001057983 */ /* 0x004ea20000300800 */
[----:B------:R-:W-:-:S03]  /*952b0*/  IADD3 R4, P2, PT, R4, UR16, RZ ;  /* 0x0000001004047c10 */ /* 0x000fc6000ff5e0ff */
[----:B------:R-:W2:Y:S04]  /*952c0*/  LDL.LU R6, [R1+0x295c] ;  /* 0x00295c0001067983 */ /* 0x000ea80000300800 */
[----:B------:R-:W-:Y:S04]  /*952d0*/  STL [R1+0x286c], R9 ;  /* 0x00286c0901007387 */ /* 0x000fe80000100800 */
[----:B------:R1:W-:Y:S01]  /*952e0*/  LDGSTS.E [R3+0x12900], desc[UR14][R28.64], P1 ;  /* 0x129000001c037fae */ /* 0x0003e200089a100e */
[----:B------:R-:W-:Y:S02]  /*952f0*/  IADD3.X R10, PT, PT, R10, UR7, RZ, P0, !PT ;  /* 0x000000070a0a7c10 */ /* 0x000fe400087fe4ff */
[----:B------:R-:W-:-:S03]  /*95300*/  IADD3.X R13, PT, PT, R13, UR7, RZ, P2, !PT ;  /* 0x000000070d0d7c10 */ /* 0x000fc600097fe4ff */
[----:B------:R1:W-:Y:S02]  /*95310*/  STL [R1+0x2868], R10 ;  /* 0x0028680a01007387 */ /* 0x0003e40000100800 */
[----:B-1----:R-:W-:Y:S02]  /*95320*/  MOV R29, R10 ;  /* 0x0000000a001d7202 */ /* 0x002fe40000000f00 */
[----:B------:R-:W-:Y:S01]  /*95330*/  STL [R1+0x2874], R4 ;  /* 0x0028740401007387 */ /* 0x000fe20000100800 */
[----:B------:R-:W-:-:S03]  /*95340*/  IMAD.MOV.U32 R28, RZ, RZ, R9 ;  /* 0x000000ffff1c7224 */ /* 0x000fc600078e0009 */
[----:B------:R-:W2:Y:S04]  /*95350*/  LDL.LU R10, [R1+0x2950] ;  /* 0x00295000010a7983 */ /* 0x000ea80000300800 */
[----:B------:R1:W-:Y:S04]  /*95360*/  STL [R1+0x2870], R13 ;  /* 0x0028700d01007387 */ /* 0x0003e80000100800 */
[----:B------:R-:W2:Y:S01]  /*95370*/  LDL.LU R9, [R1+0x2958] ;  /* 0x0029580001097983 */ /* 0x000ea20000300800 */
[----:B------:R-:W-:-:S03]  /*95380*/  IADD3 R8, P0, PT, R8, UR16, RZ ;  /* 0x0000001008087c10 */ /* 0x000fc6000ff1e0ff */
[----:B------:R1:W-:Y:S01]  /*95390*/  LDGSTS.E [R3+0x12980], desc[UR14][R28.64], P1 ;  /* 0x129800001c037fae */ /* 0x0003e200089a100e */
[----:B---3--:R-:W-:Y:S01]  /*953a0*/  IADD3 R2, P2, PT, R2, UR16, RZ ;  /* 0x0000001002027c10 */ /* 0x008fe2000ff5e0ff */
[----:B-1----:R-:W-:Y:S01]  /*953b0*/  IMAD.MOV.U32 R28, RZ, RZ, R4 ;  /* 0x000000ffff1c7224 */ /* 0x002fe200078e0004 */
[----:B------:R-:W-:Y:S02]  /*953c0*/  MOV R29, R13 ;  /* 0x0000000d001d7202 */ /* 0x000fe40000000f00 */
[----:B------:R-:W3:Y:S01]  /*953d0*/  LDL.LU R13, [R1+0x2964] ;  /* 0x00296400010d7983 */ /* 0x000ee20000300800 */
[----:B------:R-:W-:-:S03]  /*953e0*/  IADD3.X R14, PT, PT, R14, UR7, RZ, P0, !PT ;  /* 0x000000070e0e7c10 */ /* 0x000fc600087fe4ff */
[----:B------:R-:W3:Y:S04]  /*953f0*/  LDL.LU R4, [R1+0x296c] ;  /* 0x00296c0001047983 */ /* 0x000ee80000300800 */
        /* <DEDUP_REMOVED lines=28> */
[----:B--2---:R-:W-:-:S05]  /*955c0*/  IADD3 R5, P1, PT, R5, UR16, RZ ;  /* 0x0000001005057c10 */ /* 0x004fca000ff3e0ff */
[----:B------:R-:W-:Y:S02]  /*955d0*/  ISETP.NE.U32.AND P0, PT, RZ, UR12, PT ;  /* 0x0000000cff007c0c */ /* 0x000fe4000bf05070 */
[----:B------:R-:W-:Y:S01]  /*955e0*/  IADD3 R6, P2, PT, R6, UR16, RZ ;  /* 0x0000001006067c10 */ /* 0x000fe2000ff5e0ff */
[----:B------:R2:W-:Y:S01]  /*955f0*/  STL [R1+0x2954], R5 ;  /* 0x0029540501007387 */ /* 0x0005e20000100800 */
[----:B-1----:R-:W-:Y:S01]  /*95600*/  IMAD.MOV.U32 R28, RZ, RZ, R5 ;  /* 0x000000ffff1c7224 */ /* 0x002fe200078e0005 */
[----:B------:R-:W-:-:S04]  /*95610*/  IADD3.X R10, PT, PT, R10, UR7, RZ, P1, !PT ;  /* 0x000000070a0a7c10 */ /* 0x000fc80008ffe4ff */
[----:B------:R-:W-:Y:S01]  /*95620*/  MOV R29, R10 ;  /* 0x0000000a001d7202 */ /* 0x000fe20000000f00 */
[----:B------:R-:W-:Y:S01]  /*95630*/  STL [R1+0x2950], R10 ;  /* 0x0029500a01007387 */ /* 0x000fe20000100800 */
[----:B------:R-:W-:-:S03]  /*95640*/  IADD3.X R9, PT, PT, R9, UR7, RZ, P2, !PT ;  /* 0x0000000709097c10 */ /* 0x000fc600097fe4ff */
[----:B------:R-:W-:Y:S04]  /*95650*/  STL [R1+0x295c], R6 ;  /* 0x00295c0601007387 */ /* 0x000fe80000100800 */
[----:B--2---:R-:W2:Y:S04]  /*95660*/  LDL.LU R5, [R1+0x2984] ;  /* 0x0029840001057983 */ /* 0x004ea80000300800 */
[----:B------:R1:W-:Y:S04]  /*95670*/  LDGSTS.E [R3+0x13800], desc[UR14][R28.64], P0 ;  /* 0x138000001c037fae */ /* 0x0003e800081a100e */
[----:B------:R3:W-:Y:S01]  /*95680*/  STL [R1+0x2958], R9 ;  /* 0x0029580901007387 */ /* 0x0007e20000100800 */
[----:B-1----:R-:W-:-:S03]  /*95690*/  MOV R29, R9 ;  /* 0x00000009001d7202 */ /* 0x002fc60000000f00 */
[----:B---3--:R-:W3:Y:S01]  /*956a0*/  LDL.LU R9, [R1+0x2980] ;  /* 0x0029800001097983 */ /* 0x008ee20000300800 */
[----:B------:R-:W-:Y:S01]  /*956b0*/  IADD3 R13, P1, PT, R13, UR16, RZ ;  /* 0x000000100d0d7c10 */ /* 0x000fe2000ff3e0ff */
[----:B------:R-:W-:Y:S01]  /*956c0*/  IMAD.MOV.U32 R28, RZ, RZ, R6 ;  /* 0x000000ffff1c7224 */ /* 0x000fe200078e0006 */
[----:B------:R-:W-:Y:S01]  /*956d0*/  IADD3 R4, P2, PT, R4, UR16, RZ ;  /* 0x0000001004047c10 */ /* 0x000fe2000ff5e0ff */
[----:B------:R-:W3:Y:S04]  /*956e0*/  LDL.LU R6, [R1+0x298c] ;  /* 0x00298c0001067983 */ /* 0x000ee80000300800 */
[----:B------:R-:W3:Y:S04]  /*956f0*/  LDL.LU R10, [R1+0x2a54] ;  /* 0x002a5400010a7983 */ /* 0x000ee80000300800 */
[----:B------:R-:W-:Y:S04]  /*95700*/  STL [R1+0x2964], R13 ;  /* 0x0029640d01007387 */ /* 0x000fe80000100800 */
[----:B------:R1:W-:Y:S01]  /*95710*/  LDGSTS.E [R3+0x13880], desc[UR14][R28.64], P0 ;  /* 0x138800001c037fae */ /* 0x0003e200081a100e */
[----:B----4-:R-:W-:-:S05]  /*95720*/  IADD3.X R14, PT, PT, R14, UR7, RZ, P1, !PT ;  /* 0x000000070e0e7c10 */ /* 0x010fca0008ffe4ff */
[----:B------:R4:W-:Y:S01]  /*95730*/  STL [R1+0x2960], R14 ;  /* 0x0029600e01007387 */ /* 0x0009e20000100800 */
[----:B-1----:R-:W-:Y:S01]  /*95740*/  MOV R29, R14 ;  /* 0x0000000e001d7202 */ /* 0x002fe20000000f00 */
[----:B------:R-:W-:Y:S02]  /*95750*/  IMAD.MOV.U32 R28, RZ, RZ, R13 ;  /* 0x000000ffff1c7224 */ /* 0x000fe400078e000d */
[----:B------:R-:W-:Y:S01]  /*95760*/  STL [R1+0x296c], R4 ;  /* 0x00296c0401007387 */ /* 0x000fe20000100800 */
[----:B------:R-:W-:-:S03]  /*95770*/  IADD3.X R8, PT, PT, R8, UR7, RZ, P2, !PT ;  /* 0x0000000708087c10 */ /* 0x000fc600097fe4ff */
[----:B------:R1:W-:Y:S04]  /*95780*/  LDGSTS.E [R3+0x13900], desc[UR14][R28.64], P0 ;  /* 0x139000001c037fae */ /* 0x0003e800081a100e */
[----:B----4-:R-:W4:Y:S01]  /*95790*/  LDL.LU R14, [R1+0x2988] ;  /* 0x00298800010e7983 */ /* 0x010f220000300800 */
[----:B------:R-:W-:-:S03]  /*957a0*/  IADD3 R11, P1, PT, R11, UR16, RZ ;  /* 0x000000100b0b7c10 */ /* 0x000fc6000ff3e0ff */
[----:B------:R1:W-:Y:S01]  /*957b0*/  STL [R1+0x2968], R8 ;  /* 0x0029680801007387 */ /* 0x0003e20000100800 */
[----:B------:R-:W-:-:S03]  /*957c0*/  IADD3 R2, P2, PT, R2, UR16, RZ ;  /* 0x0000001002027c10 */ /* 0x000fc6000ff5e0ff */
        /* <DEDUP_REMOVED lines=22> */
[----:B--2---:R-:W-:-:S05]  /*95930*/  IADD3 R5, P1, PT, R5, UR16, RZ ;  /* 0x0000001005057c10 */ /* 0x004fca000ff3e0ff */
[----:B------:R-:W-:Y:S01]  /*95940*/  STL [R1+0x2984], R5 ;  /* 0x0029840501007387 */ /* 0x000fe20000100800 */
[----:B-1----:R-:W-:Y:S01]  /*95950*/  IMAD.MOV.U32 R28, RZ, RZ, R5 ;  /* 0x000000ffff1c7224 */ /* 0x002fe200078e0005 */
[----:B---3--:R-:W-:-:S04]  /*95960*/  IADD3.X R9, PT, PT, R9, UR7, RZ, P1, !PT ;  /* 0x0000000709097c10 */ /* 0x008fc80008ffe4ff */
[----:B------:R-:W-:Y:S01]  /*95970*/  MOV R29, R9 ;  /* 0x00000009001d7202 */ /* 0x000fe20000000f00 */
[----:B------:R1:W-:Y:S01]  /*95980*/  STL [R1+0x2980], R9 ;  /* 0x0029800901007387 */ /* 0x0003e20000100800 */
[----:B------:R-:W-:Y:S01]  /*95990*/  UISETP.GT.AND UP1, UPT, UR21, 0x52, UPT ;  /* 0x000000521500788c */ /* 0x000fe2000bf24270 */
[----:B------:R-:W-:Y:S02]  /*959a0*/  IADD3 R6, P2, PT, R6, UR16, RZ ;  /* 0x0000001006067c10 */ /* 0x000fe4000ff5e0ff */
[----:B------:R2:W-:Y:S04]  /*959b0*/  LDGSTS.E [R3+0x13b00], desc[UR14][R28.64], P0 ;  /* 0x13b000001c037fae */ /* 0x0005e800081a100e */
[----:B-1----:R-:W3:Y:S04]  /*959c0*/  LDL.LU R9, [R1+0x2a68] ;  /* 0x002a680001097983 */ /* 0x002ee80000300800 */
[----:B------:R-:W3:Y:S01]  /*959d0*/  LDL.LU R5, [R1+0x2a70] ;  /* 0x002a700001057983 */ /* 0x000ee20000300800 */
[----:B------:R-:W-:-:S04]  /*959e0*/  USEL UR12, URZ, 0x4, !UP1 ;  /* 0x00000004ff0c7887 */ /* 0x000fc8000c800000 */
[----:B------:R-:W-:Y:S01]  /*959f0*/  USEL UR12, UR12, URZ, !UP0 ;  /* 0x000000ff0c0c7287 */ /* 0x000fe2000c000000 */
[----:B------:R-:W-:Y:S01]  /*95a00*/  IADD3 R10, P3, PT, R10, UR16, RZ ;  /* 0x000000100a0a7c10 */ /* 0x000fe2000ff7e0ff */
[----:B--2---:R-:W-:Y:S01]  /*95a10*/  IMAD.MOV.U32 R28, RZ, RZ, R6 ;  /* 0x000000ffff1c7224 */ /* 0x004fe200078e0006 */
[----:B------:R1:W-:Y:S03]  /*95a20*/  STL [R1+0x298c], R6 ;  /* 0x00298c0601007387 */ /* 0x0003e60000100800 */
[----:B------:R-:W-:Y:S02]  /*95a30*/  ISETP.NE.U32.AND P1, PT, RZ, UR12, PT ;  /* 0x0000000cff007c0c */ /* 0x000fe4000bf25070 */
[----:B----4-:R-:W-:-:S04]  /*95a40*/  IADD3.X R14, PT, PT, R14, UR7, RZ, P2, !PT ;  /* 0x000000070e0e7c10 */ /* 0x010fc800097fe4ff */
[----:B------:R-:W-:Y:S01]  /*95a50*/  MOV R29, R14 ;  /* 0x0000000e001d7202 */ /* 0x000fe20000000f00 */
[----:B------:R-:W-:Y:S01]  /*95a60*/  STL [R1+0x2988], R14 ;  /* 0x0029880e01007387 */ /* 0x000fe20000100800 */
[----:B------:R-:W-:-:S03]  /*95a70*/  IADD3.X R13, PT, PT, R13, UR7, RZ, P3, !PT ;  /* 0x000000070d0d7c10 */ /* 0x000fc60009ffe4ff */
[----:B------:R2:W-:Y:S04]  /*95a80*/  STL [R1+0x2a54], R10 ;  /* 0x002a540a01007387 */ /* 0x0005e80000100800 */
[----:B------:R4:W-:Y:S01]  /*95a90*/  LDGSTS.E [R3+0x13b80], desc[UR14][R28.64], P0 ;  /* 0x13b800001c037fae */ /* 0x0009e200081a100e */
[----:B------:R-:W-:-:S03]  /*95aa0*/  IADD3 R8, P0, PT, R8, UR16, RZ ;  /* 0x0000001008087c10 */ /* 0x000fc6000ff1e0ff */
[----:B------:R-:W3:Y:S01]  /*95ab0*/  LDL.LU R15, [R1+0x2a7c] ;  /* 0x002a7c00010f7983 */ /* 0x000ee20000300800 */
[----:B------:R-:W-:-:S03]  /*95ac0*/  IADD3 R4, P2, PT, R4, UR16, RZ ;  /* 0x0000001004047c10 */ /* 0x000fc6000ff5e0ff */
[----:B------:R-:W-:Y:S01]  /*95ad0*/  STL [R1+0x2a50], R13 ;  /* 0x002a500d01007387 */ /* 0x000fe20000100800 */
[----:B----4-:R-:W-:Y:S01]  /*95ae0*/  IMAD.MOV.U32 R28, RZ, RZ, R10 ;  /* 0x000000ffff1c7224 */ /* 0x010fe200078e000a */
[----:B------:R-:W-:Y:S02]  /*95af0*/  MOV R29, R13 ;  /* 0x0000000d001d7202 */ /* 0x000fe40000000f00 */
[----:B-1----:R-:W4:Y:S04]  /*95b00*/  LDL.LU R6, [R1+0x2a84] ;  /* 0x002a840001067983 */ /* 0x002f280000300800 */
[----:B------:R-:W4:Y:S04]  /*95b10*/  LDL.LU R16, [R1+0x2a78] ;  /* 0x002a780001107983 */ /* 0x000f280000300800 */
[----:B--2---:R-:W2:Y:S04]  /*95b20*/  LDL.LU R10, [R1+0x2a80] ;  /* 0x002a8000010a7983 */ /* 0x004ea80000300800 */
[----:B------:R1:W-:Y:S04]  /*95b30*/  LDGSTS.E [R3+0x14800], desc[UR14][R28.64], P1 ;  /* 0x148000001c037fae */ /* 0x0003e800089a100e */
[----:B------:R1:W-:Y:S02]  /*95b40*/  STL [R1+0x2a5c], R8 ;  /* 0x002a5c0801007387 */ /* 0x0003e40000100800 */
[----:B-1----:R-:W-:Y:S01]  /*95b50*/  IMAD.MOV.U32 R28, RZ, RZ, R8 ;  /* 0x000000ffff1c7224 */ /* 0x002fe200078e0008 */
[----:B------:R-:W-:-:S04]  /*95b60*/  IADD3.X R12, PT, PT, R12, UR7, RZ, P0, !PT ;  /* 0x000000070c0c7c10 */ /* 0x000fc800087fe4ff */
[----:B------:R-:W-:Y:S01]  /*95b70*/  MOV R29, R12 ;  /* 0x0000000c001d7202 */ /* 0x000fe20000000f00 */
[----:B------:R-:W-:Y:S01]  /*95b80*/  STL [R1+0x2a58], R12 ;  /* 0x002a580c01007387 */ /* 0x000fe20000100800 */
[----:B------:R-:W-:-:S03]  /*95b90*/  IADD3.X R11, PT, PT, R11, UR7, RZ, P2, !PT ;  /* 0x000000070b0b7c10 */ /* 0x000fc600097fe4ff */
[----:B------:R-:W-:Y:S04]  /*95ba0*/  STL [R1+0x2a64], R4 ;  /* 0x002a640401007387 */ /* 0x000fe80000100800 */
[----:B------:R-:W2:Y:S04]  /*95bb0*/  LDL.LU R8, [R1+0x2a8c] ;  /* 0x002a8c0001087983 */ /* 0x000ea80000300800 */
[----:B------:R1:W-:Y:S04]  /*95bc0*/  LDGSTS.E [R3+0x14880], desc[UR14][R28.64], P1 ;  /* 0x148800001c037fae */ /* 0x0003e800089a100e */
[----:B------:R1:W-:Y:S02]  /*95bd0*/  STL [R1+0x2a60], R11 ;  /* 0x002a600b01007387 */ /* 0x0003e40000100800 */
[----:B-1----:R-:W-:-:S02]  /*95be0*/  MOV R29, R11 ;  /* 0x0000000b001d7202 */ /* 0x002fc40000000f00 */
[----:B------:R-:W2:Y:S01]  /*95bf0*/  LDL.LU R11, [R1+0x2a88] ;  /* 0x002a8800010b7983 */ /* 0x000ea20000300800 */
[----:B------:R-:W-:Y:S01]  /*95c00*/  IADD3 R7, P0, PT, R7, UR16, RZ ;  /* 0x0000001007077c10 */ /* 0x000fe2000ff1e0ff */
[----:B------:R-:W-:Y:S01]  /*95c10*/  IMAD.MOV.U32 R28, RZ, RZ, R4 ;  /* 0x000000ffff1c7224 */ /* 0x000fe200078e0004 */
[----:B------:R-:W-:Y:S01]  /*95c20*/  IADD3 R2, P2, PT, R2, UR16, RZ ;  /* 0x0000001002027c10 */ /* 0x000fe2000ff5e0ff */
[----:B------:R-:W2:Y:S04]  /*95c30*/  LDL.LU R13, [R1+0x2b54] ;  /* 0x002b5400010d7983 */ /* 0x000ea80000300800 */
[----:B------:R-:W2:Y:S04]  /*95c40*/  LDL.LU R4, [R1+0x2b5c] ;  /* 0x002b5c0001047983 */ /* 0x000ea80000300800 */
[----:B------:R1:W-:Y:S04]  /*95c50*/  STL [R1+0x2a6c], R7 ;  /* 0x002a6c0701007387 */ /* 0x0003e80000100800 */
[----:B------:R1:W-:Y:S01]  /*95c60*/  LDGSTS.E [R3+0x14900], desc[UR14][R28.64], P1 ;  /* 0x149000001c037fae */ /* 0x0003e200089a100e */
[----:B---3--:R-:W-:-:S02]  /*95c70*/  IADD3.X R9, PT, PT, R9, UR7, RZ, P0, !PT ;  /* 0x0000000709097c10 */ /* 0x008fc400087fe4ff */
[----:B------:R-:W-:-:S03]  /*95c80*/  IADD3.X R5, PT, PT, R5, UR7, RZ, P2, !PT ;  /* 0x0000000705057c10 */ /* 0x000fc600097fe4ff */
[----:B------:R3:W-:Y:S01]  /*95c90*/  STL [R1+0x2a68], R9 ;  /* 0x002a680901007387 */ /* 0x0007e20000100800 */
[----:B-1----:R-:W-:-:S03]  /*95ca0*/  IMAD.MOV.U32 R28, RZ, RZ, R7 ;  /* 0x000000ffff1c7224 */ /* 0x002fc600078e0007 */
[----:B------:R-:W-:Y:S01]  /*95cb0*/  STL [R1+0x2a74], R2 ;  /* 0x002a740201007387 */ /* 0x000fe20000100800 */
[----:B------:R-:W-:-:S03]  /*95cc0*/  MOV R29, R9 ;  /* 0x00000009001d7202 */ /* 0x000fc60000000f00 */
[----:B------:R-:W2:Y:S04]  /*95cd0*/  LDL.LU R14, [R1+0x2b50] ;  /* 0x002b5000010e7983 */ /* 0x000ea80000300800 */
[----:B------:R1:W-:Y:S04]  /*95ce0*/  STL [R1+0x2a70], R5 ;  /* 0x002a700501007387 */ /* 0x0003e80000100800 */
[----:B------:R-:W2:Y:S04]  /*95cf0*/  LDL.LU R7, [R1+0x2b58] ;  /* 0x002b580001077983 */ /* 0x000ea80000300800 */
[----:B------:R-:W2:Y:S04]  /*95d00*/  LDL.LU R12, [R1+0x2b60] ;  /* 0x002b6000010c7983 */ /* 0x000ea80000300800 */
[----:B---3--:R-:W3:Y:S04]  /*95d10*/  LDL.LU R9, [R1+0x2b64] ;  /* 0x002b640001097983 */ /* 0x008ee80000300800 */
[----:B------:R1:W-:Y:S02]  /*95d20*/  LDGSTS.E [R3+0x14980], desc[UR14][R28.64], P1 ;  /* 0x149800001c037fae */ /* 0x0003e400089a100e */
[----:B-1----:R-:W-:Y:S01]  /*95d30*/  MOV R29, R5 ;  /* 0x00000005001d7202 */ /* 0x002fe20000000f00 */
[----:B------:R-:W-:Y:S01]  /*95d40*/  IMAD.MOV.U32 R28, RZ, RZ, R2 ;  /* 0x000000ffff1c7224 */ /* 0x000fe200078e0002 */
[----:B------:R-:W3:Y:S04]  /*95d50*/  LDL.LU R5, [R1+0x2b68] ;  /* 0x002b680001057983 */ /* 0x000ee80000300800 */
[----:B------:R-:W3:Y:S01]  /*95d60*/  LDL.LU R2, [R1+0x2b6c] ;  /* 0x002b6c0001027983 */ /* 0x000ee20000300800 */
[----:B------:R-:W-:-:S02]  /*95d70*/  IADD3 R15, P0, PT, R15, UR16, RZ ;  /* 0x000000100f0f7c10 */ /* 0x000fc4000ff1e0ff */
[----:B----4-:R-:W-:Y:S01]  /*95d80*/  IADD3 R6, P2, PT, R6, UR16, RZ ;  /* 0x0000001006067c10 */ /* 0x010fe2000ff5e0ff */
[----:B------:R1:W-:Y:S01]  /*95d90*/  LDGSTS.E [R3+0x14a00], desc[UR14][R28.64], P1 ;  /* 0x14a000001c037fae */ /* 0x0003e200089a100e */
[----:B------:R-:W-:Y:S02]  /*95da0*/  IADD3.X R16, PT, PT, R16, UR7, RZ, P0, !PT ;  /* 0x0000000710107c10 */ /* 0x000fe400087fe4ff */
[----:B--2---:R-:W-:Y:S01]  /*95db0*/  IADD3.X R10, PT, PT, R10, UR7, RZ, P2, !PT ;  /* 0x000000070a0a7c10 */ /* 0x004fe200097fe4ff */
        /* <DEDUP_REMOVED lines=9> */
[----:B--2---:R-:W2:Y:S04]  /*95e50*/  LDL.LU R10, [R1+0x2b74] ;  /* 0x002b7400010a7983 */ /* 0x004ea80000300800 */
[----:B------:R-:W4:Y:S04]  /*95e60*/  LDL.LU R6, [R1+0x2b7c] ;  /* 0x002b7c0001067983 */ /* 0x000f280000300800 */
[----:B------:R1:W-:Y:S01]  /*95e70*/  LDGSTS.E [R3+0x14b00], desc[UR14][R28.64], P1 ;  /* 0x14b000001c037fae */ /* 0x0003e200089a100e */
[----:B------:R-:W-:-:S05]  /*95e80*/  IADD3 R8, P0, PT, R8, UR16, RZ ;  /* 0x0000001008087c10 */ /* 0x000fca000ff1e0ff */
[----:B------:R-:W-:Y:S01]  /*95e90*/  STL [R1+0x2a8c], R8 ;  /* 0x002a8c0801007387 */ /* 0x000fe20000100800 */
[----:B-1----:R-:W-:Y:S01]  /*95ea0*/  IMAD.MOV.U32 R28, RZ, RZ, R8 ;  /* 0x000000ffff1c7224 */ /* 0x002fe200078e0008 */
[----:B------:R-:W-:-:S04]  /*95eb0*/  IADD3.X R11, PT, PT, R11, UR7, RZ, P0, !PT ;  /* 0x000000070b0b7c10 */ /* 0x000fc800087fe4ff */
[----:B------:R-:W-:Y:S01]  /*95ec0*/  MOV R29, R11 ;  /* 0x0000000b001d7202 */ /* 0x000fe20000000f00 */
[----:B------:R1:W-:Y:S01]  /*95ed0*/  STL [R1+0x2a88], R11 ;  /* 0x002a880b01007387 */ /* 0x0003e20000100800 */
[----:B------:R-:W-:-:S03]  /*95ee0*/  UISETP.GT.AND UP1, UPT, UR21, 0x56, UPT ;  /* 0x000000561500788c */ /* 0x000fc6000bf24270 */
[----:B------:R1:W-:Y:S04]  /*95ef0*/  LDGSTS.E [R3+0x14b80], desc[UR14][R28.64], P1 ;  /* 0x14b800001c037fae */ /* 0x0003e800089a100e */
[----:B-1----:R-:W4:Y:S04]  /*95f00*/  LDL.LU R11, [R1+0x2b70] ;  /* 0x002b7000010b7983 */ /* 0x002f280000300800 */
[----:B------:R-:W4:Y:S01]  /*95f10*/  LDL.LU R8, [R1+0x2b78] ;  /* 0x002b780001087983 */ /* 0x000f220000300800 */
[----:B------:R-:W-:-:S04]  /*95f20*/  USEL UR12, URZ, 0x4, !UP1 ;  /* 0x00000004ff0c7887 */ /* 0x000fc8000c800000 */
[----:B------:R-:W-:Y:S01]  /*95f30*/  USEL UR12, UR12, URZ, !UP0 ;  /* 0x000000ff0c0c7287 */ /* 0x000fe2000c000000 */
[----:B------:R-:W-:-:S05]  /*95f40*/  IADD3 R13, P1, PT, R13, UR16, RZ ;  /* 0x000000100d0d7c10 */ /* 0x000fca000ff3e0ff */
[----:B------:R-:W-:Y:S02]  /*95f50*/  ISETP.NE.U32.AND P0, PT, RZ, UR12, PT ;  /* 0x0000000cff007c0c */ /* 0x000fe4000bf05070 */
[----:B------:R-:W-:Y:S01]  /*95f60*/  IADD3 R4, P2, PT, R4, UR16, RZ ;  /* 0x0000001004047c10 */ /* 0x000fe2000ff5e0ff */
[----:B------:R-:W-:Y:S01]  /*95f70*/  IMAD.MOV.U32 R28, RZ, RZ, R13 ;  /* 0x000000ffff1c7224 */ /* 0x000fe200078e000d */
[----:B------:R-:W-:Y:S01]  /*95f80*/  STL [R1+0x2b54], R13 ;  /* 0x002b540d01007387 */ /* 0x000fe20000100800 */
[----:B------:R-:W-:-:S04]  /*95f90*/  IADD3.X R14, PT, PT, R14, UR7, RZ, P1, !PT ;  /* 0x000000070e0e7c10 */ /* 0x000fc80008ffe4ff */
[----:B------:R-:W-:Y:S01]  /*95fa0*/  MOV R29, R14 ;  /* 0x0000000e001d7202 */ /* 0x000fe20000000f00 */
[----:B------:R-:W-:Y:S01]  /*95fb0*/  STL [R1+0x2b50], R14 ;  /* 0x002b500e01007387 */ /* 0x000fe20000100800 */
[----:B------:R-:W-:-:S03]  /*95fc0*/  IADD3.X R7, PT, PT, R7, UR7, RZ, P2, !PT ;  /* 0x0000000707077c10 */ /* 0x000fc600097fe4ff */
[----:B------:R1:W-:Y:S01]  /*95fd0*/  LDGSTS.E [R3+0x15800], desc[UR14][R28.64], P0 ;  /* 0x158000001c037fae */ /* 0x0003e200081a100e */
[----:B---3--:R-:W-:-:S03]  /*95fe0*/  IADD3 R9, P1, PT, R9, UR16, RZ ;  /* 0x0000001009097c10 */ /* 0x008fc6000ff3e0ff */
[----:B------:R-:W-:Y:S01]  /*95ff0*/  STL [R1+0x2b5c], R4 ;  /* 0x002b5c0401007387 */ /* 0x000fe20000100800 */
[----:B------:R-:W-:Y:S01]  /*96000*/  IADD3.X R12, PT, PT, R12, UR7, RZ, P1, !PT ;  /* 0x000000070c0c7c10 */ /* 0x000fe20008ffe4ff */
[----:B-1----:R-:W-:Y:S01]  /*96010*/  IMAD.MOV.U32 R28, RZ, RZ, R4 ;  /* 0x000000ffff1c7224 */ /* 0x002fe200078e0004 */
[----:B------:R-:W-:Y:S01]  /*96020*/  MOV R29, R7 ;  /* 0x00000007001d7202 */ /* 0x000fe20000000f00 */
[----:B------:R1:W-:Y:S04]  /*96030*/  STL [R1+0x2b58], R7 ;  /* 0x002b580701007387 */ /* 0x0003e80000100800 */
[----:B------:R3:W-:Y:S04]  /*96040*/  LDGSTS.E [R3+0x15880], desc[UR14][R28.64], P0 ;  /* 0x158800001c037fae */ /* 0x0007e800081a100e */
[----:B-1----:R-:W4:Y:S04]  /*96050*/  LDL.LU R7, [R1+0x2b80] ;  /* 0x002b800001077983 */ /* 0x002f280000300800 */
[----:B------:R-:W4:Y:S01]  /*96060*/  LDL.LU R4, [R1+0x2b84] ;  /* 0x002b840001047983 */ /* 0x000f220000300800 */
[----:B------:R-:W-:Y:S01]  /*96070*/  IADD3 R2, P2, PT, R2, UR16, RZ ;  /* 0x0000001002027c10 */ /* 0x000fe2000ff5e0ff */
[----:B---3--:R-:W-:-:S02]  /*96080*/  IMAD.MOV.U32 R28, RZ, RZ, R9 ;  /* 0x000000ffff1c7224 */ /* 0x008fc400078e0009 */
[----:B------:R1:W-:Y:S01]  /*96090*/  STL [R1+0x2b64], R9 ;  /* 0x002b640901007387 */ /* 0x0003e20000100800 */
[----:B------:R-:W-:-:S03]  /*960a0*/  IADD3.X R5, PT, PT, R5, UR7, RZ, P2, !PT ;  /* 0x0000000705057c10 */ /* 0x000fc600097fe4ff */
[----:B------:R-:W-:Y:S04]  /*960b0*/  STL [R1+0x2b60], R12 ;  /* 0x002b600c01007387 */ /* 0x000fe80000100800 */
[----:B------:R3:W-:Y:S04]  /*960c0*/  STL [R1+0x2b6c], R2 ;  /* 0x002b6c0201007387 */ /* 0x0007e80000100800 */
[----:B-1----:R-:W4:Y:S04]  /*960d0*/  LDL.LU R9, [R1+0x2b8c] ;  /* 0x002b8c0001097983 */ /* 0x002f280000300800 */
[----:B------:R1:W-:Y:S04]  /*960e0*/  STL [R1+0x2b68], R5 ;  /* 0x002b680501007387 */ /* 0x0003e80000100800 */
[----:B------:R-:W4:Y:S04]  /*960f0*/  LDL.LU R15, [R1+0x2c54] ;  /* 0x002c5400010f7983 */ /* 0x000f280000300800 */
[----:B------:R-:W4:Y:S04]  /*96100*/  LDL.LU R13, [R1+0x2b88] ;  /* 0x002b8800010d7983 */ /* 0x000f280000300800 */
[----:B------:R-:W4:Y:S01]  /*96110*/  LDL.LU R16, [R1+0x2c50] ;  /* 0x002c500001107983 */ /* 0x000f220000300800 */
[----:B------:R-:W-:-:S05]  /*96120*/  MOV R29, R12 ;  /* 0x0000000c001d7202 */ /* 0x000fca0000000f00 */
[----:B------:R1:W-:Y:S01]  /*96130*/  LDGSTS.E [R3+0x15900], desc[UR14][R28.64], P0 ;  /* 0x159000001c037fae */ /* 0x0003e200081a100e */
[----:B--2---:R-:W-:Y:S02]  /*96140*/  IADD3 R10, P1, PT, R10, UR16, RZ ;  /* 0x000000100a0a7c10 */ /* 0x004fe4000ff3e0ff */
[----:B----4-:R-:W-:Y:S01]  /*96150*/  IADD3 R6, P2, PT, R6, UR16, RZ ;  /* 0x0000001006067c10 */ /* 0x010fe2000ff5e0ff */
[----:B-1----:R-:W-:Y:S01]  /*96160*/  IMAD.MOV.U32 R28, RZ, RZ, R2 ;  /* 0x000000ffff1c7224 */ /* 0x002fe200078e0002 */
[----:B------:R-:W-:Y:S01]  /*96170*/  MOV R29, R5 ;  /* 0x00000005001d7202 */ /* 0x000fe20000000f00 */
[----:B---3--:R-:W2:Y:S04]  /*96180*/  LDL.LU R2, [R1+0x2c5c] ;  /* 0x002c5c0001027983 */ /* 0x008ea80000300800 */
        /* <DEDUP_REMOVED lines=13> */
[----:B------:R-:W4:Y:S04]  /*96260*/  LDL.LU R10, [R1+0x2c6c] ;  /* 0x002c6c00010a7983 */ /* 0x000f280000300800 */
[----:B------:R1:W-:Y:S02]  /*96270*/  LDGSTS.E [R3+0x15a00], desc[UR14][R28.64], P0 ;  /* 0x15a000001c037fae */ /* 0x0003e400081a100e */
[----:B-1----:R-:W-:Y:S01]  /*96280*/  MOV R29, R8 ;  /* 0x00000008001d7202 */ /* 0x002fe20000000f00 */
[----:B------:R-:W-:Y:S01]  /*96290*/  IMAD.MOV.U32 R28, RZ, RZ, R6 ;  /* 0x000000ffff1c7224 */ /* 0x000fe200078e0006 */
[----:B------:R-:W4:Y:S04]  /*962a0*/  LDL.LU R8, [R1+0x2c70] ;  /* 0x002c700001087983 */ /* 0x000f280000300800 */
[----:B------:R-:W4:Y:S04]  /*962b0*/  LDL.LU R6, [R1+0x2c74] ;  /* 0x002c740001067983 */ /* 0x000f280000300800 */
[----:B------:R1:W-:Y:S01]  /*962c0*/  LDGSTS.E [R3+0x15a80], desc[UR14][R28.64], P0 ;  /* 0x15a800001c037fae */ /* 0x0003e200081a100e */
[----:B------:R-:W-:Y:S01]  /*962d0*/  UISETP.GT.AND UP1, UPT, UR21, 0x5a, UPT ;  /* 0x0000005a1500788c */ /* 0x000fe2000bf24270 */
[----:B------:R-:W-:-:S04]  /*962e0*/  IADD3 R4, P1, PT, R4, UR16, RZ ;  /* 0x0000001004047c10 */ /* 0x000fc8000ff3e0ff */
[----:B------:R-:W-:Y:S01]  /*962f0*/  IADD3.X R7, PT, PT, R7, UR7, RZ, P1, !PT ;  /* 0x0000000707077c10 */ /* 0x000fe20008ffe4ff */
[----:B------:R-:W-:Y:S01]  /*96300*/  STL [R1+0x2b84], R4 ;  /* 0x002b840401007387 */ /* 0x000fe20000100800 */
[----:B-1----:R-:W-:Y:S02]  /*96310*/  IMAD.MOV.U32 R28, RZ, RZ, R4 ;  /* 0x000000ffff1c7224 */ /* 0x002fe400078e0004 */
[----:B------:R-:W-:Y:S01]  /*96320*/  MOV R29, R7 ;  /* 0x00000007001d7202 */ /* 0x000fe20000000f00 */
[----:B------:R1:W-:Y:S01]  /*96330*/  STL [R1+0x2b80], R7 ;  /* 0x002b800701007387 */ /* 0x0003e20000100800 */
[----:B------:R-:W-:-:S03]  /*96340*/  IADD3 R9, P2, PT, R9, UR16, RZ ;  /* 0x0000001009097c10 */ /* 0x000fc6000ff5e0ff */
[----:B------:R1:W-:Y:S04]  /*96350*/  LDGSTS.E [R3+0x15b00], desc[UR14][R28.64], P0 ;  /* 0x15b000001c037fae */ /* 0x0003e800081a100e */
[----:B-1----:R-:W4:Y:S01]  /*96360*/  LDL.LU R7, [R1+0x2c7c] ;  /* 0x002c7c0001077983 */ /* 0x002f220000300800 */
[----:B------:R-:W-:-:S03]  /*96370*/  IADD3 R15, P3, PT, R15, UR16, RZ ;  /* 0x000000100f0f7c10 */ /* 0x000fc6000ff7e0ff */
[----:B------:R-:W4:Y:S01]  /*96380*/  LDL.LU R4, [R1+0x2c84] ;  /* 0x002c840001047983 */ /* 0x000f220000300800 */
[----:B------:R-:W-:-:S03]  /*96390*/  IADD3.X R13, PT, PT, R13, UR7, RZ, P2, !PT ;  /* 0x000000070d0d7c10 */ /* 0x000fc600097fe4ff */
[----:B------:R1:W-:Y:S01]  /*963a0*/  STL [R1+0x2b8c], R9 ;  /* 0x002b8c0901007387 */ /* 0x0003e20000100800 */
[----:B------:R-:W-:-:S03]  /*963b0*/  IMAD.MOV.U32 R28, RZ, RZ, R9 ;  /* 0x000000ffff1c7224 */ /* 0x000fc600078e0009 */
[----:B------:R2:W-:Y:S01]  /*963c0*/  STL [R1+0x2b88], R13 ;  /* 0x002b880d01007387 */ /* 0x0005e20000100800 */
[----:B------:R-:W-:Y:S01]  /*963d0*/  USEL UR12, URZ, 0x4, !UP1 ;  /* 0x00000004ff0c7887 */ /* 0x000fe2000c800000 */
[----:B------:R-:W-:Y:S02]  /*963e0*/  IADD3.X R16, PT, PT, R16, UR7, RZ, P3, !PT ;  /* 0x0000000710107c10 */ /* 0x000fe40009ffe4ff */
[----:B------:R-:W-:Y:S04]  /*963f0*/  STL [R1+0x2c54], R15 ;  /* 0x002c540f01007387 */ /* 0x000fe80000100800 */
[----:B-1----:R-:W4:Y:S01]  /*96400*/  LDL.LU R9, [R1+0x2c78] ;  /* 0x002c780001097983 */ /* 0x002f220000300800 */
[----:B------:R-:W-:Y:S01]  /*96410*/  USEL UR12, UR12, URZ, !UP0 ;  /* 0x000000ff0c0c7287 */ /* 0x000fe2000c000000 */
[----:B------:R-:W-:-:S02]  /*96420*/  MOV R29, R13 ;  /* 0x0000000d001d7202 */ /* 0x000fc40000000f00 */
[----:B------:R-:W-:Y:S04]  /*96430*/  STL [R1+0x2c50], R16 ;  /* 0x002c501001007387 */ /* 0x000fe80000100800 */
[----:B--2---:R-:W2:Y:S01]  /*96440*/  LDL.LU R13, [R1+0x2c80] ;  /* 0x002c8000010d7983 */ /* 0x004ea20000300800 */
[----:B------:R-:W-:-:S03]  /*96450*/  ISETP.NE.U32.AND P1, PT, RZ, UR12, PT ;  /* 0x0000000cff007c0c */ /* 0x000fc6000bf25070 */
[----:B------:R1:W-:Y:S01]  /*96460*/  LDGSTS.E [R3+0x15b80], desc[UR14][R28.64], P0 ;  /* 0x15b800001c037fae */ /* 0x0003e200081a100e */
[----:B------:R-:W-:Y:S02]  /*96470*/  IADD3 R2, P0, PT, R2, UR16, RZ ;  /* 0x0000001002027c10 */ /* 0x000fe4000ff1e0ff */
[----:B---3--:R-:W-:-:S03]  /*96480*/  IADD3 R5, P2, PT, R5, UR16, RZ ;  /* 0x0000001005057c10 */ /* 0x008fc6000ff5e0ff */
[----:B------:R3:W-:Y:S01]  /*96490*/  STL [R1+0x2c5c], R2 ;  /* 0x002c5c0201007387 */ /* 0x0007e20000100800 */
[----:B-1----:R-:W-:Y:S01]  /*964a0*/  IMAD.MOV.U32 R28, RZ, RZ, R15 ;  /* 0x000000ffff1c7224 */ /* 0x002fe200078e000f */
[----:B------:R-:W-:-:S05]  /*964b0*/  MOV R29, R16 ;  /* 0x00000010001d7202 */ /* 0x000fca0000000f00 */
[----:B------:R1:W-:Y:S02]  /*964c0*/  LDGSTS.E [R3+0x16800], desc[UR14][R28.64], P1 ;  /* 0x168000001c037fae */ /* 0x0003e400089a100e */
[----:B-1----:R-:W-:Y:S01]  /*964d0*/  IMAD.MOV.U32 R28, RZ, RZ, R2 ;  /* 0x000000ffff1c7224 */ /* 0x002fe200078e0002 */
[----:B------:R-:W-:-:S04]  /*964e0*/  IADD3.X R14, PT, PT, R14, UR7, RZ, P0, !PT ;  /* 0x000000070e0e7c10 */ /* 0x000fc800087fe4ff */
[----:B------:R-:W-:Y:S01]  /*964f0*/  MOV R29, R14 ;  /* 0x0000000e001d7202 */ /* 0x000fe20000000f00 */
[----:B------:R-:W-:Y:S01]  /*96500*/  STL [R1+0x2c58], R14 ;  /* 0x002c580e01007387 */ /* 0x000fe20000100800 */
[----:B------:R-:W-:-:S03]  /*96510*/  IADD3.X R12, PT, PT, R12, UR7, RZ, P2, !PT ;  /* 0x000000070c0c7c10 */ /* 0x000fc600097fe4ff */
[----:B------:R1:W-:Y:S04]  /*96520*/  STL [R1+0x2c64], R5 ;  /* 0x002c640501007387 */ /* 0x0003e80000100800 */
[----:B---3--:R-:W3:Y:S04]  /*96530*/  LDL.LU R2, [R1+0x2c8c] ;  /* 0x002c8c0001027983 */ /* 0x008ee80000300800 */
[----:B------:R1:W-:Y:S04]  /*96540*/  LDGSTS.E [R3+0x16880], desc[UR14][R28.64], P1 ;  /* 0x168800001c037fae */ /* 0x0003e800089a100e */
[----:B------:R4:W-:Y:S01]  /*96550*/  STL [R1+0x2c60], R12 ;  /* 0x002c600c01007387 */ /* 0x0009e20000100800 */
[----:B-1----:R-:W-:-:S03]  /*96560*/  IMAD.MOV.U32 R28, RZ, RZ, R5 ;  /* 0x000000ffff1c7224 */ /* 0x002fc600078e0005 */
[----:B------:R-:W3:Y:S01]  /*96570*/  LDL.LU R5, [R1+0x2c88] ;  /* 0x002c880001057983 */ /* 0x000ee20000300800 */
[----:B----4-:R-:W-:-:S04]  /*96580*/  IADD3 R10, P0, PT, R10, UR16, RZ ;  /* 0x000000100a0a7c10 */ /* 0x010fc8000ff1e0ff */
[----:B------:R-:W-:Y:S02]  /*96590*/  IADD3.X R11, PT, PT, R11, UR7, RZ, P0, !PT ;  /* 0x000000070b0b7c10 */ /* 0x000fe400087fe4ff */
[----:B------:R-:W-:Y:S01]  /*965a0*/  IADD3 R6, P2, PT, R6, UR16, RZ ;  /* 0x0000001006067c10 */ /* 0x000fe2000ff5e0ff */
[----:B------:R1:W-:Y:S01]  /*965b0*/  STL [R1+0x2c6c], R10 ;  /* 0x002c6c0a01007387 */ /* 0x0003e20000100800 */
[----:B------:R-:W-:Y:S02]  /*965c0*/  MOV R29, R12 ;  /* 0x0000000c001d7202 */ /* 0x000fe40000000f00 */
[----:B------:R-:W-:Y:S01]  /*965d0*/  IADD3.X R8, PT, PT, R8, UR7, RZ, P2, !PT ;  /* 0x0000000708087c10 */ /* 0x000fe200097fe4ff */
[----:B------:R4:W-:Y:S04]  /*965e0*/  STL [R1+0x2c68], R11 ;  /* 0x002c680b01007387 */ /* 0x0009e80000100800 */
[----:B------:R-:W-:Y:S04]  /*965f0*/  STL [R1+0x2c74], R6 ;  /* 0x002c740601007387 */ /* 0x000fe80000100800 */
[----:B------:R-:W3:Y:S04]  /*96600*/  LDL.LU R12, [R1+0x2d54] ;  /* 0x002d5400010c7983 */ /* 0x000ee80000300800 */
[----:B------:R1:W-:Y:S04]  /*96610*/  LDGSTS.E [R3+0x16900], desc[UR14][R28.64], P1 ;  /* 0x169000001c037fae */ /* 0x0003e800089a100e */
[----:B------:R4:W-:Y:S01]  /*96620*/  STL [R1+0x2c70], R8 ;  /* 0x002c700801007387 */ /* 0x0009e20000100800 */
[----:B-1----:R-:W-:-:S03]  /*96630*/  IMAD.MOV.U32 R28, RZ, RZ, R10 ;  /* 0x000000ffff1c7224 */ /* 0x002fc600078e000a */
[----:B------:R-:W3:Y:S04]  /*96640*/  LDL.LU R10, [R1+0x2d5c] ;  /* 0x002d5c00010a7983 */ /* 0x000ee80000300800 */
[----:B------:R-:W3:Y:S01]  /*96650*/  LDL.LU R14, [R1+0x2d50] ;  /* 0x002d5000010e7983 */ /* 0x000ee20000300800 */
[----:B------:R-:W-:-:S03]  /*96660*/  MOV R29, R11 ;  /* 0x0000000b001d7202 */ /* 0x000fc60000000f00 */
[----:B----4-:R-:W4:Y:S01]  /*96670*/  LDL.LU R11, [R1+0x2d58] ;  /* 0x002d5800010b7983 */ /* 0x010f220000300800 */
[----:B------:R-:W-:-:S03]  /*96680*/  IADD3 R7, P0, PT, R7, UR16, RZ ;  /* 0x0000001007077c10 */ /* 0x000fc6000ff1e0ff */
[----:B------:R1:W-:Y:S01]  /*96690*/  LDGSTS.E [R3+0x16980], desc[UR14][R28.64], P1 ;  /* 0x169800001c037fae */ /* 0x0003e200089a100e */
[----:B------:R-:W-:Y:S01]  /*966a0*/  IADD3 R4, P2, PT, R4, UR16, RZ ;  /* 0x0000001004047c10 */ /* 0x000fe2000ff5e0ff */
[----:B-1----:R-:W-:Y:S01]  /*966b0*/  IMAD.MOV.U32 R28, RZ, RZ, R6 ;  /* 0x000000ffff1c7224 */ /* 0x002fe200078e0006 */
[----:B------:R-:W-:Y:S02]  /*966c0*/  MOV R29, R8 ;  /* 0x00000008001d7202 */ /* 0x000fe40000000f00 */
[----:B------:R-:W4:Y:S01]  /*966d0*/  LDL.LU R8, [R1+0x2d64] ;  /* 0x002d640001087983 */ /* 0x000f220000300800 */
[----:B------:R-:W-:-:S03]  /*966e0*/  IADD3.X R9, PT, PT, R9, UR7, RZ, P0, !PT ;  /* 0x0000000709097c10 */ /* 0x000fc600087fe4ff */
[----:B------:R-:W4:Y:S04]  /*966f0*/  LDL.LU R6, [R1+0x2d6c] ;  /* 0x002d6c0001067983 */ /* 0x000f280000300800 */
[----:B------:R-:W-:Y:S04]  /*96700*/  STL [R1+0x2c7c], R7 ;  /* 0x002c7c0701007387 */ /* 0x000fe80000100800 */
[----:B------:R1:W-:Y:S01]  /*96710*/  LDGSTS.E [R3+0x16a00], desc[UR14][R28.64], P1 ;  /* 0x16a000001c037fae */ /* 0x0003e200089a100e */
[----:B--2---:R-:W-:-:S03]  /*96720*/  IADD3.X R13, PT, PT, R13, UR7, RZ, P2, !PT ;  /* 0x000000070d0d7c10 */ /* 0x004fc600097fe4ff */
[----:B------:R2:W-:Y:S04]  /*96730*/  STL [R1+0x2c78], R9 ;  /* 0x002c780901007387 */ /* 0x0005e80000100800 */
[----:B------:R2:W-:Y:S01]  /*96740*/  STL [R1+0x2c84], R4 ;  /* 0x002c840401007387 */ /* 0x0005e20000100800 */
[----:B-1----:R-:W-:-:S03]  /*96750*/  MOV R29, R9 ;  /* 0x00000009001d7202 */ /* 0x002fc60000000f00 */
[----:B--2---:R-:W2:Y:S01]  /*96760*/  LDL.LU R9, [R1+0x2d60] ;  /* 0x002d600001097983 */ /* 0x004ea20000300800 */
[----:B------:R-:W-:-:S03]  /*96770*/  IMAD.MOV.U32 R28, RZ, RZ, R7 ;  /* 0x000000ffff1c7224 */ /* 0x000fc600078e0007 */
[----:B------:R-:W-:Y:S04]  /*96780*/  STL [R1+0x2c80], R13 ;  /* 0x002c800d01007387 */ /* 0x000fe80000100800 */
[----:B------:R-:W2:Y:S04]  /*96790*/  LDL.LU R7, [R1+0x2d68] ;  /* 0x002d680001077983 */ /* 0x000ea80000300800 */
[----:B------:R1:W-:Y:S04]  /*967a0*/  LDGSTS.E [R3+0x16a80], desc[UR14][R28.64], P1 ;  /* 0x16a800001c037fae */ /* 0x0003e800089a100e */
[----:B------:R-:W2:Y:S01]  /*967b0*/  LDL.LU R15, [R1+0x2d74] ;  /* 0x002d7400010f7983 */ /* 0x000ea20000300800 */
[----:B-1----:R-:W-:-:S03]  /*967c0*/  IMAD.MOV.U32 R28, RZ, RZ, R4 ;  /* 0x000000ffff1c7224 */ /* 0x002fc600078e0004 */
[----:B------:R-:W2:Y:S01]  /*967d0*/  LDL.LU R4, [R1+0x2d7c] ;  /* 0x002d7c0001047983 */ /* 0x000ea20000300800 */
[----:B------:R-:W-:-:S05]  /*967e0*/  MOV R29, R13 ;  /* 0x0000000d001d7202 */ /* 0x000fca0000000f00 */
[----:B------:R1:W-:Y:S01]  /*967f0*/  LDGSTS.E [R3+0x16b00], desc[UR14][R28.64], P1 ;  /* 0x16b000001c037fae */ /* 0x0003e200089a100e */
[----:B---3--:R-:W-:-:S05]  /*96800*/  IADD3 R2, P0, PT, R2, UR16, RZ ;  /* 0x0000001002027c10 */ /* 0x008fca000ff1e0ff */
[----:B------:R-:W-:Y:S01]  /*96810*/  STL [R1+0x2c8c], R2 ;  /* 0x002c8c0201007387 */ /* 0x000fe20000100800 */
[----:B------:R-:W-:-:S05]  /*96820*/  IADD3.X R5, PT, PT, R5, UR7, RZ, P0, !PT ;  /* 0x0000000705057c10 */ /* 0x000fca00087fe4ff */
[----:B------:R3:W-:Y:S04]  /*96830*/  STL [R1+0x2c88], R5 ;  /* 0x002c880501007387 */ /* 0x0007e80000100800 */
[----:B------:R-:W2:Y:S01]  /*96840*/  LDL.LU R16, [R1+0x2d70] ;  /* 0x002d700001107983 */ /* 0x000ea20000300800 */
[----:B-1----:R-:W-:-:S03]  /*96850*/  MOV R29, R5 ;  /* 0x00000005001d7202 */ /* 0x002fc60000000f00 */
[----:B---3--:R-:W3:Y:S01]  /*96860*/  LDL.LU R5, [R1+0x2d78] ;  /* 0x002d780001057983 */ /* 0x008ee20000300800 */
[----:B------:R-:W-:Y:S01]  /*96870*/  IMAD.MOV.U32 R28, RZ, RZ, R2 ;  /* 0x000000ffff1c7224 */ /* 0x000fe200078e0002 */
[----:B------:R-:W-:Y:S02]  /*96880*/  UISETP.GT.AND UP1, UPT, UR21, 0x5e, UPT ;  /* 0x0000005e1500788c */ /* 0x000fe4000bf24270 */
[----:B------:R-:W3:Y:S04]  /*96890*/  LDL.LU R13, [R1+0x2d84] ;  /* 0x002d8400010d7983 */ /* 0x000ee80000300800 */
[----:B------:R1:W-:Y:S01]  /*968a0*/  LDGSTS.E [R3+0x16b80], desc[UR14][R28.64], P1 ;  /* 0x16b800001c037fae */ /* 0x0003e200089a100e */
[----:B------:R-:W-:-:S03]  /*968b0*/  IADD3 R12, P1, PT, R12, UR16, RZ ;  /* 0x000000100c0c7c10 */ /* 0x000fc6000ff3e0ff */
[----:B------:R-:W3:Y:S04]  /*968c0*/  LDL.LU R2, [R1+0x2d8c] ;  /* 0x002d8c0001027983 */ /* 0x000ee80000300800 */
[----:B------:R-:W-:Y:S01]  /*968d0*/  STL [R1+0x2d54], R12 ;  /* 0x002d540c01007387 */ /* 0x000fe20000100800 */
[----:B------:R-:W-:Y:S02]  /*968e0*/  IADD3 R10, P2, PT, R10, UR16, RZ ;  /* 0x000000100a0a7c10 */ /* 0x000fe4000ff5e0ff */
[----:B------:R-:W-:Y:S01]  /*968f0*/  IADD3.X R14, PT, PT, R14, UR7, RZ, P1, !PT ;  /* 0x000000070e0e7c10 */ /* 0x000fe20008ffe4ff */
[----:B------:R-:W-:-:S03]  /*96900*/  USEL UR12, URZ, 0x4, !UP1 ;  /* 0x00000004ff0c7887 */ /* 0x000fc6000c800000 */
[----:B-1----:R-:W-:Y:S01]  /*96910*/  MOV R29, R14 ;  /* 0x0000000e001d7202 */ /* 0x002fe20000000f00 */
[----:B------:R1:W-:Y:S04]  /*96920*/  STL [R1+0x2d50], R14 ;  /* 0x002d500e01007387 */ /* 0x0003e80000100800 */
[----:B------:R-:W-:Y:S01]  /*96930*/  STL [R1+0x2d5c], R10 ;  /* 0x002d5c0a01007387 */ /* 0x000fe20000100800 */
[----:B------:R-:W-:-:S03]  /*96940*/  USEL UR12, UR12, URZ, !UP0 ;  /* 0x000000ff0c0c7287 */ /* 0x000fc6000c000000 */
[----:B-1----:R-:W3:Y:S01]  /*96950*/  LDL.LU R14, [R1+0x2d80] ;  /* 0x002d8000010e7983 */ /* 0x002ee20000300800 */
[----:B----4-:R-:W-:Y:S01]  /*96960*/  IADD3.X R11, PT, PT, R11, UR7, RZ, P2, !PT ;  /* 0x000000070b0b7c10 */ /* 0x010fe200097fe4ff */
[----:B------:R-:W-:Y:S01]  /*96970*/  IMAD.MOV.U32 R28, RZ, RZ, R12 ;  /* 0x000000ffff1c7224 */ /* 0x000fe200078e000c */
[----:B------:R-:W-:-:S03]  /*96980*/  ISETP.NE.U32.AND P0, PT, RZ, UR12, PT ;  /* 0x0000000cff007c0c */ /* 0x000fc6000bf05070 */
[----:B------:R1:W-:Y:S01]  /*96990*/  STL [R1+0x2d58], R11 ;  /* 0x002d580b01007387 */ /* 0x0003e20000100800 */
[----:B------:R-:W-:-:S03]  /*969a0*/  IADD3 R8, P1, PT, R8, UR16, RZ ;  /* 0x0000001008087c10 */ /* 0x000fc6000ff3e0ff */
[----:B------:R-:W4:Y:S01]  /*969b0*/  LDL.LU R12, [R1+0x2d88] ;  /* 0x002d8800010c7983 */ /* 0x000f220000300800 */
[----:B------:R-:W-:-:S03]  /*969c0*/  IADD3 R6, P2, PT, R6, UR16, RZ ;  /* 0x0000001006067c10 */ /* 0x000fc6000ff5e0ff */
[----:B------:R-:W-:Y:S04]  /*969d0*/  STL [R1+0x2d64], R8 ;  /* 0x002d640801007387 */ /* 0x000fe80000100800 */
[----:B------:R1:W-:Y:S01]  /*969e0*/  LDGSTS.E [R3+0x17800], desc[UR14][R28.64], P0 ;  /* 0x178000001c037fae */ /* 0x0003e200081a100e */
[----:B--2---:R-:W-:-:S05]  /*969f0*/  IADD3.X R9, PT, PT, R9, UR7, RZ, P1, !PT ;  /* 0x0000000709097c10 */ /* 0x004fca0008ffe4ff */
[----:B------:R2:W-:Y:S01]  /*96a00*/  STL [R1+0x2d60], R9 ;  /* 0x002d600901007387 */ /* 0x0005e20000100800 */
[----:B------:R-:W-:-:S03]  /*96a10*/  IADD3.X R7, PT, PT, R7, UR7, RZ, P2, !PT ;  /* 0x0000000707077c10 */ /* 0x000fc600097fe4ff */
[----:B------:R-:W-:Y:S01]  /*96a20*/  STL [R1+0x2d6c], R6 ;  /* 0x002d6c0601007387 */ /* 0x000fe20000100800 */
[----:B-1----:R-:W-:-:S03]  /*96a30*/  IMAD.MOV.U32 R28, RZ, RZ, R10 ;  /* 0x000000ffff1c7224 */ /* 0x002fc600078e000a */
[----:B------:R-:W4:Y:S01]  /*96a40*/  LDL.LU.64 R22, [R1+0x19d0] ;  /* 0x0019d00001167983 */ /* 0x000f220000300a00 */
[----:B------:R-:W-:-:S03]  /*96a50*/  MOV R29, R11 ;  /* 0x0000000b001d7202 */ /* 0x000fc60000000f00 */
[----:B------:R1:W-:Y:S04]  /*96a60*/  STL [R1+0x2d68], R7 ;  /* 0x002d680701007387 */ /* 0x0003e80000100800 */
[----:B------:R-:W4:Y:S04]  /*96a70*/  LDL.LU.64 R10, [R1+0x19c8] ;  /* 0x0019c800010a7983 */ /* 0x000f280000300a00 */
[----:B------:R1:W-:Y:S01]  /*96a80*/  LDGSTS.E [R3+0x17880], desc[UR14][R28.64], P0 ;  /* 0x178800001c037fae */ /* 0x0003e200081a100e */
[----:B------:R-:W-:Y:S01]  /*96a90*/  IADD3 R15, P1, PT, R15, UR16, RZ ;  /* 0x000000100f0f7c10 */ /* 0x000fe2000ff3e0ff */
[----:B-1----:R-:W-:Y:S01]  /*96aa0*/  IMAD.MOV.U32 R28, RZ, RZ, R8 ;  /* 0x000000ffff1c7224 */ /* 0x002fe200078e0008 */
[----:B------:R-:W-:-:S02]  /*96ab0*/  MOV R29, R9 ;  /* 0x00000009001d7202 */ /* 0x000fc40000000f00 */
[----:B--2---:R-:W2:Y:S04]  /*96ac0*/  LDL.LU.64 R8, [R1+0x19c0] ;  /* 0x0019c00001087983 */ /* 0x004ea80000300a00 */
[----:B------:R1:W-:Y:S01]  /*96ad0*/  LDGSTS.E [R3+0x17900], desc[UR14][R28.64], P0 ;  /* 0x179000001c037fae */ /* 0x0003e200081a100e */
[----:B------:R-:W-:Y:S01]  /*96ae0*/  IADD3 R4, P2, PT, R4, UR16, RZ ;  /* 0x0000001004047c10 */ /* 0x000fe2000ff5e0ff */
[----:B-1----:R-:W-:Y:S01]  /*96af0*/  IMAD.MOV.U32 R28, RZ, RZ, R6 ;  /* 0x000000ffff1c7224 */ /* 0x002fe200078e0006 */
[----:B------:R-:W-:Y:S02]  /*96b00*/  MOV R29, R7 ;  /* 0x00000007001d7202 */ /* 0x000fe40000000f00 */
[----:B------:R-:W2:Y:S04]  /*96b10*/  LDL.LU.64 R6, [R1+0x19b8] ;  /* 0x0019b80001067983 */ /* 0x000ea80000300a00 */
[----:B------:R1:W-:Y:S04]  /*96b20*/  LDGSTS.E [R3+0x17980], desc[UR14][R28.64], P0 ;  /* 0x179800001c037fae */ /* 0x0003e800081a100e */
[----:B------:R-:W-:Y:S01]  /*96b30*/  STL [R1+0x2d74], R15 ;  /* 0x002d740f01007387 */ /* 0x000fe20000100800 */
[----:B-1----:R-:W-:Y:S01]  /*96b40*/  IMAD.MOV.U32 R28, RZ, RZ, R15 ;  /* 0x000000ffff1c7224 */ /* 0x002fe200078e000f */
[----:B------:R-:W-:-:S04]  /*96b50*/  IADD3.X R16, PT, PT, R16, UR7, RZ, P1, !PT ;  /* 0x0000000710107c10 */ /* 0x000fc80008ffe4ff */
[----:B------:R-:W-:Y:S01]  /*96b60*/  MOV R29, R16 ;  /* 0x00000010001d7202 */ /* 0x000fe20000000f00 */
[----:B------:R-:W-:Y:S01]  /*96b70*/  STL [R1+0x2d70], R16 ;  /* 0x002d701001007387 */ /* 0x000fe20000100800 */
[----:B---3--:R-:W-:-:S03]  /*96b80*/  IADD3.X R5, PT, PT, R5, UR7, RZ, P2, !PT ;  /* 0x0000000705057c10 */ /* 0x008fc600097fe4ff */
[----:B------:R-:W-:Y:S04]  /*96b90*/  STL [R1+0x2d7c], R4 ;  /* 0x002d7c0401007387 */ /* 0x000fe80000100800 */
[----:B------:R-:W3:Y:S04]  /*96ba0*/  LDL.LU.64 R24, [R1+0x19b0] ;  /* 0x0019b00001187983 */ /* 0x000ee80000300a00 */
[----:B------:R1:W-:Y:S04]  /*96bb0*/  LDGSTS.E [R3+0x17a00], desc[UR14][R28.64], P0 ;  /* 0x17a000001c037fae */ /* 0x0003e800081a100e */
[----:B------:R1:W-:Y:S02]  /*96bc0*/  STL [R1+0x2d78], R5 ;  /* 0x002d780501007387 */ /* 0x0003e40000100800 */
[----:B-1----:R-:W-:Y:S01]  /*96bd0*/  IMAD.MOV.U32 R28, RZ, RZ, R4 ;  /* 0x000000ffff1c7224 */ /* 0x002fe200078e0004 */
[----:B------:R-:W-:-:S02]  /*96be0*/  MOV R29, R5 ;  /* 0x00000005001d7202 */ /* 0x000fc40000000f00 */
[----:B------:R-:W3:Y:S01]  /*96bf0*/  LDL.LU.64 R4, [R1+0x19a8] ;  /* 0x0019a80001047983 */ /* 0x000ee20000300a00 */
[----:B------:R-:W-:-:S03]  /*96c00*/  IADD3 R13, P1, PT, R13, UR16, RZ ;  /* 0x000000100d0d7c10 */ /* 0x000fc6000ff3e0ff */
[----:B------:R-:W3:Y:S01]  /*96c10*/  LDL.LU.64 R20, [R1+0x19a0] ;  /* 0x0019a00001147983 */ /* 0x000ee20000300a00 */
[----:B------:R-:W-:-:S03]  /*96c20*/  IADD3 R2, P2, PT, R2, UR16, RZ ;  /* 0x0000001002027c10 */ /* 0x000fc6000ff5e0ff */
[----:B------:R-:W3:Y:S04]  /*96c30*/  LDL.LU.64 R18, [R1+0x1998] ;  /* 0x0019980001127983 */ /* 0x000ee80000300a00 */
[----:B------:R-:W-:Y:S01]  /*96c40*/  STL [R1+0x2d84], R13 ;  /* 0x002d840d01007387 */ /* 0x000fe20000100800 */
[----:B------:R-:W-:-:S03]  /*96c50*/  IADD3.X R14, PT, PT, R14, UR7, RZ, P1, !PT ;  /* 0x000000070e0e7c10 */ /* 0x000fc60008ffe4ff */
[----:B------:R1:W-:Y:S04]  /*96c60*/  LDGSTS.E [R3+0x17a80], desc[UR14][R28.64], P0 ;  /* 0x17a800001c037fae */ /* 0x0003e800081a100e */
[----:B------:R4:W-:Y:S04]  /*96c70*/  STL [R1+0x2d80], R14 ;  /* 0x002d800e01007387 */ /* 0x0009e80000100800 */
[----:B------:R-:W-:Y:S04]  /*96c80*/  STL [R1+0x2d8c], R2 ;  /* 0x002d8c0201007387 */ /* 0x000fe80000100800 */
[----:B------:R-:W3:Y:S01]  /*96c90*/  LDL.LU.64 R16, [R1+0x18d0] ;  /* 0x0018d00001107983 */ /* 0x000ee20000300a00 */
[----:B-1----:R-:W-:Y:S01]  /*96ca0*/  IMAD.MOV.U32 R28, RZ, RZ, R13 ;  /* 0x000000ffff1c7224 */ /* 0x002fe200078e000d */
[----:B------:R-:W-:-:S02]  /*96cb0*/  MOV R29, R14 ;  /* 0x0000000e001d7202 */ /* 0x000fc40000000f00 */
[----:B----4-:R-:W-:-:S03]  /*96cc0*/  IADD3.X R12, PT, PT, R12, UR7, RZ, P2, !PT ;  /* 0x000000070c0c7c10 */ /* 0x010fc600097fe4ff */
[----:B------:R1:W-:Y:S04]  /*96cd0*/  LDGSTS.E [R3+0x17b00], desc[UR14][R28.64], P0 ;  /* 0x17b000001c037fae */ /* 0x0003e800081a100e */
[----:B------:R4:W-:Y:S04]  /*96ce0*/  STL [R1+0x2d88], R12 ;  /* 0x002d880c01007387 */ /* 0x0009e80000100800 */
[----:B------:R-:W3:Y:S01]  /*96cf0*/  LDL.LU.64 R14, [R1+0x18c8] ;  /* 0x0018c800010e7983 */ /* 0x000ee20000300a00 */
[----:B-1----:R-:W-:Y:S01]  /*96d00*/  IMAD.MOV.U32 R28, RZ, RZ, R2 ;  /* 0x000000ffff1c7224 */ /* 0x002fe200078e0002 */
[----:B------:R-:W-:-:S02]  /*96d10*/  MOV R29, R12 ;  /* 0x0000000c001d7202 */ /* 0x000fc40000000f00 */
[----:B----4-:R-:W4:Y:S04]  /*96d20*/  LDL.LU.64 R12, [R1+0x18c0] ;  /* 0x0018c000010c7983 */ /* 0x010f280000300a00 */
[----:B------:R1:W-:Y:S01]  /*96d30*/  LDGSTS.E [R3+0x17b80], desc[UR14][R28.64], P0 ;  /* 0x17b800001c037fae */ /* 0x0003e200081a100e */
[----:B------:R-:W-:-:S04]  /*96d40*/  IADD3 R2, P0, PT, R22, UR16, RZ ;  /* 0x0000001016027c10 */ /* 0x000fc8000ff1e0ff */
        /* <DEDUP_REMOVED lines=62> */
[----:B----4-:R-:W-:-:S04]  /*97130*/  IADD3 R69, P0, PT, R12, UR16, RZ ;  /* 0x000000100c457c10 */ /* 0x010fc8000ff1e0ff */
[----:B------:R-:W-:Y:S02]  /*97140*/  IADD3.X R70, PT, PT, R13, UR7, RZ, P0, !PT ;  /* 0x000000070d467c10 */ /* 0x000fe400087fe4ff */
[----:B------:R-:W4:Y:S04]  /*97150*/  LDL.LU.64 R12, [R1+0x1450] ;  /* 0x00145000010c7983 */ /* 0x000f280000300a00 */
[----:B------:R-:W4:Y:S01]  /*97160*/  LDL.LU.64 R24, [R1+0x1448] ;  /* 0x0014480001187983 */ /* 0x000f220000300a00 */
[----:B------:R-:W-:-:S04]  /*97170*/  IADD3 R71, P0, PT, R22, UR16, RZ ;  /* 0x0000001016477c10 */ /* 0x000fc8000ff1e0ff */
[----:B------:R-:W-:Y:S02]  /*97180*/  IADD3.X R72, PT, PT, R23, UR7, RZ, P0, !PT ;  /* 0x0000000717487c10 */ /* 0x000fe400087fe4ff */
        /* <DEDUP_REMOVED lines=29> */
[----:B------:R-:W-:Y:S01]  /*97360*/  IADD3 R177, P0, PT, R24, UR16, RZ ;  /* 0x0000001018b17c10 */ /* 0x000fe2000ff1e0ff */
[----:B------:R-:W4:Y:S03]  /*97370*/  LDL.LU.64 R12, [R1+0x13c0] ;  /* 0x0013c000010c7983 */ /* 0x000f260000300a00 */
[----:B------:R-:W-:Y:S02]  /*97380*/  IADD3.X R178, PT, PT, R25, UR7, RZ, P0, !PT ;  /* 0x0000000719b27c10 */ /* 0x000fe400087fe4ff */
        /* <DEDUP_REMOVED lines=22> */
[----:B------:R-:W-:Y:S02]  /*974f0*/  IADD3.X R190, PT, PT, R21, UR7, RZ, P0, !PT ;  /* 0x0000000715be7c10 */ /* 0x000fe400087fe4ff */
[----:B------:R-:W-:Y:S01]  /*97500*/  IADD3 R191, P0, PT, R18, UR16, RZ ;  /* 0x0000001012bf7c10 */ /* 0x000fe2000ff1e0ff */
[----:B------:R-:W3:Y:S03]  /*97510*/  LDL.LU.64 R20, [R1+0x1360] ;  /* 0x0013600001147983 */ /* 0x000ee60000300a00 */
[----:B------:R-:W-:Y:S02]  /*97520*/  IADD3.X R204, PT, PT, R19, UR7, RZ, P0, !PT ;  /* 0x0000000713cc7c10 */ /* 0x000fe400087fe4ff */
[----:B------:R-:W-:Y:S01]  /*97530*/  IADD3 R205, P0, PT, R16, UR16, RZ ;  /* 0x0000001010cd7c10 */ /* 0x000fe2000ff1e0ff */
[----:B------:R-:W3:Y:S03]  /*97540*/  LDL.LU.64 R18, [R1+0x1358] ;  /* 0x0013580001127983 */ /* 0x000ee60000300a00 */
[----:B------:R-:W-:-:S02]  /*97550*/  IADD3.X R206, PT, PT, R17, UR7, RZ, P0, !PT ;  /* 0x0000000711ce7c10 */ /* 0x000fc400087fe4ff */
[----:B------:R-:W-:Y:S01]  /*97560*/  IADD3 R207, P0, PT, R14, UR16, RZ ;  /* 0x000000100ecf7c10 */ /* 0x000fe2000ff1e0ff */
[----:B------:R-:W3:Y:S03]  /*97570*/  LDL.LU.64 R16, [R1+0x1350] ;  /* 0x0013500001107983 */ /* 0x000ee60000300a00 */
[----:B------:R-:W-:Y:S02]  /*97580*/  IADD3.X R208, PT, PT, R15, UR7, RZ, P0, !PT ;  /* 0x000000070fd07c10 */ /* 0x000fe400087fe4ff */
[----:B----4-:R-:W-:Y:S01]  /*97590*/  IADD3 R209, P0, PT, R12, UR16, RZ ;  /* 0x000000100cd17c10 */ /* 0x010fe2000ff1e0ff */
[----:B------:R-:W4:Y:S03]  /*975a0*/  LDL.LU.64 R14, [R1+0x1348] ;  /* 0x00134800010e7983 */ /* 0x000f260000300a00 */
[----:B------:R-:W-:-:S02]  /*975b0*/  IADD3.X R210, PT, PT, R13, UR7, RZ, P0, !PT ;  /* 0x000000070dd27c10 */ /* 0x000fc400087fe4ff */
        /* <DEDUP_REMOVED lines=23> */
[----:B------:R-:W-:Y:S01]  /*97730*/  IADD3 R229, P0, PT, R24, UR16, RZ ;  /* 0x0000001018e57c10 */ /* 0x000fe2000ff1e0ff */
[----:B------:R-:W-:Y:S01]  /*97740*/  IMAD.MOV.U32 R166, RZ, RZ, R2 ;  /* 0x000000ffffa67224 */ /* 0x000fe200078e0002 */
[----:B------:R-:W-:Y:S02]  /*97750*/  MOV R167, R28 ;  /* 0x0000001c00a77202 */ /* 0x000fe40000000f00 */
[----:B------:R-:W-:Y:S02]  /*97760*/  IADD3.X R230, PT, PT, R25, UR7, RZ, P0, !PT ;  /* 0x0000000719e67c10 */ /* 0x000fe400087fe4ff */
[----:B------:R-:W-:Y:S01]  /*97770*/  IADD3 R231, P0, PT, R22, UR16, RZ ;  /* 0x0000001016e77c10 */ /* 0x000fe2000ff1e0ff */
[----:B------:R-:W-:Y:S01]  /*97780*/  IMAD.MOV.U32 R164, RZ, RZ, R29 ;  /* 0x000000ffffa47224 */ /* 0x000fe200078e001d */
[----:B------:R-:W-:Y:S01]  /*97790*/  MOV R165, R30 ;  /* 0x0000001e00a57202 */ /* 0x000fe20000000f00 */
[----:B------:R-:W-:Y:S01]  /*977a0*/  IMAD.MOV.U32 R162, RZ, RZ, R31 ;  /* 0x000000ffffa27224 */ /* 0x000fe200078e001f */
[----:B------:R-:W-:Y:S01]  /*977b0*/  MOV R163, R32 ;  /* 0x0000002000a37202 */ /* 0x000fe20000000f00 */
[----:B------:R-:W-:Y:S01]  /*977c0*/  IMAD.MOV.U32 R160, RZ, RZ, R33 ;  /* 0x000000ffffa07224 */ /* 0x000fe200078e0021 */
[----:B------:R-:W-:Y:S01]  /*977d0*/  IADD3.X R232, PT, PT, R23, UR7, RZ, P0, !PT ;  /* 0x0000000717e87c10 */ /* 0x000fe200087fe4ff */
[----:B------:R-:W-:Y:S01]  /*977e0*/  IMAD.MOV.U32 R158, RZ, RZ, R35 ;  /* 0x000000ffff9e7224 */ /* 0x000fe200078e0023 */
[----:B------:R-:W-:Y:S01]  /*977f0*/  MOV R161, R34 ;  /* 0x0000002200a17202 */ /* 0x000fe20000000f00 */
[----:B------:R1:W-:Y:S01]  /*97800*/  STL.64 [R1+0x19d0], R166 ;  /* 0x0019d0a601007387 */ /* 0x0003e20000100a00 */
[----:B------:R-:W-:Y:S01]  /*97810*/  IADD3 R233, P0, PT, R20, UR16, RZ ;  /* 0x0000001014e97c10 */ /* 0x000fe2000ff1e0ff */
[----:B------:R-:W-:Y:S01]  /*97820*/  IMAD.MOV.U32 R156, RZ, RZ, R37 ;  /* 0x000000ffff9c7224 */ /* 0x000fe200078e0025 */
[----:B------:R-:W-:Y:S01]  /*97830*/  MOV R159, R36 ;  /* 0x00000024009f7202 */ /* 0x000fe20000000f00 */
[----:B------:R1:W-:Y:S01]  /*97840*/  STL.64 [R1+0x19c8], R164 ;  /* 0x0019c8a401007387 */ /* 0x0003e20000100a00 */
[----:B------:R-:W-:Y:S01]  /*97850*/  MOV R157, R38 ;  /* 0x00000026009d7202 */ /* 0x000fe20000000f00 */
[----:B------:R-:W-:Y:S01]  /*97860*/  IMAD.MOV.U32 R154, RZ, RZ, R39 ;  /* 0x000000ffff9a7224 */ /* 0x000fe200078e0027 */
[----:B------:R-:W-:Y:S01]  /*97870*/  MOV R155, R40 ;  /* 0x00000028009b7202 */ /* 0x000fe20000000f00 */
[----:B------:R1:W-:Y:S01]  /*97880*/  STL.64 [R1+0x19c0], R162 ;  /* 0x0019c0a201007387 */ /* 0x0003e20000100a00 */
[----:B------:R-:W-:Y:S01]  /*97890*/  IMAD.MOV.U32 R152, RZ, RZ, R41 ;  /* 0x000000ffff987224 */ /* 0x000fe200078e0029 */
[----:B------:R-:W-:Y:S01]  /*978a0*/  MOV R153, R42 ;  /* 0x0000002a00997202 */ /* 0x000fe20000000f00 */
[----:B------:R-:W-:Y:S01]  /*978b0*/  IMAD.MOV.U32 R150, RZ, RZ, R43 ;  /* 0x000000ffff967224 */ /* 0x000fe200078e002b */
[----:B------:R-:W-:Y:S01]  /*978c0*/  IADD3.X R234, PT, PT, R21, UR7, RZ, P0, !PT ;  /* 0x0000000715ea7c10 */ /* 0x000fe200087fe4ff */
[----:B------:R1:W-:Y:S01]  /*978d0*/  STL.64 [R1+0x19b8], R160 ;  /* 0x0019b8a001007387 */ /* 0x0003e20000100a00 */
[----:B------:R-:W-:Y:S01]  /*978e0*/  MOV R151, R44 ;  /* 0x0000002c00977202 */ /* 0x000fe20000000f00 */
[----:B------:R-:W-:Y:S01]  /*978f0*/  IMAD.MOV.U32 R148, RZ, RZ, R45 ;  /* 0x000000ffff947224 */ /* 0x000fe200078e002d */
[----:B------:R-:W-:Y:S01]  /*97900*/  IADD3 R235, P0, PT, R18, UR16, RZ ;  /* 0x0000001012eb7c10 */ /* 0x000fe2000ff1e0ff */
[----:B------:R1:W-:Y:S01]  /*97910*/  STL.64 [R1+0x19b0], R158 ;  /* 0x0019b09e01007387 */ /* 0x0003e20000100a00 */
[----:B------:R-:W-:Y:S01]  /*97920*/  MOV R149, R46 ;  /* 0x0000002e00957202 */ /* 0x000fe20000000f00 */
[----:B------:R-:W-:Y:S01]  /*97930*/  IMAD.MOV.U32 R146, RZ, RZ, R47 ;  /* 0x000000ffff927224 */ /* 0x000fe200078e002f */
[----:B------:R-:W-:Y:S01]  /*97940*/  MOV R147, R48 ;  /* 0x0000003000937202 */ /* 0x000fe20000000f00 */
[----:B------:R1:W-:Y:S01]  /*97950*/  STL.64 [R1+0x19a8], R156 ;  /* 0x0019a89c01007387 */ /* 0x0003e20000100a00 */
[----:B------:R-:W-:Y:S01]  /*97960*/  UISETP.GT.AND UP2, UPT, UR21, 0x62, UPT ;  /* 0x000000621500788c */ /* 0x000fe2000bf44270 */
[----:B------:R-:W-:Y:S01]  /*97970*/  IMAD.MOV.U32 R144, RZ, RZ, R49 ;  /* 0x000000ffff907224 */ /* 0x000fe200078e0031 */
[----:B------:R-:W-:Y:S01]  /*97980*/  MOV R145, R50 ;  /* 0x0000003200917202 */ /* 0x000fe20000000f00 */
[----:B------:R1:W-:Y:S01]  /*97990*/  STL.64 [R1+0x19a0], R154 ;  /* 0x0019a09a01007387 */ /* 0x0003e20000100a00 */
[----:B------:R-:W-:Y:S01]  /*979a0*/  IMAD.MOV.U32 R142, RZ, RZ, R51 ;  /* 0x000000ffff8e7224 */ /* 0x000fe200078e0033 */
[----:B------:R-:W-:Y:S01]  /*979b0*/  MOV R143, R52 ;  /* 0x00000034008f7202 */ /* 0x000fe20000000f00 */
[----:B------:R-:W-:Y:S01]  /*979c0*/  IMAD.MOV.U32 R140, RZ, RZ, R53 ;  /* 0x000000ffff8c7224 */ /* 0x000fe200078e0035 */
[----:B------:R1:W-:Y:S01]  /*979d0*/  STL.64 [R1+0x1998], R152 ;  /* 0x0019989801007387 */ /* 0x0003e20000100a00 */
[----:B------:R-:W-:Y:S01]  /*979e0*/  MOV R141, R54 ;  /* 0x00000036008d7202 */ /* 0x000fe20000000f00 */
[----:B------:R-:W-:Y:S01]  /*979f0*/  IMAD.MOV.U32 R54, RZ, RZ, R55 ;  /* 0x000000ffff367224 */ /* 0x000fe200078e0037 */
[----:B------:R-:W-:Y:S01]  /*97a00*/  IADD3.X R236, PT, PT, R19, UR7, RZ, P0, !PT ;  /* 0x0000000713ec7c10 */ /* 0x000fe200087fe4ff */
[----:B------:R1:W-:Y:S01]  /*97a10*/  STL.64 [R1+0x18d0], R150 ;  /* 0x0018d09601007387 */ /* 0x0003e20000100a00 */
[----:B------:R-:W-:Y:S01]  /*97a20*/  IADD3 R237, P0, PT, R16, UR16, RZ ;  /* 0x0000001010ed7c10 */ /* 0x000fe2000ff1e0ff */
[----:B------:R-:W-:Y:S01]  /*97a30*/  USEL UR12, URZ, 0x4, !UP2 ;  /* 0x00000004ff0c7887 */ /* 0x000fe2000d000000 */
        /* <DEDUP_REMOVED lines=8> */
[----:B------:R-:W-:Y:S01]  /*97ac0*/  MOV R49, R62 ;  /* 0x0000003e00317202 */ /* 0x000fe20000000f00 */
[----:B------:R1:W-:Y:S01]  /*97ad0*/  STL.64 [R1+0x18b8], R144 ;  /* 0x0018b89001007387 */ /* 0x0003e20000100a00 */
[----:B------:R-:W-:Y:S01]  /*97ae0*/  IADD3.X R238, PT, PT, R17, UR7, RZ, P0, !PT ;  /* 0x0000000711ee7c10 */ /* 0x000fe200087fe4ff */
[----:B------:R-:W-:Y:S01]  /*97af0*/  IMAD.MOV.U32 R46, RZ, RZ, R63 ;  /* 0x000000ffff2e7224 */ /* 0x000fe200078e003f */
[----:B------:R-:W-:Y:S01]  /*97b00*/  MOV R47, R64 ;  /* 0x00000040002f7202 */ /* 0x000fe20000000f00 */
[----:B------:R1:W-:Y:S01]  /*97b10*/  STL.64 [R1+0x18b0], R142 ;  /* 0x0018b08e01007387 */ /* 0x0003e20000100a00 */
[----:B----4-:R-:W-:Y:S01]  /*97b20*/  IADD3 R239, P0, PT, R14, UR16, RZ ;  /* 0x000000100eef7c10 */ /* 0x010fe2000ff1e0ff */
[----:B------:R-:W-:Y:S01]  /*97b30*/  UISETP.GT.AND UP6, UPT, UR21, 0x66, UPT ;  /* 0x000000661500788c */ /* 0x000fe2000bfc4270 */
[----:B------:R-:W-:Y:S01]  /*97b40*/  IMAD.MOV.U32 R44, RZ, RZ, R65 ;  /* 0x000000ffff2c7224 */ /* 0x000fe200078e0041 */
[----:B------:R4:W-:Y:S01]  /*97b50*/  STL.64 [R1+0x18a8], R140 ;  /* 0x0018a88c01007387 */ /* 0x0009e20000100a00 */
[----:B------:R-:W-:Y:S01]  /*97b60*/  MOV R45, R66 ;  /* 0x00000042002d7202 */ /* 0x000fe20000000f00 */
[----:B------:R-:W-:Y:S01]  /*97b70*/  USEL UR12, UR12, URZ, !UP0 ;  /* 0x000000ff0c0c7287 */ /* 0x000fe2000c000000 */
[----:B------:R-:W-:Y:S01]  /*97b80*/  IMAD.MOV.U32 R42, RZ, RZ, R67 ;  /* 0x000000ffff2a7224 */ /* 0x000fe200078e0043 */
[----:B------:R-:W-:Y:S01]  /*97b90*/  STL.64 [R1+0x18a0], R54 ;  /* 0x0018a03601007387 */ /* 0x000fe20000100a00 */
[----:B------:R-:W-:Y:S01]  /*97ba0*/  MOV R43, R68 ;  /* 0x00000044002b7202 */ /* 0x000fe20000000f00 */
[----:B------:R-:W-:Y:S01]  /*97bb0*/  IMAD.MOV.U32 R40, RZ, RZ, R69 ;  /* 0x000000ffff287224 */ /* 0x000fe200078e0045 */
[----:B------:R-:W-:Y:S01]  /*97bc0*/  MOV R41, R70 ;  /* 0x0000004600297202 */ /* 0x000fe20000000f00 */
[----:B------:R-:W-:Y:S01]  /*97bd0*/  STL.64 [R1+0x1898], R52 ;  /* 0x0018983401007387 */ /* 0x000fe20000100a00 */
[----:B------:R-:W-:Y:S01]  /*97be0*/  IMAD.MOV.U32 R38, RZ, RZ, R71 ;  /* 0x000000ffff267224 */ /* 0x000fe200078e0047 */
[----:B------:R-:W-:-:S02]  /*97bf0*/  MOV R39, R72 ;  /* 0x0000004800277202 */ /* 0x000fc40000000f00 */
[----:B------:R-:W-:Y:S01]  /*97c00*/  STL.64 [R1+0x17d0], R50 ;  /* 0x0017d03201007387 */ /* 0x000fe20000100a00 */
[----:B------:R-:W-:Y:S01]  /*97c10*/  IADD3.X R240, PT, PT, R15, UR7, RZ, P0, !PT ;  /* 0x000000070ff07c10 */ /* 0x000fe200087fe4ff */
[----:B------:R-:W-:Y:S01]  /*97c20*/  USEL UR13, URZ, 0x4, !UP6 ;  /* 0x00000004ff0d7887 */ /* 0x000fe2000f000000 */
[----:B------:R-:W-:Y:S01]  /*97c30*/  IMAD.MOV.U32 R36, RZ, RZ, R73 ;  /* 0x000000ffff247224 */ /* 0x000fe200078e0049 */
[----:B------:R-:W-:Y:S01]  /*97c40*/  STL.64 [R1+0x17c8], R48 ;  /* 0x0017c83001007387 */ /* 0x000fe20000100a00 */
[----:B------:R-:W-:Y:S01]  /*97c50*/  MOV R37, R74 ;  /* 0x0000004a00257202 */ /* 0x000fe20000000f00 */
[----:B------:R-:W-:Y:S01]  /*97c60*/  IMAD.MOV.U32 R34, RZ, RZ, R75 ;  /* 0x000000ffff227224 */ /* 0x000fe200078e004b */
[----:B------:R-:W-:Y:S01]  /*97c70*/  IADD3 R241, P0, PT, R12, UR16, RZ ;  /* 0x000000100cf17c10 */ /* 0x000fe2000ff1e0ff */
[----:B------:R-:W-:Y:S01]  /*97c80*/  STL.64 [R1+0x17c0], R46 ;  /* 0x0017c02e01007387 */ /* 0x000fe20000100a00 */
[----:B------:R-:W-:Y:S01]  /*97c90*/  MOV R35, R76 ;  /* 0x0000004c00237202 */ /* 0x000fe20000000f00 */
[----:B------:R-:W-:Y:S01]  /*97ca0*/  IMAD.MOV.U32 R32, RZ, RZ, R77 ;  /* 0x000000ffff207224 */ /* 0x000fe200078e004d */
[----:B------:R-:W-:Y:S01]  /*97cb0*/  MOV R33, R78 ;  /* 0x0000004e00217202 */ /* 0x000fe20000000f00 */
[----:B------:R-:W-:Y:S01]  /*97cc0*/  STL.64 [R1+0x17b8], R44 ;  /* 0x0017b82c01007387 */ /* 0x000fe20000100a00 */
[----:B------:R-:W-:Y:S01]  /*97cd0*/  ISETP.NE.U32.AND P6, PT, RZ, UR12, PT ;  /* 0x0000000cff007c0c */ /* 0x000fe2000bfc5070 */
[----:B------:R-:W-:Y:S01]  /*97ce0*/  IMAD.MOV.U32 R30, RZ, RZ, R79 ;  /* 0x000000ffff1e7224 */ /* 0x000fe200078e004f */
[----:B------:R-:W-:Y:S01]  /*97cf0*/  MOV R31, R80 ;  /* 0x00000050001f7202 */ /* 0x000fe20000000f00 */
[----:B------:R-:W-:Y:S01]  /*97d00*/  STL.64 [R1+0x17b0], R42 ;  /* 0x0017b02a01007387 */ /* 0x000fe20000100a00 */
[----:B------:R-:W-:Y:S01]  /*97d10*/  UISETP.GT.AND UP5, UPT, UR21, 0x6a, UPT ;  /* 0x0000006a1500788c */ /* 0x000fe2000bfa4270 */
[----:B------:R-:W-:Y:S01]  /*97d20*/  IMAD.MOV.U32 R28, RZ, RZ, R81 ;  /* 0x000000ffff1c7224 */ /* 0x000fe200078e0051 */
[----:B------:R-:W-:Y:S01]  /*97d30*/  MOV R29, R82 ;  /* 0x00000052001d7202 */ /* 0x000fe20000000f00 */
[----:B------:R-:W-:Y:S01]  /*97d40*/  STL.64 [R1+0x17a8], R40 ;  /* 0x0017a82801007387 */ /* 0x000fe20000100a00 */
[----:B------:R-:W-:Y:S01]  /*97d50*/  USEL UR13, UR13, URZ, !UP0 ;  /* 0x000000ff0d0d7287 */ /* 0x000fe2000c000000 */
[----:B------:R-:W-:Y:S01]  /*97d60*/  IADD3.X R242, PT, PT, R13, UR7, RZ, P0, !PT ;  /* 0x000000070df27c10 */ /* 0x000fe200087fe4ff */
        /* <DEDUP_REMOVED lines=10> */
[----:B------:R-:W-:Y:S01]  /*97e10*/  USEL UR18, URZ, 0x4, !UP5 ;  /* 0x00000004ff127887 */ /* 0x000fe2000e800000 */
[----:B------:R-:W-:Y:S01]  /*97e20*/  IMAD.MOV.U32 R132, RZ, RZ, R89 ;  /* 0x000000ffff847224 */ /* 0x000fe200078e0059 */
[----:B------:R-:W-:Y:S01]  /*97e30*/  MOV R133, R90 ;  /* 0x0000005a00857202 */ /* 0x000fe20000000f00 */
[----:B------:R-:W-:Y:S01]  /*97e40*/  STL.64 [R1+0x16c8], R32 ;  /* 0x0016c82001007387 */ /* 0x000fe20000100a00 */
[----:B------:R-:W-:Y:S01]  /*97e50*/  IMAD.MOV.U32 R130, RZ, RZ, R91 ;  /* 0x000000ffff827224 */ /* 0x000fe200078e005b */
[----:B------:R-:W-:-:S02]  /*97e60*/  MOV R131, R176 ;  /* 0x000000b000837202 */ /* 0x000fc40000000f00 */
[----:B------:R-:W-:Y:S01]  /*97e70*/  STL.64 [R1+0x16c0], R30 ;  /* 0x0016c01e01007387 */ /* 0x000fe20000100a00 */
[----:B------:R-:W-:Y:S01]  /*97e80*/  IADD3.X R244, PT, PT, R11, UR7, RZ, P0, !PT ;  /* 0x000000070bf47c10 */ /* 0x000fe200087fe4ff */
[----:B------:R-:W-:Y:S01]  /*97e90*/  IMAD.MOV.U32 R128, RZ, RZ, R177 ;  /* 0x000000ffff807224 */ /* 0x000fe200078e00b1 */
[----:B------:R-:W-:Y:S01]  /*97ea0*/  MOV R129, R178 ;  /* 0x000000b200817202 */ /* 0x000fe20000000f00 */
[----:B------:R-:W-:Y:S01]  /*97eb0*/  STL.64 [R1+0x16b8], R28 ;  /* 0x0016b81c01007387 */ /* 0x000fe20000100a00 */
[----:B------:R-:W-:Y:S01]  /*97ec0*/  ISETP.NE.U32.AND P5, PT, RZ, UR13, PT ;  /* 0x0000000dff007c0c */ /* 0x000fe2000bfa5070 */
[----:B------:R-:W-:Y:S01]  /*97ed0*/  IMAD.MOV.U32 R126, RZ, RZ, R179 ;  /* 0x000000ffff7e7224 */ /* 0x000fe200078e00b3 */
[----:B--2---:R-:W-:Y:S01]  /*97ee0*/  IADD3 R245, P0, PT, R8, UR16, RZ ;  /* 0x0000001008f57c10 */ /* 0x004fe2000ff1e0ff */
[----:B------:R-:W-:Y:S01]  /*97ef0*/  STL.64 [R1+0x16b0], R138 ;  /* 0x0016b08a01007387 */ /* 0x000fe20000100a00 */
[----:B------:R-:W-:Y:S01]  /*97f00*/  MOV R127, R180 ;  /* 0x000000b4007f7202 */ /* 0x000fe20000000f00 */
[----:B------:R-:W-:Y:S01]  /*97f10*/  UISETP.GT.AND UP1, UPT, UR21, 0x6e, UPT ;  /* 0x0000006e1500788c */ /* 0x000fe2000bf24270 */
[----:B------:R-:W-:Y:S01]  /*97f20*/  IMAD.MOV.U32 R124, RZ, RZ, R181 ;  /* 0x000000ffff7c7224 */ /* 0x000fe200078e00b5 */
[----:B------:R-:W-:Y:S01]  /*97f30*/  STL.64 [R1+0x16a8], R136 ;  /* 0x0016a88801007387 */ /* 0x000fe20000100a00 */
        /* <DEDUP_REMOVED lines=8> */
[----:B------:R-:W-:Y:S01]  /*97fc0*/  IADD3.X R246, PT, PT, R9, UR7, RZ, P0, !PT ;  /* 0x0000000709f67c10 */ /* 0x000fe200087fe4ff */
[----:B------:R-:W-:Y:S01]  /*97fd0*/  IMAD.MOV.U32 R118, RZ, RZ, R187 ;  /* 0x000000ffff767224 */ /* 0x000fe200078e00bb */
[----:B------:R-:W-:Y:S01]  /*97fe0*/  MOV R119, R188 ;  /* 0x000000bc00777202 */ /* 0x000fe20000000f00 */
[----:B------:R-:W-:Y:S01]  /*97ff0*/  STL.64 [R1+0x1450], R130 ;  /* 0x0014508201007387 */ /* 0x000fe20000100a00 */
[----:B------:R-:W-:Y:S01]  /*98000*/  IADD3 R247, P0, PT, R6, UR16, RZ ;  /* 0x0000001006f77c10 */ /* 0x000fe2000ff1e0ff */
[----:B------:R-:W-:Y:S01]  /*98010*/  IMAD.MOV.U32 R116, RZ, RZ, R189 ;  /* 0x000000ffff747224 */ /* 0x000fe200078e00bd */
[----:B------:R-:W-:Y:S01]  /*98020*/  MOV R117, R190 ;  /* 0x000000be00757202 */ /* 0x000fe20000000f00 */
[----:B------:R-:W-:Y:S01]  /*98030*/  STL.64 [R1+0x1448], R128 ;  /* 0x0014488001007387 */ /* 0x000fe20000100a00 */
[----:B------:R-:W-:Y:S01]  /*98040*/  USEL UR19, URZ, 0x4, !UP1 ;  /* 0x00000004ff137887 */ /* 0x000fe2000c800000 */
[----:B------:R-:W-:-:S02]  /*98050*/  IMAD.MOV.U32 R114, RZ, RZ, R191 ;  /* 0x000000ffff727224 */ /* 0x000fc400078e00bf */
[----:B------:R-:W-:Y:S01]  /*98060*/  LDGSTS.E [R3+0x18800], desc[UR14][R166.64], P6 ;  /* 0x18800000a6037fae */ /* 0x000fe2000b1a100e */
[----:B------:R-:W-:Y:S01]  /*98070*/  MOV R115, R204 ;  /* 0x000000cc00737202 */ /* 0x000fe20000000f00 */
[----:B------:R-:W-:Y:S02]  /*98080*/  IMAD.MOV.U32 R112, RZ, RZ, R205 ;  /* 0x000000ffff707224 */ /* 0x000fe400078e00cd */
[----:B------:R-:W-:Y:S01]  /*98090*/  STL.64 [R1+0x1440], R126 ;  /* 0x0014407e01007387 */ /* 0x000fe20000100a00 */
[----:B------:R-:W-:-:S03]  /*980a0*/  MOV R113, R206 ;  /* 0x000000ce00717202 */ /* 0x000fc60000000f00 */
[----:B------:R-:W-:Y:S01]  /*980b0*/  LDGSTS.E [R3+0x18880], desc[UR14][R164.64], P6 ;  /* 0x18880000a4037fae */ /* 0x000fe2000b1a100e */
[----:B------:R-:W-:Y:S01]  /*980c0*/  ISETP.NE.U32.AND P4, PT, RZ, UR18, PT ;  /* 0x00000012ff007c0c */ /* 0x000fe2000bf85070 */
[----:B------:R-:W-:Y:S02]  /*980d0*/  IMAD.MOV.U32 R110, RZ, RZ, R207 ;  /* 0x000000ffff6e7224 */ /* 0x000fe400078e00cf */
[----:B------:R-:W-:Y:S01]  /*980e0*/  STL.64 [R1+0x1438], R124 ;  /* 0x0014387c01007387 */ /* 0x000fe20000100a00 */
[----:B------:R-:W-:-:S03]  /*980f0*/  MOV R111, R208 ;  /* 0x000000d0006f7202 */ /* 0x000fc60000000f00 */
[----:B------:R-:W-:Y:S01]  /*98100*/  LDGSTS.E [R3+0x18900], desc[UR14][R162.64], P6 ;  /* 0x18900000a2037fae */ /* 0x000fe2000b1a100e */
[----:B------:R-:W-:Y:S01]  /*98110*/  IADD3.X R248, PT, PT, R7, UR7, RZ, P0, !PT ;  /* 0x0000000707f87c10 */ /* 0x000fe200087fe4ff */
[----:B------:R-:W-:Y:S02]  /*98120*/  UISETP.GT.AND UP4, UPT, UR21, 0x72, UPT ;  /* 0x000000721500788c */ /* 0x000fe4000bf84270 */
[----:B------:R-:W-:Y:S01]  /*98130*/  STL.64 [R1+0x1430], R122 ;  /* 0x0014307a01007387 */ /* 0x000fe20000100a00 */
[----:B------:R-:W-:Y:S01]  /*98140*/  IMAD.MOV.U32 R108, RZ, RZ, R209 ;  /* 0x000000ffff6c7224 */ /* 0x000fe200078e00d1 */
[----:B------:R-:W-:Y:S02]  /*98150*/  MOV R109, R210 ;  /* 0x000000d2006d7202 */ /* 0x000fe40000000f00 */
[----:B------:R-:W-:Y:S01]  /*98160*/  LDGSTS.E [R3+0x18980], desc[UR14][R160.64], P6 ;  /* 0x18980000a0037fae */ /* 0x000fe2000b1a100e */
[----:B------:R-:W-:Y:S01]  /*98170*/  USEL UR19, UR19, URZ, !UP0 ;  /* 0x000000ff13137287 */ /* 0x000fe2000c000000 */
[----:B------:R-:W-:-:S02]  /*98180*/  IMAD.MOV.U32 R6, RZ, RZ, R211 ;  /* 0x000000ffff067224 */ /* 0x000fc400078e00d3 */
[----:B------:R-:W-:Y:S01]  /*98190*/  STL.64 [R1+0x1428], R120 ;  /* 0x0014287801007387 */ /* 0x000fe20000100a00 */
[----:B------:R-:W-:-:S03]  /*981a0*/  MOV R7, R212 ;  /* 0x000000d400077202 */ /* 0x000fc60000000f00 */
        /* <DEDUP_REMOVED lines=30> */
[----:B------:R2:W-:Y:S01]  /*98390*/  STL.64 [R1+0x13b8], R6 ;  /* 0x0013b80601007387 */ /* 0x0005e20000100a00 */
        /* <DEDUP_REMOVED lines=13> */
[----:B------:R-:W-:-:S03]  /*98470*/  USEL UR22, URZ, 0x4, !UP3 ;  /* 0x00000004ff167887 */ /* 0x000fc6000d800000 */
[----:B------:R-:W-:Y:S01]  /*98480*/  LDGSTS.E [R3+0x19b00], desc[UR14][R54.64], P5 ;  /* 0x19b0000036037fae */ /* 0x000fe2000a9a100e */
[----:B------:R-:W-:Y:S01]  /*98490*/  IMAD.MOV.U32 R94, RZ, RZ, R233 ;  /* 0x000000ffff5e7224 */ /* 0x000fe200078e00e9 */
[----:B------:R-:W-:Y:S02]  /*984a0*/  MOV R95, R234 ;  /* 0x000000ea005f7202 */ /* 0x000fe40000000f00 */
[----:B------:R-:W-:Y:S01]  /*984b0*/  STL.64 [R1+0x1398], R102 ;  /* 0x0013986601007387 */ /* 0x000fe20000100a00 */
[----:B---3--:R-:W-:-:S03]  /*984c0*/  IADD3 R249, P0, PT, R4, UR16, RZ ;  /* 0x0000001004f97c10 */ /* 0x008fc6000ff1e0ff */
        /* <DEDUP_REMOVED lines=13> */
[----:B------:R-:W-:-:S03]  /*985a0*/  IADD3.X R250, PT, PT, R5, UR7, RZ, P0, !PT ;  /* 0x0000000705fa7c10 */ /* 0x000fc600087fe4ff */
[----:B------:R-:W-:Y:S01]  /*985b0*/  LDGSTS.E [R3+0x1a900], desc[UR14][R46.64], P4 ;  /* 0x1a9000002e037fae */ /* 0x000fe2000a1a100e */
[----:B------:R-:W-:Y:S01]  /*985c0*/  UISETP.GT.AND UP2, UPT, UR21, 0x7a, UPT ;  /* 0x0000007a1500788c */ /* 0x000fe2000bf44270 */
[----:B------:R-:W-:Y:S02]  /*985d0*/  IMAD.MOV.U32 R22, RZ, RZ, R241 ;  /* 0x000000ffff167224 */ /* 0x000fe400078e00f1 */
[----:B------:R1:W-:Y:S01]  /*985e0*/  STL.64 [R1+0x1378], R12 ;  /* 0x0013780c01007387 */ /* 0x0003e20000100a00 */
[----:B------:R-:W-:Y:S01]  /*985f0*/  MOV R23, R242 ;  /* 0x000000f200177202 */ /* 0x000fe20000000f00 */
[----:B------:R-:W-:Y:S02]  /*98600*/  USEL UR22, UR22, URZ, !UP0 ;  /* 0x000000ff16167287 */ /* 0x000fe4000c000000 */
[----:B------:R-:W-:Y:S01]  /*98610*/  LDGSTS.E [R3+0x1a980], desc[UR14][R44.64], P4 ;  /* 0x1a9800002c037fae */ /* 0x000fe2000a1a100e */
[----:B------:R-:W-:Y:S01]  /*98620*/  IMAD.MOV.U32 R20, RZ, RZ, R243 ;  /* 0x000000ffff147224 */ /* 0x000fe200078e00f3 */
[----:B------:R-:W-:-:S02]  /*98630*/  MOV R21, R244 ;  /* 0x000000f400157202 */ /* 0x000fc40000000f00 */
        /* <DEDUP_REMOVED lines=13> */
[----:B------:R-:W-:Y:S04]  /*98710*/  STL.64 [R1+0x1358], R92 ;  /* 0x0013585c01007387 */ /* 0x000fe80000100a00 */
[----:B------:R-:W-:Y:S01]  /*98720*/  LDGSTS.E [R3+0x1ab80], desc[UR14][R36.64], P4 ;  /* 0x1ab8000024037fae */ /* 0x000fe2000a1a100e */
[----:B------:R-:W-:-:S03]  /*98730*/  ISETP.NE.U32.AND P1, PT, RZ, UR22, PT ;  /* 0x00000016ff007c0c */ /* 0x000fc6000bf25070 */
[----:B------:R-:W-:Y:S04]  /*98740*/  STL.64 [R1+0x1350], R26 ;  /* 0x0013501a01007387 */ /* 0x000fe80000100a00 */
[----:B------:R-:W-:Y:S04]  /*98750*/  LDGSTS.E [R3+0x1b800], desc[UR14][R34.64], P3 ;  /* 0x1b80000022037fae */ /* 0x000fe800099a100e */
[----:B------:R-:W-:Y:S04]  /*98760*/  STL.64 [R1+0x1348], R24 ;  /* 0x0013481801007387 */ /* 0x000fe80000100a00 */
[----:B------:R-:W-:Y:S01]  /*98770*/  LDGSTS.E [R3+0x1b880], desc[UR14][R32.64], P3 ;  /* 0x1b88000020037fae */ /* 0x000fe200099a100e */
[----:B------:R-:W-:-:S03]  /*98780*/  USEL UR24, UR24, URZ, !UP0 ;  /* 0x000000ff18187287 */ /* 0x000fc6000c000000 */
        /* <DEDUP_REMOVED lines=11> */
[----:B------:R-:W-:Y:S01]  /*98840*/  LDGSTS.E [R3+0x1bb80], desc[UR14][R132.64], P3 ;  /* 0x1bb8000084037fae */ /* 0x000fe200099a100e */
[----:B------:R-:W-:-:S03]  /*98850*/  ISETP.NE.U32.AND P0, PT, RZ, UR24, PT ;  /* 0x00000018ff007c0c */ /* 0x000fc6000bf05070 */
[----:B------:R-:W5:Y:S04]  /*98860*/  LDL.LU.64 R164, [R1+0x4268] ;  /* 0x0042680001a47983 */ /* 0x000f680000300a00 */
        /* <DEDUP_REMOVED lines=23> */
[----:B----4-:R-:W5:Y:S04]  /*989e0*/  LDL.LU.64 R140, [R1+0x4208] ;  /* 0x00420800018c7983 */ /* 0x010f680000300a00 */
[----:B------:R-:W-:Y:S04]  /*989f0*/  LDGSTS.E [R3+0x1da00], desc[UR14][R6.64], P1 ;  /* 0x1da0000006037fae */ /* 0x000fe800089a100e */
[----:B------:R-:W-:Y:S04]  /*98a00*/  LDGSTS.E [R3+0x1da80], desc[UR14][R106.64], P1 ;  /* 0x1da800006a037fae */ /* 0x000fe800089a100e */
[----:B------:R-:W-:Y:S04]  /*98a10*/  LDGSTS.E [R3+0x1db00], desc[UR14][R14.64], P1 ;  /* 0x1db000000e037fae */ /* 0x000fe800089a100e */
[----:B--2---:R-:W2:Y:S04]  /*98a20*/  LDL.LU R7, [R1+0x31b8] ;  /* 0x0031b80001077983 */ /* 0x004ea80000300800 */
[----:B------:R-:W-:Y:S04]  /*98a30*/  LDGSTS.E [R3+0x1db80], desc[UR14][R104.64], P1 ;  /* 0x1db8000068037fae */ /* 0x000fe800089a100e */
[----:B------:R-:W-:Y:S04]  /*98a40*/  LDGSTS.E [R3+0x1e800], desc[UR14][R102.64], P0 ;  /* 0x1e80000066037fae */ /* 0x000fe800081a100e */
[----:B------:R-:W4:Y:S04]  /*98a50*/  LDL.LU R15, [R1+0x31b4] ;  /* 0x0031b400010f7983 */ /* 0x000f280000300800 */
[----:B------:R-:W-:Y:S04]  /*98a60*/  LDGSTS.E [R3+0x1e880], desc[UR14][R100.64], P0 ;  /* 0x1e88000064037fae */ /* 0x000fe800081a100e */
[----:B------:R-:W-:Y:S04]  /*98a70*/  LDGSTS.E [R3+0x1e900], desc[UR14][R98.64], P0 ;  /* 0x1e90000062037fae */ /* 0x000fe800081a100e */
[----:B------:R-:W-:Y:S04]  /*98a80*/  LDGSTS.E [R3+0x1e980], desc[UR14][R8.64], P0 ;  /* 0x1e98000008037fae */ /* 0x000fe800081a100e */
[----:B------:R-:W-:Y:S04]  /*98a90*/  LDGSTS.E [R3+0x1ea00], desc[UR14][R12.64], P0 ;  /* 0x1ea000000c037fae */ /* 0x000fe800081a100e */
[----:B------:R-:W-:Y:S04]  /*98aa0*/  LDGSTS.E [R3+0x1ea80], desc[UR14][R10.64], P0 ;  /* 0x1ea800000a037fae */ /* 0x000fe800081a100e */
[----:B---3--:R-:W3:Y:S04]  /*98ab0*/  LDL.LU R9, [R1+0x31bc] ;  /* 0x0031bc0001097983 */ /* 0x008ee80000300800 */
[----:B------:R-:W3:Y:S04]  /*98ac0*/  LDL.LU R6, [R1+0x31ac] ;  /* 0x0031ac0001067983 */ /* 0x000ee80000300800 */
[----:B------:R-:W3:Y:S04]  /*98ad0*/  LDL.LU R12, [R1+0x31a8] ;  /* 0x0031a800010c7983 */ /* 0x000ee80000300800 */
[----:B------:R-:W3:Y:S01]  /*98ae0*/  LDL.LU R10, [R1+0x31a0] ;  /* 0x0031a000010a7983 */ /* 0x000ee20000300800 */
[----:B------:R-:W-:-:S03]  /*98af0*/  UISETP.GT.AND UP6, UPT, UR21, 0x7e, UPT ;  /* 0x0000007e1500788c */ /* 0x000fc6000bfc4270 */
[----:B------:R-:W3:Y:S01]  /*98b00*/  LDL.LU R13, [R1+0x31a4] ;  /* 0x0031a400010d7983 */ /* 0x000ee20000300800 */
[----:B------:R-:W-:Y:S02]  /*98b10*/  USEL UR25, URZ, 0x4, !UP6 ;  /* 0x00000004ff197887 */ /* 0x000fe4000f000000 */
[----:B------:R-:W-:Y:S01]  /*98b20*/  UISETP.GT.AND UP5, UPT, UR21, 0x3, UPT ;  /* 0x000000031500788c */ /* 0x000fe2000bfa4270 */
[----:B------:R-:W3:Y:S01]  /*98b30*/  LDL.LU R8, [R1+0x319c] ;  /* 0x00319c0001087983 */ /* 0x000ee20000300800 */
[----:B------:R-:W-:-:S03]  /*98b40*/  USEL UR25, UR25, URZ, !UP0 ;  /* 0x000000ff19197287 */ /* 0x000fc6000c000000 */
[----:B------:R-:W3:Y:S03]  /*98b50*/  LDL.LU R14, [R1+0x3198] ;  /* 0x00319800010e7983 */ /* 0x000ee60000300800 */
[----:B------:R-:W-:Y:S01]  /*98b60*/  ISETP.NE.U32.AND P6, PT, RZ, UR25, PT ;  /* 0x00000019ff007c0c */ /* 0x000fe2000bfc5070 */
[----:B------:R-:W-:Y:S01]  /*98b70*/  LDGSTS.E [R3+0x1eb00], desc[UR14][R96.64], P0 ;  /* 0x1eb0000060037fae */ /* 0x000fe200081a100e */
[----:B------:R-:W-:-:S03]  /*98b80*/  USEL UR26, URZ, 0x4, !UP5 ;  /* 0x00000004ff1a7887 */ /* 0x000fc6000e800000 */
[----:B------:R-:W-:Y:S01]  /*98b90*/  LDGSTS.E [R3+0x1eb80], desc[UR14][R94.64], P0 ;  /* 0x1eb800005e037fae */ /* 0x000fe200081a100e */
[----:B------:R-:W-:-:S03]  /*98ba0*/  USEL UR26, UR26, URZ, !UP0 ;  /* 0x000000ff1a1a7287 */ /* 0x000fc6000c000000 */
[----:B------:R-:W3:Y:S04]  /*98bb0*/  LDL.LU R11, [R1+0x3190] ;  /* 0x00319000010b7983 */ /* 0x000ee80000300800 */
[----:B------:R-:W-:Y:S04]  /*98bc0*/  LDGSTS.E [R3+0x1f800], desc[UR14][R92.64], P6 ;  /* 0x1f8000005c037fae */ /* 0x000fe8000b1a100e */
[----:B------:R-:W-:Y:S04]  /*98bd0*/  LDGSTS.E [R3+0x1f880], desc[UR14][R26.64], P6 ;  /* 0x1f8800001a037fae */ /* 0x000fe8000b1a100e */
[----:B------:R-:W-:Y:S04]  /*98be0*/  LDGSTS.E [R3+0x1f900], desc[UR14][R24.64], P6 ;  /* 0x1f90000018037fae */ /* 0x000fe8000b1a100e */
[----:B------:R-:W-:Y:S04]  /*98bf0*/  LDGSTS.E [R3+0x1f980], desc[UR14][R22.64], P6 ;  /* 0x1f98000016037fae */ /* 0x000fe8000b1a100e */
[----:B------:R-:W-:Y:S04]  /*98c00*/  LDGSTS.E [R3+0x1fa00], desc[UR14][R20.64], P6 ;  /* 0x1fa0000014037fae */ /* 0x000fe8000b1a100e */
[----:B------:R-:W-:Y:S01]  /*98c10*/  LDGSTS.E [R3+0x1fa80], desc[UR14][R18.64], P6 ;  /* 0x1fa8000012037fae */ /* 0x000fe2000b1a100e */
[----:B------:R-:W-:-:S03]  /*98c20*/  ISETP.NE.U32.AND P0, PT, RZ, UR26, PT ;  /* 0x0000001aff007c0c */ /* 0x000fc6000bf05070 */
[----:B------:R-:W-:Y:S04]  /*98c30*/  LDGSTS.E [R3+0x1fb00], desc[UR14][R16.64], P6 ;  /* 0x1fb0000010037fae */ /* 0x000fe8000b1a100e */
[----:B------:R1:W-:Y:S02]  /*98c40*/  LDGSTS.E [R3+0x1fb80], desc[UR14][R4.64], P6 ;  /* 0x1fb8000004037fae */ /* 0x0003e4000b1a100e */
[----:B-1----:R-:W-:-:S05]  /*98c50*/  IMAD.SHL.U32 R4, R252, 0x4, RZ ;  /* 0x00000004fc047824 */ /* 0x002fca00078e00ff */
[----:B------:R-:W-:-:S04]  /*98c60*/  LOP3.LUT R2, R4, 0x60, RZ, 0x3c, !PT ;  /* 0x0000006004027812 */ /* 0x000fc800078e3cff */
[----:B------:R-:W-:Y:S02]  /*98c70*/  IADD3 R2, PT, PT, R2, UR23, RZ ;  /* 0x0000001702027c10 */ /* 0x000fe4000fffe0ff */
[----:B--2---:R-:W-:-:S05]  /*98c80*/  IADD3 R7, P1, PT, R7, UR16, RZ ;  /* 0x0000001007077c10 */ /* 0x004fca000ff3e0ff */
[----:B------:R1:W-:Y:S04]  /*98c90*/  STL [R1+0x31b8], R7 ;  /* 0x0031b80701007387 */ /* 0x0003e80000100800 */
[----:B------:R-:W2:Y:S01]  /*98ca0*/  LDL.LU R16, [R1+0x3194] ;  /* 0x0031940001107983 */ /* 0x000ea20000300800 */
[----:B----4-:R-:W-:Y:S01]  /*98cb0*/  IADD3.X R15, PT, PT, R15, UR7, RZ, P1, !PT ;  /* 0x000000070f0f7c10 */ /* 0x010fe20008ffe4ff */
[----:B------:R-:W-:-:S04]  /*98cc0*/  IMAD.MOV.U32 R28, RZ, RZ, R7 ;  /* 0x000000ffff1c7224 */ /* 0x000fc800078e0007 */
[----:B------:R-:W-:Y:S01]  /*98cd0*/  STL [R1+0x31b4], R15 ;  /* 0x0031b40f01007387 */ /* 0x000fe20000100800 */
[----:B------:R-:W-:-:S03]  /*98ce0*/  MOV R29, R15 ;  /* 0x0000000f001d7202 */ /* 0x000fc60000000f00 */
[----:B------:R-:W4:Y:S04]  /*98cf0*/  LDL.LU R5, [R1+0x318c] ;  /* 0x00318c0001057983 */ /* 0x000f280000300800 */
[----:B------:R-:W4:Y:S04]  /*98d00*/  LDL.LU R17, [R1+0x3188] ;  /* 0x0031880001117983 */ /* 0x000f280000300800 */
[----:B-1----:R-:W4:Y:S04]  /*98d10*/  LDL.LU R7, [R1+0x3180] ;  /* 0x0031800001077983 */ /* 0x002f280000300800 */
[----:B------:R1:W-:Y:S01]  /*98d20*/  LDGSTS.E [R2+0xc00], desc[UR14][R28.64], P0 ;  /* 0x00c000001c027fae */ /* 0x0003e200081a100e */
[----:B---3--:R-:W-:-:S02]  /*98d30*/  IADD3 R9, P1, PT, R9, UR16, RZ ;  /* 0x0000001009097c10 */ /* 0x008fc4000ff3e0ff */
[----:B------:R-:W-:Y:S02]  /*98d40*/  IADD3 R6, P2, PT, R6, UR16, RZ ;  /* 0x0000001006067c10 */ /* 0x000fe4000ff5e0ff */
[----:B------:R-:W-:Y:S01]  /*98d50*/  IADD3.X R12, PT, PT, R12, UR7, RZ, P1, !PT ;  /* 0x000000070c0c7c10 */ /* 0x000fe20008ffe4ff */
[----:B------:R3:W-:Y:S01]  /*98d60*/  STL [R1+0x31bc], R9 ;  /* 0x0031bc0901007387 */ /* 0x0007e20000100800 */
[----:B-1----:R-:W-:Y:S01]  /*98d70*/  IMAD.MOV.U32 R28, RZ, RZ, R9 ;  /* 0x000000ffff1c7224 */ /* 0x002fe200078e0009 */
[----:B------:R-:W-:Y:S02]  /*98d80*/  IADD3.X R10, PT, PT, R10, UR7, RZ, P2, !PT ;  /* 0x000000070a0a7c10 */ /* 0x000fe400097fe4ff */
[----:B------:R1:W-:Y:S04]  /*98d90*/  STL [R1+0x31a8], R12 ;  /* 0x0031a80c01007387 */ /* 0x0003e80000100800 */
[----:B------:R1:W-:Y:S01]  /*98da0*/  STL [R1+0x31ac], R6 ;  /* 0x0031ac0601007387 */ /* 0x0003e20000100800 */
[----:B------:R-:W-:-:S03]  /*98db0*/  MOV R29, R12 ;  /* 0x0000000c001d7202 */ /* 0x000fc60000000f00 */
[----:B---3--:R-:W3:Y:S04]  /*98dc0*/  LDL.LU R9, [R1+0x3184] ;  /* 0x0031840001097983 */ /* 0x008ee80000300800 */
[----:B------:R1:W-:Y:S04]  /*98dd0*/  STL [R1+0x31a0], R10 ;  /* 0x0031a00a01007387 */ /* 0x0003e80000100800 */
[----:B-1----:R-:W3:Y:S01]  /*98de0*/  LDL.LU R12, [R1+0x3170] ;  /* 0x00317000010c7983 */ /* 0x002ee20000300800 */
[----:B------:R-:W-:Y:S02]  /*98df0*/  IADD3 R13, P1, PT, R13, UR16, RZ ;  /* 0x000000100d0d7c10 */ /* 0x000fe4000ff3e0ff */
[----:B------:R-:W-:Y:S01]  /*98e00*/  IADD3 R8, P2, PT, R8, UR16, RZ ;  /* 0x0000001008087c10 */ /* 0x000fe2000ff5e0ff */
[----:B------:R1:W-:Y:S01]  /*98e10*/  LDGSTS.E [R2+0xc80], desc[UR14][R28.64], P0 ;  /* 0x00c800001c027fae */ /* 0x0003e200081a100e */
[----:B------:R-:W-:-:S02]  /*98e20*/  IADD3.X R14, PT, PT, R14, UR7, RZ, P1, !PT ;  /* 0x000000070e0e7c10 */ /* 0x000fc40008ffe4ff */
[----:B------:R-:W-:Y:S01]  /*98e30*/  IADD3.X R11, PT, PT, R11, UR7, RZ, P2, !PT ;  /* 0x000000070b0b7c10 */ /* 0x000fe200097fe4ff */
[----:B-1----:R-:W-:Y:S01]  /*98e40*/  IMAD.MOV.U32 R28, RZ, RZ, R6 ;  /* 0x000000ffff1c7224 */ /* 0x002fe200078e0006 */
[----:B------:R-:W-:Y:S01]  /*98e50*/  MOV R29, R10 ;  /* 0x0000000a001d7202 */ /* 0x000fe20000000f00 */
[----:B------:R-:W3:Y:S04]  /*98e60*/  LDL.LU R6, [R1+0x30b8] ;  /* 0x0030b80001067983 */ /* 0x000ee80000300800 */
[----:B------:R-:W3:Y:S04]  /*98e70*/  LDL.LU R10, [R1+0x30bc] ;  /* 0x0030bc00010a7983 */ /* 0x000ee80000300800 */
[----:B------:R-:W-:Y:S04]  /*98e80*/  STL [R1+0x31a4], R13 ;  /* 0x0031a40d01007387 */ /* 0x000fe80000100800 */
[----:B------:R1:W-:Y:S04]  /*98e90*/  STL [R1+0x3198], R14 ;  /* 0x0031980e01007387 */ /* 0x0003e80000100800 */
[----:B------:R1:W-:Y:S04]  /*98ea0*/  STL [R1+0x319c], R8 ;  /* 0x00319c0801007387 */ /* 0x0003e80000100800 */
[----:B------:R1:W-:Y:S04]  /*98eb0*/  LDGSTS.E [R2+0xd00], desc[UR14][R28.64], P0 ;  /* 0x00d000001c027fae */ /* 0x0003e800081a100e */
[----:B------:R-:W3:Y:S04]  /*98ec0*/  LDL.LU R15, [R1+0x30b4] ;  /* 0x0030b400010f7983 */ /* 0x000ee80000300800 */
[----:B------:R1:W-:Y:S02]  /*98ed0*/  STL [R1+0x3190], R11 ;  /* 0x0031900b01007387 */ /* 0x0003e40000100800 */
[----:B-1----:R-:W-:Y:S01]  /*98ee0*/  IMAD.MOV.U32 R28, RZ, RZ, R13 ;  /* 0x000000ffff1c7224 */ /* 0x002fe200078e000d */
[----:B------:R-:W-:-:S02]  /*98ef0*/  MOV R29, R14 ;  /* 0x0000000e001d7202 */ /* 0x000fc40000000f00 */
[----:B------:R-:W3:Y:S04]  /*98f00*/  LDL.LU R14, [R1+0x30a8] ;  /* 0x0030a800010e7983 */ /* 0x000ee80000300800 */
[----:B------:R1:W-:Y:S04]  /*98f10*/  LDGSTS.E [R2+0xd80], desc[UR14][R28.64], P0 ;  /* 0x00d800001c027fae */ /* 0x0003e800081a100e */
[----:B------:R-:W3:Y:S01]  /*98f20*/  LDL.LU R13, [R1+0x30a0] ;  /* 0x0030a000010d7983 */ /* 0x000ee20000300800 */
[----:B-1----:R-:W-:-:S03]  /*98f30*/  IMAD.MOV.U32 R28, RZ, RZ, R8 ;  /* 0x000000ffff1c7224 */ /* 0x002fc600078e0008 */
[----:B------:R-:W3:Y:S01]  /*98f40*/  LDL.LU R8, [R1+0x30ac] ;  /* 0x0030ac0001087983 */ /* 0x000ee20000300800 */
[----:B------:R-:W-:-:S03]  /*98f50*/  MOV R29, R11 ;  /* 0x0000000b001d7202 */ /* 0x000fc60000000f00 */
[----:B------:R-:W3:Y:S04]  /*98f60*/  LDL.LU R11, [R1+0x3098] ;  /* 0x00309800010b7983 */ /* 0x000ee80000300800 */
[----:B------:R-:W3:Y:S04]  /*98f70*/  LDL.LU R3, [R1+0x30a4] ;  /* 0x0030a40001037983 */ /* 0x000ee80000300800 */
[----:B------:R1:W-:Y:S01]  /*98f80*/  LDGSTS.E [R2+0xe00], desc[UR14][R28.64], P0 ;  /* 0x00e000001c027fae */ /* 0x0003e200081a100e */
[----:B--2---:R-:W-:-:S05]  /*98f90*/  IADD3 R16, P1, PT, R16, UR16, RZ ;  /* 0x0000001010107c10 */ /* 0x004fca000ff3e0ff */
[----:B-1----:R-:W-:Y:S01]  /*98fa0*/  IMAD.MOV.U32 R28, RZ, RZ, R16 ;  /* 0x000000ffff1c7224 */ /* 0x002fe200078e0010 */
[----:B----4-:R-:W-:Y:S02]  /*98fb0*/  IADD3 R5, P2, PT, R5, UR16, RZ ;  /* 0x0000001005057c10 */ /* 0x010fe4000ff5e0ff */
[----:B------:R-:W-:-:S04]  /*98fc0*/  IADD3.X R17, PT, PT, R17, UR7, RZ, P1, !PT ;  /* 0x0000000711117c10 */ /* 0x000fc80008ffe4ff */
        /* <DEDUP_REMOVED lines=9> */
[----:B------:R2:W-:Y:S01]  /*99060*/  LDGSTS.E [R2+0xf00], desc[UR14][R28.64], P0 ;  /* 0x00f000001c027fae */ /* 0x0005e200081a100e */
[----:B---3--:R-:W-:-:S03]  /*99070*/  IADD3 R9, P1, PT, R9, UR16, RZ ;  /* 0x0000001009097c10 */ /* 0x008fc6000ff3e0ff */
[----:B-1----:R-:W3:Y:S04]  /*99080*/  LDL.LU R7, [R1+0x309c] ;  /* 0x00309c0001077983 */ /* 0x002ee80000300800 */
[----:B------:R-:W4:Y:S01]  /*99090*/  LDL.LU R5, [R1+0x3094] ;  /* 0x0030940001057983 */ /* 0x000f220000300800 */
[----:B------:R-:W-:-:S03]  /*990a0*/  IADD3.X R12, PT, PT, R12, UR7, RZ, P1, !PT ;  /* 0x000000070c0c7c10 */ /* 0x000fc60008ffe4ff */
[----:B------:R-:W-:Y:S01]  /*990b0*/  STL [R1+0x3184], R9 ;  /* 0x0031840901007387 */ /* 0x000fe20000100800 */
[----:B--2---:R-:W-:-:S03]  /*990c0*/  MOV R29, R12 ;  /* 0x0000000c001d7202 */ /* 0x004fc60000000f00 */
[----:B------:R1:W-:Y:S01]  /*990d0*/  STL [R1+0x3170], R12 ;  /* 0x0031700c01007387 */ /* 0x0003e20000100800 */
[----:B------:R-:W-:Y:S01]  /*990e0*/  IMAD.MOV.U32 R28, RZ, RZ, R9 ;  /* 0x000000ffff1c7224 */ /* 0x000fe200078e0009 */
[----:B------:R-:W-:Y:S02]  /*990f0*/  UISETP.GT.AND UP1, UPT, UR21, 0x7, UPT ;  /* 0x000000071500788c */ /* 0x000fe4000bf24270 */
[----:B-1----:R-:W2:Y:S04]  /*99100*/  LDL.LU R12, [R1+0x3090] ;  /* 0x00309000010c7983 */ /* 0x002ea80000300800 */
[----:B------:R-:W2:Y:S01]  /*99110*/  LDL.LU R9, [R1+0x3088] ;  /* 0x0030880001097983 */ /* 0x000ea20000300800 */
[----:B------:R-:W-:Y:S01]  /*99120*/  USEL UR12, URZ, 0x4, !UP1 ;  /* 0x00000004ff0c7887 */ /* 0x000fe2000c800000 */
[----:B------:R-:W-:-:S02]  /*99130*/  IADD3 R6, P1, PT, R6, UR16, RZ ;  /* 0x0000001006067c10 */ /* 0x000fc4000ff3e0ff */
[----:B------:R1:W-:Y:S01]  /*99140*/  LDGSTS.E [R2+0xf80], desc[UR14][R28.64], P0 ;  /* 0x00f800001c027fae */ /* 0x0003e200081a100e */
[----:B------:R-:W-:Y:S01]  /*99150*/  USEL UR12, UR12, URZ, !UP0 ;  /* 0x000000ff0c0c7287 */ /* 0x000fe2000c000000 */
[----:B------:R-:W-:-:S05]  /*99160*/  IADD3 R10, P2, PT, R10, UR16, RZ ;  /* 0x000000100a0a7c10 */ /* 0x000fca000ff5e0ff */
[----:B------:R-:W-:Y:S01]  /*99170*/  ISETP.NE.U32.AND P0, PT, RZ, UR12, PT ;  /* 0x0000000cff007c0c */ /* 0x000fe2000bf05070 */
[----:B------:R1:W-:Y:S02]  /*99180*/  STL [R1+0x30b8], R6 ;  /* 0x0030b80601007387 */ /* 0x0003e40000100800 */
[----:B-1----:R-:W-:Y:S01]  /*99190*/  IMAD.MOV.U32 R28, RZ, RZ, R6 ;  /* 0x000000ffff1c7224 */ /* 0x002fe200078e0006 */
[----:B------:R-:W-:-:S04]  /*991a0*/  IADD3.X R15, PT, PT, R15, UR7, RZ, P1, !PT ;  /* 0x000000070f0f7c10 */ /* 0x000fc80008ffe4ff */
[----:B------:R-:W-:Y:S01]  /*991b0*/  MOV R29, R15 ;  /* 0x0000000f001d7202 */ /* 0x000fe20000000f00 */
[----:B------:R-:W-:Y:S04]  /*991c0*/  STL [R1+0x30b4], R15 ;  /* 0x0030b40f01007387 */ /* 0x000fe80000100800 */
[----:B------:R1:W-:Y:S01]  /*991d0*/  STL [R1+0x30bc], R10 ;  /* 0x0030bc0a01007387 */ /* 0x0003e20000100800 */
[----:B------:R-:W-:-:S03]  /*991e0*/  IADD3.X R14, PT, PT, R14, UR7, RZ, P2, !PT ;  /* 0x000000070e0e7c10 */ /* 0x000fc600097fe4ff */
[----:B------:R-:W2:Y:S04]  /*991f0*/  LDL.LU R6, [R1+0x308c] ;  /* 0x00308c0001067983 */ /* 0x000ea80000300800 */
[----:B------:R1:W-:Y:S04]  /*99200*/  LDGSTS.E [R2+0x1c00], desc[UR14][R28.64], P0 ;  /* 0x01c000001c027fae */ /* 0x0003e800081a100e */
[----:B------:R-:W-:Y:S01]  /*99210*/  STL [R1+0x30a8], R14 ;  /* 0x0030a80e01007387 */ /* 0x000fe20000100800 */
[----:B------:R-:W-:Y:S01]  /*99220*/  IADD3 R8, P1, PT, R8, UR16, RZ ;  /* 0x0000001008087c10 */ /* 0x000fe2000ff3e0ff */
[----:B-1----:R-:W-:Y:S01]  /*99230*/  IMAD.MOV.U32 R28, RZ, RZ, R10 ;  /* 0x000000ffff1c7224 */ /* 0x002fe200078e000a */
[----:B------:R-:W-:Y:S01]  /*99240*/  MOV R29, R14 ;  /* 0x0000000e001d7202 */ /* 0x000fe20000000f00 */
[----:B------:R-:W2:Y:S01]  /*99250*/  LDL.LU R10, [R1+0x3080] ;  /* 0x00308000010a7983 */ /* 0x000ea20000300800 */
[----:B------:R-:W-:-:S02]  /*99260*/  IADD3.X R13, PT, PT, R13, UR7, RZ, P1, !PT ;  /* 0x000000070d0d7c10 */ /* 0x000fc40008ffe4ff */
        /* <DEDUP_REMOVED lines=20> */
[----:B----4-:R-:W-:-:S03]  /*993b0*/  IADD3 R5, P2, PT, R5, UR16, RZ ;  /* 0x0000001005057c10 */ /* 0x010fc6000ff5e0ff */
[----:B------:R-:W-:Y:S01]  /*993c0*/  STL [R1+0x309c], R7 ;  /* 0x00309c0701007387 */ /* 0x000fe20000100800 */
[----:B-1----:R-:W-:Y:S01]  /*993d0*/  IMAD.MOV.U32 R28, RZ, RZ, R7 ;  /* 0x000000ffff1c7224 */ /* 0x002fe200078e0007 */
[----:B--2---:R-:W-:Y:S02]  /*993e0*/  IADD3.X R12, PT, PT, R12, UR7, RZ, P1, !PT ;  /* 0x000000070c0c7c10 */ /* 0x004fe40008ffe4ff */
[----:B------:R-:W-:-:S03]  /*993f0*/  IADD3.X R9, PT, PT, R9, UR7, RZ, P2, !PT ;  /* 0x0000000709097c10 */ /* 0x000fc600097fe4ff */
[----:B------:R1:W-:Y:S01]  /*99400*/  STL [R1+0x3090], R12 ;  /* 0x0030900c01007387 */ /* 0x0003e20000100800 */
[----:B------:R-:W-:-:S03]  /*99410*/  MOV R29, R12 ;  /* 0x0000000c001d7202 */ /* 0x000fc60000000f00 */
[----:B------:R-:W-:Y:S04]  /*99420*/  STL [R1+0x3094], R5 ;  /* 0x0030940501007387 */ /* 0x000fe80000100800 */
[----:B------:R2:W-:Y:S04]  /*99430*/  LDGSTS.E [R2+0x1e00], desc[UR14][R28.64], P0 ;  /* 0x01e000001c027fae */ /* 0x0005e800081a100e */
[----:B-1----:R-:W3:Y:S04]  /*99440*/  LDL.LU R12, [R1+0x2fa8] ;  /* 0x002fa800010c7983 */ /* 0x002ee80000300800 */
[----:B------:R1:W-:Y:S04]  /*99450*/  STL [R1+0x3088], R9 ;  /* 0x0030880901007387 */ /* 0x0003e80000100800 */
[----:B------:R-:W4:Y:S01]  /*99460*/  LDL.LU R7, [R1+0x2fa0] ;  /* 0x002fa00001077983 */ /* 0x000f220000300800 */
[----:B--2---:R-:W-:Y:S01]  /*99470*/  MOV R29, R9 ;  /* 0x00000009001d7202 */ /* 0x004fe20000000f00 */
[----:B------:R-:W-:Y:S01]  /*99480*/  IMAD.MOV.U32 R28, RZ, RZ, R5 ;  /* 0x000000ffff1c7224 */ /* 0x000fe200078e0005 */
[----:B------:R-:W-:Y:S01]  /*99490*/  UISETP.GT.AND UP1, UPT, UR21, 0xb, UPT ;  /* 0x0000000b1500788c */ /* 0x000fe2000bf24270 */
[----:B-1----:R-:W2:Y:S04]  /*994a0*/  LDL.LU R9, [R1+0x2fa4] ;  /* 0x002fa40001097983 */ /* 0x002ea80000300800 */
[----:B------:R-:W2:Y:S01]  /*994b0*/  LDL.LU R5, [R1+0x2f9c] ;  /* 0x002f9c0001057983 */ /* 0x000ea20000300800 */
[----:B------:R-:W-:Y:S01]  /*994c0*/  IADD3 R6, P1, PT, R6, UR16, RZ ;  /* 0x0000001006067c10 */ /* 0x000fe2000ff3e0ff */
[----:B------:R-:W-:-:S02]  /*994d0*/  USEL UR12, URZ, 0x4, !UP1 ;  /* 0x00000004ff0c7887 */ /* 0x000fc4000c800000 */
[----:B------:R1:W-:Y:S04]  /*994e0*/  LDGSTS.E [R2+0x1e80], desc[UR14][R28.64], P0 ;  /* 0x01e800001c027fae */ /* 0x0003e800081a100e */
[----:B------:R-:W-:Y:S01]  /*994f0*/  STL [R1+0x308c], R6 ;  /* 0x00308c0601007387 */ /* 0x000fe20000100800 */
[----:B------:R-:W-:Y:S01]  /*99500*/  USEL UR12, UR12, URZ, !UP0 ;  /* 0x000000ff0c0c7287 */ /* 0x000fe2000c000000 */
[----:B------:R-:W-:-:S05]  /*99510*/  IADD3.X R10, PT, PT, R10, UR7, RZ, P1, !PT ;  /* 0x000000070a0a7c10 */ /* 0x000fca0008ffe4ff */
[----:B------:R1:W-:Y:S04]  /*99520*/  STL [R1+0x3080], R10 ;  /* 0x0030800a01007387 */ /* 0x0003e80000100800 */
[----:B------:R-:W2:Y:S01]  /*99530*/  LDL.LU R13, [R1+0x2f98] ;  /* 0x002f9800010d7983 */ /* 0x000ea20000300800 */
[----:B-1----:R-:W-:Y:S01]  /*99540*/  IMAD.MOV.U32 R28, RZ, RZ, R6 ;  /* 0x000000ffff1c7224 */ /* 0x002fe200078e0006 */
[----:B------:R-:W-:Y:S02]  /*99550*/  MOV R29, R10 ;  /* 0x0000000a001d7202 */ /* 0x000fe40000000f00 */
[----:B------:R-:W2:Y:S01]  /*99560*/  LDL.LU R14, [R1+0x2f90] ;  /* 0x002f9000010e7983 */ /* 0x000ea20000300800 */
[----:B------:R-:W-:-:S03]  /*99570*/  ISETP.NE.U32.AND P1, PT, RZ, UR12, PT ;  /* 0x0000000cff007c0c */ /* 0x000fc6000bf25070 */
[----:B------:R1:W-:Y:S04]  /*99580*/  LDGSTS.E [R2+0x1f00], desc[UR14][R28.64], P0 ;  /* 0x01f000001c027fae */ /* 0x0003e800081a100e */
[----:B------:R-:W2:Y:S01]  /*99590*/  LDL.LU R10, [R1+0x2f94] ;  /* 0x002f9400010a7983 */ /* 0x000ea20000300800 */
[----:B------:R-:W-:-:S03]  /*995a0*/  IADD3 R8, P2, PT, R8, UR16, RZ ;  /* 0x0000001008087c10 */ /* 0x000fc6000ff5e0ff */
[----:B------:R-:W2:Y:S02]  /*995b0*/  LDL.LU R6, [R1+0x2f8c] ;  /* 0x002f8c0001067983 */ /* 0x000ea40000300800 */
        /* <DEDUP_REMOVED lines=19> */
[----:B---3--:R-:W-:-:S05]  /*996f0*/  IADD3.X R12, PT, PT, R12, UR7, RZ, P0, !PT ;  /* 0x000000070c0c7c10 */ /* 0x008fca00087fe4ff */
[----:B------:R1:W-:Y:S01]  /*99700*/  STL [R1+0x2fa8], R12 ;  /* 0x002fa80c01007387 */ /* 0x0003e20000100800 */
[----:B----4-:R-:W-:-:S03]  /*99710*/  IADD3.X R7, PT, PT, R7, UR7, RZ, P2, !PT ;  /* 0x0000000707077c10 */ /* 0x010fc600097fe4ff */
        /* <DEDUP_REMOVED lines=10> */
[----:B----4-:R-:W2:Y:S04]  /*997c0*/  LDL.LU R7, [R1+0x2eb8] ;  /* 0x002eb80001077983 */ /* 0x010ea80000300800 */
        /* <DEDUP_REMOVED lines=9> */
[----:B------:R-:W-:Y:S01]  /*99860*/  IMAD.MOV.U32 R28, RZ, RZ, R9 ;  /* 0x000000ffff1c7224 */ /* 0x000fe200078e0009 */
[----:B------:R-:W-:Y:S02]  /*99870*/  IADD3 R10, P0, PT, R10, UR16, RZ ;  /* 0x000000100a0a7c10 */ /* 0x000fe4000ff1e0ff */
[----:B------:R1:W-:Y:S04]  /*99880*/  STL [R1+0x2f90], R14 ;  /* 0x002f900e01007387 */ /* 0x0003e80000100800 */
[----:B------:R-:W4:Y:S01]  /*99890*/  LDL.LU R9, [R1+0x2ea8] ;  /* 0x002ea80001097983 */ /* 0x000f220000300800 */
[----:B------:R-:W-:-:S03]  /*998a0*/  IADD3 R6, P2, PT, R6, UR16, RZ ;  /* 0x0000001006067c10 */ /* 0x000fc6000ff5e0ff */
[----:B------:R1:W-:Y:S02]  /*998b0*/  LDGSTS.E [R2+0x2d80], desc[UR14][R28.64], P1 ;  /* 0x02d800001c027fae */ /* 0x0003e400089a100e */
[----:B-1----:R-:W-:Y:S01]  /*998c0*/  IMAD.MOV.U32 R28, RZ, RZ, R5 ;  /* 0x000000ffff1c7224 */ /* 0x002fe200078e0005 */
[----:B------:R-:W-:Y:S02]  /*998d0*/  MOV R29, R14 ;  /* 0x0000000e001d7202 */ /* 0x000fe40000000f00 */
[----:B------:R-:W-:Y:S01]  /*998e0*/  IADD3.X R15, PT, PT, R15, UR7, RZ, P0, !PT ;  /* 0x000000070f0f7c10 */ /* 0x000fe200087fe4ff */
[----:B------:R-:W4:Y:S04]  /*998f0*/  LDL.LU R14, [R1+0x2eac] ;  /* 0x002eac00010e7983 */ /* 0x000f280000300800 */
[----:B------:R-:W4:Y:S04]  /*99900*/  LDL.LU R5, [R1+0x2ea4] ;  /* 0x002ea40001057983 */ /* 0x000f280000300800 */
[----:B------:R-:W-:Y:S04]  /*99910*/  STL [R1+0x2f94], R10 ;  /* 0x002f940a01007387 */ /* 0x000fe80000100800 */
[----:B------:R1:W-:Y:S04]  /*99920*/  LDGSTS.E [R2+0x2e00], desc[UR14][R28.64], P1 ;  /* 0x02e000001c027fae */ /* 0x0003e800089a100e */
[----:B------:R1:W-:Y:S01]  /*99930*/  STL [R1+0x2f88], R15 ;  /* 0x002f880f01007387 */ /* 0x0003e20000100800 */
[----:B------:R-:W-:-:S03]  /*99940*/  IADD3.X R8, PT, PT, R8, UR7, RZ, P2, !PT ;  /* 0x0000000708087c10 */ /* 0x000fc600097fe4ff */
        /* <DEDUP_REMOVED lines=24> */
[----:B--2---:R-:W-:Y:S02]  /*99ad0*/  IADD3 R7, P1, PT, R7, UR16, RZ ;  /* 0x0000001007077c10 */ /* 0x004fe4000ff3e0ff */
[----:B----4-:R-:W-:-:S03]  /*99ae0*/  IADD3 R3, P2, PT, R3, UR16, RZ ;  /* 0x0000001003037c10 */ /* 0x010fc6000ff5e0ff */
[----:B------:R-:W-:Y:S01]  /*99af0*/  ISETP.NE.U32.AND P0, PT, RZ, UR12, PT ;  /* 0x0000000cff007c0c */ /* 0x000fe2000bf05070 */
[----:B------:R2:W-:Y:S01]  /*99b00*/  STL [R1+0x2eb8], R7 ;  /* 0x002eb80701007387 */ /* 0x0005e20000100800 */
[----:B-1----:R-:W-:Y:S01]  /*99b10*/  IMAD.MOV.U32 R28, RZ, RZ, R7 ;  /* 0x000000ffff1c7224 */ /* 0x002fe200078e0007 */
[----:B------:R-:W-:-:S05]  /*99b20*/  IADD3.X R13, PT, PT, R13, UR7, RZ, P1, !PT ;  /* 0x000000070d0d7c10 */ /* 0x000fca0008ffe4ff */
[----:B------:R1:W-:Y:S01]  /*99b30*/  STL [R1+0x2eb4], R13 ;  /* 0x002eb40d01007387 */ /* 0x0003e20000100800 */
[----:B------:R-:W-:-:S03]  /*99b40*/  IADD3.X R9, PT, PT, R9, UR7, RZ, P2, !PT ;  /* 0x0000000709097c10 */ /* 0x000fc600097fe4ff */
[----:B------:R4:W-:Y:S01]  /*99b50*/  STL [R1+0x2ebc], R3 ;  /* 0x002ebc0301007387 */ /* 0x0009e20000100800 */
[----:B------:R-:W-:-:S03]  /*99b60*/  MOV R29, R13 ;  /* 0x0000000d001d7202 */ /* 0x000fc60000000f00 */
[----:B--2---:R-:W2:Y:S04]  /*99b70*/  LDL.LU R7, [R1+0x2e8c] ;  /* 0x002e8c0001077983 */ /* 0x004ea80000300800 */
        /* <DEDUP_REMOVED lines=17> */
[----:B------:R-:W4:Y:S01]  /*99c90*/  LDL.LU R15, [R1+0x2e70] ;  /* 0x002e7000010f7983 */ /* 0x000f220000300800 */
[----:B------:R-:W-:-:S03]  /*99ca0*/  IADD3 R8, P1, PT, R8, UR16, RZ ;  /* 0x0000001008087c10 */ /* 0x000fc6000ff3e0ff */
[----:B------:R1:W-:Y:S04]  /*99cb0*/  STL [R1+0x2e98], R10 ;  /* 0x002e980a01007387 */ /* 0x0003e80000100800 */
[----:B------:R1:W-:Y:S01]  /*99cc0*/  LDGSTS.E [R2+0x3d00], desc[UR14][R28.64], P0 ;  /* 0x03d000001c027fae */ /* 0x0003e200081a100e */
        /* <DEDUP_REMOVED lines=18> */
[----:B---3--:R-:W-:Y:S01]  /*99df0*/  IMAD.MOV.U32 R28, RZ, RZ, R6 ;  /* 0x000000ffff1c7224 */ /* 0x008fe200078e0006 */
[----:B------:R-:W-:Y:S01]  /*99e00*/  MOV R29, R11 ;  /* 0x0000000b001d7202 */ /* 0x000fe20000000f00 */
[----:B------:R-:W-:Y:S01]  /*99e10*/  UISETP.GT.AND UP1, UPT, UR21, 0x13, UPT ;  /* 0x000000131500788c */ /* 0x000fe2000bf24270 */
[----:B-1----:R-:W3:Y:S04]  /*99e20*/  LDL.LU R11, [R1+0x1aac] ;  /* 0x001aac00010b7983 */ /* 0x002ee80000300800 */
[----:B------:R-:W3:Y:S04]  /*99e30*/  LDL.LU R6, [R1+0x1ab4] ;  /* 0x001ab40001067983 */ /* 0x000ee80000300800 */
[----:B------:R1:W-:Y:S01]  /*99e40*/  LDGSTS.E [R2+0x3e80], desc[UR14][R28.64], P0 ;  /* 0x03e800001c027fae */ /* 0x0003e200081a100e */
[----:B--2---:R-:W-:-:S04]  /*99e50*/  IADD3 R7, P1, PT, R7, UR16, RZ ;  /* 0x0000001007077c10 */ /* 0x004fc8000ff3e0ff */
[----:B------:R-:W-:Y:S01]  /*99e60*/  IADD3.X R13, PT, PT, R13, UR7, RZ, P1, !PT ;  /* 0x000000070d0d7c10 */ /* 0x000fe20008ffe4ff */
[----:B------:R-:W-:Y:S03]  /*99e70*/  STL [R1+0x2e8c], R7 ;  /* 0x002e8c0701007387 */ /* 0x000fe60000100800 */
[----:B-1----:R-:W-:Y:S01]  /*99e80*/  MOV R29, R13 ;  /* 0x0000000d001d7202 */ /* 0x002fe20000000f00 */
[----:B------:R1:W-:Y:S01]  /*99e90*/  STL [R1+0x2e80], R13 ;  /* 0x002e800d01007387 */ /* 0x0003e20000100800 */
[----:B------:R-:W-:Y:S01]  /*99ea0*/  USEL UR12, URZ, 0x4, !UP1 ;  /* 0x00000004ff0c7887 */ /* 0x000fe2000c800000 */
[----:B------:R-:W-:Y:S02]  /*99eb0*/  IMAD.MOV.U32 R28, RZ, RZ, R7 ;  /* 0x000000ffff1c7224 */ /* 0x000fe400078e0007 */
[----:B-1----:R-:W2:Y:S01]  /*99ec0*/  LDL.LU R13, [R1+0x1aa8] ;  /* 0x001aa800010d7983 */ /* 0x002ea20000300800 */
[----:B----4-:R-:W-:Y:S01]  /*99ed0*/  IADD3 R3, P2, PT, R3, UR16, RZ ;  /* 0x0000001003037c10 */ /* 0x010fe2000ff5e0ff */
[----:B------:R-:W-:-:S02]  /*99ee0*/  USEL UR12, UR12, URZ, !UP0 ;  /* 0x000000ff0c0c7287 */ /* 0x000fc4000c000000 */
[----:B------:R-:W4:Y:S01]  /*99ef0*/  LDL.LU R7, [R1+0x1ab0] ;  /* 0x001ab00001077983 */ /* 0x000f220000300800 */
[----:B------:R-:W-:-:S03]  /*99f00*/  IADD3 R9, P3, PT, R9, UR16, RZ ;  /* 0x0000001009097c10 */ /* 0x000fc6000ff7e0ff */
[----:B------:R1:W-:Y:S01]  /*99f10*/  LDGSTS.E [R2+0x3f00], desc[UR14][R28.64], P0 ;  /* 0x03f000001c027fae */ /* 0x0003e200081a100e */
[----:B------:R-:W-:-:S03]  /*99f20*/  ISETP.NE.U32.AND P1, PT, RZ, UR12, PT ;  /* 0x0000000cff007c0c */ /* 0x000fc6000bf25070 */
[----:B------:R1:W-:Y:S02]  /*99f30*/  STL [R1+0x2e84], R3 ;  /* 0x002e840301007387 */ /* 0x0003e40000100800 */
[----:B-1----:R-:W-:Y:S01]  /*99f40*/  IMAD.MOV.U32 R28, RZ, RZ, R3 ;  /* 0x000000ffff1c7224 */ /* 0x002fe200078e0003 */
[----:B------:R-:W-:-:S04]  /*99f50*/  IADD3.X R15, PT, PT, R15, UR7, RZ, P2, !PT ;  /* 0x000000070f0f7c10 */ /* 0x000fc800097fe4ff */
        /* <DEDUP_REMOVED lines=8> */
[----:B------:R-:W4:Y:S01]  /*99fe0*/  LDL.LU R3, [R1+0x1ac4] ;  /* 0x001ac40001037983 */ /* 0x000f220000300800 */
[----:B-1----:R-:W-:Y:S01]  /*99ff0*/  IMAD.MOV.U32 R28, RZ, RZ, R9 ;  /* 0x000000ffff1c7224 */ /* 0x002fe200078e0009 */
[----:B------:R-:W-:Y:S02]  /*9a000*/  MOV R29, R14 ;  /* 0x0000000e001d7202 */ /* 0x000fe40000000f00 */
[----:B------:R-:W4:Y:S01]  /*9a010*/  LDL.LU R17, [R1+0x1ab8] ;  /* 0x001ab80001117983 */ /* 0x000f220000300800 */
[----:B------:R-:W-:-:S03]  /*9a020*/  IADD3 R5, P2, PT, R5, UR16, RZ ;  /* 0x0000001005057c10 */ /* 0x000fc6000ff5e0ff */
[----:B------:R-:W4:Y:S04]  /*9a030*/  LDL.LU R9, [R1+0x1ac0] ;  /* 0x001ac00001097983 */ /* 0x000f280000300800 */
        /* <DEDUP_REMOVED lines=11> */
[----:B---3--:R-:W-:Y:S02]  /*9a0f0*/  IADD3 R11, P0, PT, R11, UR16, RZ ;  /* 0x000000100b0b7c10 */ /* 0x008fe4000ff1e0ff */
[----:B------:R-:W-:Y:S01]  /*9a100*/  IADD3 R6, P2, PT, R6, UR16, RZ ;  /* 0x0000001006067c10 */ /* 0x000fe2000ff5e0ff */
[----:B------:R1:W-:Y:S02]  /*9a110*/  LDGSTS.E [R2+0x4c80], desc[UR14][R28.64], P1 ;  /* 0x04c800001c027fae */ /* 0x0003e400089a100e */
[----:B-1----:R-:W-:Y:S01]  /*9a120*/  IMAD.MOV.U32 R28, RZ, RZ, R5 ;  /* 0x000000ffff1c7224 */ /* 0x002fe200078e0005 */
[----:B------:R-:W-:Y:S01]  /*9a130*/  MOV R29, R8 ;  /* 0x00000008001d7202 */ /* 0x000fe20000000f00 */
[----:B------:R-:W3:Y:S04]  /*9a140*/  LDL.LU R5, [R1+0x1b94] ;  /* 0x001b940001057983 */ /* 0x000ee80000300800 */
[----:B------:R-:W3:Y:S04]  /*9a150*/  LDL.LU R8, [R1+0x1b9c] ;  /* 0x001b9c0001087983 */ /* 0x000ee80000300800 */
[----:B------:R-:W-:Y:S01]  /*9a160*/  STL [R1+0x1aac], R11 ;  /* 0x001aac0b01007387 */ /* 0x000fe20000100800 */
[----:B--2---:R-:W-:-:S03]  /*9a170*/  IADD3.X R13, PT, PT, R13, UR7, RZ, P0, !PT ;  /* 0x000000070d0d7c10 */ /* 0x004fc600087fe4ff */
[----:B------:R1:W-:Y:S04]  /*9a180*/  LDGSTS.E [R2+0x4d00], desc[UR14][R28.64], P1 ;  /* 0x04d000001c027fae */ /* 0x0003e800089a100e */
[----:B------:R2:W-:Y:S01]  /*9a190*/  STL [R1+0x1aa8], R13 ;  /* 0x001aa80d01007387 */ /* 0x0005e20000100800 */
[----:B----4-:R-:W-:-:S03]  /*9a1a0*/  IADD3.X R7, PT, PT, R7, UR7, RZ, P2, !PT ;  /* 0x0000000707077c10 */ /* 0x010fc600097fe4ff */
[----:B------:R-:W-:Y:S04]  /*9a1b0*/  STL [R1+0x1ab4], R6 ;  /* 0x001ab40601007387 */ /* 0x000fe80000100800 */
[----:B------:R-:W4:Y:S01]  /*9a1c0*/  LDL.LU R15, [R1+0x1b90] ;  /* 0x001b9000010f7983 */ /* 0x000f220000300800 */
[----:B-1----:R-:W-:Y:S01]  /*9a1d0*/  IMAD.MOV.U32 R28, RZ, RZ, R11 ;  /* 0x000000ffff1c7224 */ /* 0x002fe200078e000b */
[----:B------:R-:W-:Y:S02]  /*9a1e0*/  MOV R29, R13 ;  /* 0x0000000d001d7202 */ /* 0x000fe40000000f00 */
[----:B------:R1:W-:Y:S04]  /*9a1f0*/  STL [R1+0x1ab0], R7 ;  /* 0x001ab00701007387 */ /* 0x0003e80000100800 */
[----:B------:R-:W4:Y:S04]  /*9a200*/  LDL.LU R14, [R1+0x1b98] ;  /* 0x001b9800010e7983 */ /* 0x000f280000300800 */
[----:B------:R1:W-:Y:S04]  /*9a210*/  LDGSTS.E [R2+0x4d80], desc[UR14][R28.64], P1 ;  /* 0x04d800001c027fae */ /* 0x0003e800089a100e */
[----:B--2---:R-:W2:Y:S01]  /*9a220*/  LDL.LU R13, [R1+0x1ba0] ;  /* 0x001ba000010d7983 */ /* 0x004ea20000300800 */
[----:B-1----:R-:W-:-:S03]  /*9a230*/  MOV R29, R7 ;  /* 0x00000007001d7202 */ /* 0x002fc60000000f00 */
[----:B------:R-:W2:Y:S01]  /*9a240*/  LDL.LU R7, [R1+0x1ba4] ;  /* 0x001ba40001077983 */ /* 0x000ea20000300800 */
[----:B------:R-:W-:-:S03]  /*9a250*/  IMAD.MOV.U32 R28, RZ, RZ, R6 ;  /* 0x000000ffff1c7224 */ /* 0x000fc600078e0006 */
[----:B------:R-:W2:Y:S04]  /*9a260*/  LDL.LU R11, [R1+0x1ba8] ;  /* 0x001ba800010b7983 */ /* 0x000ea80000300800 */
[----:B------:R-:W2:Y:S01]  /*9a270*/  LDL.LU R6, [R1+0x1bac] ;  /* 0x001bac0001067983 */ /* 0x000ea20000300800 */
[----:B------:R-:W-:-:S03]  /*9a280*/  IADD3 R16, P0, PT, R16, UR16, RZ ;  /* 0x0000001010107c10 */ /* 0x000fc6000ff1e0ff */
[----:B------:R1:W-:Y:S01]  /*9a290*/  LDGSTS.E [R2+0x4e00], desc[UR14][R28.64], P1 ;  /* 0x04e000001c027fae */ /* 0x0003e200089a100e */
[----:B------:R-:W-:Y:S02]  /*9a2a0*/  IADD3 R3, P2, PT, R3, UR16, RZ ;  /* 0x0000001003037c10 */ /* 0x000fe4000ff5e0ff */
[----:B------:R-:W-:Y:S01]  /*9a2b0*/  IADD3.X R17, PT, PT, R17, UR7, RZ, P0, !PT ;  /* 0x0000000711117c10 */ /* 0x000fe200087fe4ff */
        /* <DEDUP_REMOVED lines=11> */
[----:B-1----:R-:W2:Y:S04]  /*9a370*/  LDL.LU R9, [R1+0x1bb4] ;  /* 0x001bb40001097983 */ /* 0x002ea80000300800 */
[----:B------:R-:W2:Y:S01]  /*9a380*/  LDL.LU R3, [R1+0x1bbc] ;  /* 0x001bbc0001037983 */ /* 0x000ea20000300800 */
[----:B------:R-:W-:-:S04]  /*9a390*/  IADD3 R10, P0, PT, R10, UR16, RZ ;  /* 0x000000100a0a7c10 */ /* 0x000fc8000ff1e0ff */
[----:B------:R-:W-:Y:S01]  /*9a3a0*/  IADD3.X R12, PT, PT, R12, UR7, RZ, P0, !PT ;  /* 0x000000070c0c7c10 */ /* 0x000fe200087fe4ff */
[----:B------:R-:W-:Y:S03]  /*9a3b0*/  STL [R1+0x1acc], R10 ;  /* 0x001acc0a01007387 */ /* 0x000fe60000100800 */
[----:B------:R-:W-:Y:S01]  /*9a3c0*/  MOV R29, R12 ;  /* 0x0000000c001d7202 */ /* 0x000fe20000000f00 */
        /* <DEDUP_REMOVED lines=8> */
[----:B---3--:R-:W-:-:S05]  /*9a450*/  IADD3 R5, P1, PT, R5, UR16, RZ ;  /* 0x0000001005057c10 */ /* 0x008fca000ff3e0ff */
[----:B------:R-:W-:Y:S02]  /*9a460*/  ISETP.NE.U32.AND P0, PT, RZ, UR12, PT ;  /* 0x0000000cff007c0c */ /* 0x000fe4000bf05070 */
[----:B------:R-:W-:Y:S01]  /*9a470*/  IADD3 R8, P2, PT, R8, UR16, RZ ;  /* 0x0000001008087c10 */ /* 0x000fe2000ff5e0ff */
[----:B------:R3:W-:Y:S01]  /*9a480*/  STL [R1+0x1b94], R5 ;  /* 0x001b940501007387 */ /* 0x0007e20000100800 */
[----:B-1----:R-:W-:Y:S01]  /*9a490*/  IMAD.MOV.U32 R28, RZ, RZ, R5 ;  /* 0x000000ffff1c7224 */ /* 0x002fe200078e0005 */
[----:B----4-:R-:W-:-:S04]  /*9a4a0*/  IADD3.X R15, PT, PT, R15, UR7, RZ, P1, !PT ;  /* 0x000000070f0f7c10 */ /* 0x010fc80008ffe4ff */
[----:B------:R-:W-:Y:S01]  /*9a4b0*/  MOV R29, R15 ;  /* 0x0000000f001d7202 */ /* 0x000fe20000000f00 */
[----:B------:R-:W-:Y:S01]  /*9a4c0*/  STL [R1+0x1b90], R15 ;  /* 0x001b900f01007387 */ /* 0x000fe20000100800 */
[----:B------:R-:W-:-:S03]  /*9a4d0*/  IADD3.X R14, PT, PT, R14, UR7, RZ, P2, !PT ;  /* 0x000000070e0e7c10 */ /* 0x000fc600097fe4ff */
[----:B------:R1:W-:Y:S04]  /*9a4e0*/  STL [R1+0x1b9c], R8 ;  /* 0x001b9c0801007387 */ /* 0x0003e80000100800 */
[----:B---3--:R-:W3:Y:S04]  /*9a4f0*/  LDL.LU R5, [R1+0x1bc4] ;  /* 0x001bc40001057983 */ /* 0x008ee80000300800 */
[----:B------:R4:W-:Y:S04]  /*9a500*/  LDGSTS.E [R2+0x5c00], desc[UR14][R28.64], P0 ;  /* 0x05c000001c027fae */ /* 0x0009e800081a100e */
[----:B------:R-:W-:Y:S01]  /*9a510*/  STL [R1+0x1b98], R14 ;  /* 0x001b980e01007387 */ /* 0x000fe20000100800 */
[----:B--2---:R-:W-:Y:S01]  /*9a520*/  IADD3 R7, P1, PT, R7, UR16, RZ ;  /* 0x0000001007077c10 */ /* 0x004fe2000ff3e0ff */
[----:B----4-:R-:W-:Y:S01]  /*9a530*/  IMAD.MOV.U32 R28, RZ, RZ, R8 ;  /* 0x000000ffff1c7224 */ /* 0x010fe200078e0008 */
[----:B------:R-:W-:Y:S01]  /*9a540*/  MOV R29, R14 ;  /* 0x0000000e001d7202 */ /* 0x000fe20000000f00 */
[----:B-1----:R-:W2:Y:S01]  /*9a550*/  LDL.LU R8, [R1+0x1bc0] ;  /* 0x001bc00001087983 */ /* 0x002ea20000300800 */
[----:B------:R-:W-:-:S02]  /*9a560*/  IADD3.X R13, PT, PT, R13, UR7, RZ, P1, !PT ;  /* 0x000000070d0d7c10 */ /* 0x000fc40008ffe4ff */
        /* <DEDUP_REMOVED lines=15> */
[----:B------:R-:W-:-:S02]  /*9a660*/  IADD3 R9, P1, PT, R9, UR16, RZ ;  /* 0x0000001009097c10 */ /* 0x000fc4000ff3e0ff */
[----:B------:R-:W-:Y:S02]  /*9a670*/  MOV R29, R11 ;  /* 0x0000000b001d7202 */ /* 0x000fe40000000f00 */
        /* <DEDUP_REMOVED lines=16> */
[----:B------:R-:W-:Y:S01]  /*9a780*/  IMAD.MOV.U32 R28, RZ, RZ, R3 ;  /* 0x000000ffff1c7224 */ /* 0x000fe200078e0003 */
[----:B------:R-:W-:Y:S01]  /*9a790*/  UISETP.GT.AND UP1, UPT, UR21, 0x1b, UPT ;  /* 0x0000001b1500788c */ /* 0x000fe2000bf24270 */
[----:B-1----:R-:W4:Y:S04]  /*9a7a0*/  LDL.LU R10, [R1+0x1cac] ;  /* 0x001cac00010a7983 */ /* 0x002f280000300800 */
[----:B------:R-:W4:Y:S01]  /*9a7b0*/  LDL.LU R3, [R1+0x1cb4] ;  /* 0x001cb40001037983 */ /* 0x000f220000300800 */
[----:B---3--:R-:W-:Y:S01]  /*9a7c0*/  IADD3 R5, P1, PT, R5, UR16, RZ ;  /* 0x0000001005057c10 */ /* 0x008fe2000ff3e0ff */
[----:B------:R-:W-:-:S02]  /*9a7d0*/  USEL UR12, URZ, 0x4, !UP1 ;  /* 0x00000004ff0c7887 */ /* 0x000fc4000c800000 */
[----:B------:R1:W-:Y:S04]  /*9a7e0*/  LDGSTS.E [R2+0x5e80], desc[UR14][R28.64], P0 ;  /* 0x05e800001c027fae */ /* 0x0003e800081a100e */
[----:B------:R-:W-:Y:S01]  /*9a7f0*/  STL [R1+0x1bc4], R5 ;  /* 0x001bc40501007387 */ /* 0x000fe20000100800 */
[----:B--2---:R-:W-:-:S05]  /*9a800*/  IADD3.X R8, PT, PT, R8, UR7, RZ, P1, !PT ;  /* 0x0000000708087c10 */ /* 0x004fca0008ffe4ff */
[----:B------:R2:W-:Y:S04]  /*9a810*/  STL [R1+0x1bc0], R8 ;  /* 0x001bc00801007387 */ /* 0x0005e80000100800 */
[----:B------:R-:W3:Y:S01]  /*9a820*/  LDL.LU R13, [R1+0x1ca8] ;  /* 0x001ca800010d7983 */ /* 0x000ee20000300800 */
[----:B-1----:R-:W-:Y:S01]  /*9a830*/  IMAD.MOV.U32 R28, RZ, RZ, R5 ;  /* 0x000000ffff1c7224 */ /* 0x002fe200078e0005 */
[----:B------:R-:W-:Y:S01]  /*9a840*/  MOV R29, R8 ;  /* 0x00000008001d7202 */ /* 0x000fe20000000f00 */
[----:B------:R-:W-:Y:S01]  /*9a850*/  USEL UR12, UR12, URZ, !UP0 ;  /* 0x000000ff0c0c7287 */ /* 0x000fe2000c000000 */
[----:B------:R-:W3:Y:S04]  /*9a860*/  LDL.LU R14, [R1+0x1cb0] ;  /* 0x001cb000010e7983 */ /* 0x000ee80000300800 */
[----:B------:R1:W-:Y:S01]  /*9a870*/  LDGSTS.E [R2+0x5f00], desc[UR14][R28.64], P0 ;  /* 0x05f000001c027fae */ /* 0x0003e200081a100e */
[----:B----4-:R-:W-:-:S03]  /*9a880*/  IADD3 R7, P2, PT, R7, UR16, RZ ;  /* 0x0000001007077c10 */ /* 0x010fc6000ff5e0ff */
[----:B--2---:R-:W2:Y:S01]  /*9a890*/  LDL.LU R8, [R1+0x1cbc] ;  /* 0x001cbc0001087983 */ /* 0x004ea20000300800 */
[----:B------:R-:W-:-:S03]  /*9a8a0*/  ISETP.NE.U32.AND P1, PT, RZ, UR12, PT ;  /* 0x0000000cff007c0c */ /* 0x000fc6000bf25070 */
[----:B------:R-:W4:Y:S01]  /*9a8b0*/  LDL.LU R5, [R1+0x1cc4] ;  /* 0x001cc40001057983 */ /* 0x000f220000300800 */
        /* <DEDUP_REMOVED lines=9> */
[----:B-1----:R-:W4:Y:S01]  /*9a950*/  LDL.LU R15, [R1+0x1cb8] ;  /* 0x001cb800010f7983 */ /* 0x002f220000300800 */
[----:B------:R-:W-:Y:S01]  /*9a960*/  IADD3 R11, P0, PT, R11, UR16, RZ ;  /* 0x000000100b0b7c10 */ /* 0x000fe2000ff1e0ff */
        /* <DEDUP_REMOVED lines=16> */
[----:B------:R-:W-:-:S03]  /*9aa70*/  IADD3 R10, P0, PT, R10, UR16, RZ ;  /* 0x000000100a0a7c10 */ /* 0x000fc6000ff1e0ff */
[----:B------:R1:W-:Y:S01]  /*9aa80*/  LDGSTS.E [R2+0x6c80], desc[UR14][R28.64], P1 ;  /* 0x06c800001c027fae */ /* 0x0003e200089a100e */
[----:B------:R-:W-:Y:S01]  /*9aa90*/  IADD3 R3, P2, PT, R3, UR16, RZ ;  /* 0x0000001003037c10 */ /* 0x000fe2000ff5e0ff */
[----:B-1----:R-:W-:Y:S01]  /*9aaa0*/  IMAD.MOV.U32 R28, RZ, RZ, R6 ;  /* 0x000000ffff1c7224 */ /* 0x002fe200078e0006 */
[----:B------:R-:W-:Y:S02]  /*9aab0*/  MOV R29, R9 ;  /* 0x00000009001d7202 */ /* 0x000fe40000000f00 */
        /* <DEDUP_REMOVED lines=8> */
[----:B-1----:R-:W-:-:S03]  /*9ab40*/  MOV R29, R13 ;  /* 0x0000000d001d7202 */ /* 0x002fc60000000f00 */
[----:B---3--:R-:W3:Y:S01]  /*9ab50*/  LDL.LU R13, [R1+0x1d90] ;  /* 0x001d9000010d7983 */ /* 0x008ee20000300800 */
[----:B------:R-:W-:Y:S01]  /*9ab60*/  IMAD.MOV.U32 R28, RZ, RZ, R10 ;  /* 0x000000ffff1c7224 */ /* 0x000fe200078e000a */
[----:B--2---:R-:W-:Y:S02]  /*9ab70*/  IADD3 R8, P0, PT, R8, UR16, RZ ;  /* 0x0000001008087c10 */ /* 0x004fe4000ff1e0ff */
[----:B------:R1:W-:Y:S04]  /*9ab80*/  STL [R1+0x1cb0], R14 ;  /* 0x001cb00e01007387 */ /* 0x0003e80000100800 */
[----:B------:R-:W2:Y:S01]  /*9ab90*/  LDL.LU R10, [R1+0x1d98] ;  /* 0x001d9800010a7983 */ /* 0x000ea20000300800 */
[----:B----4-:R-:W-:-:S03]  /*9aba0*/  IADD3 R5, P2, PT, R5, UR16, RZ ;  /* 0x0000001005057c10 */ /* 0x010fc6000ff5e0ff */
[----:B------:R4:W-:Y:S01]  /*9abb0*/  LDGSTS.E [R2+0x6d80], desc[UR14][R28.64], P1 ;  /* 0x06d800001c027fae */ /* 0x0009e200089a100e */
[----:B------:R-:W-:Y:S01]  /*9abc0*/  IADD3.X R15, PT, PT, R15, UR7, RZ, P0, !PT ;  /* 0x000000070f0f7c10 */ /* 0x000fe200087fe4ff */
[----:B----4-:R-:W-:Y:S01]  /*9abd0*/  IMAD.MOV.U32 R28, RZ, RZ, R3 ;  /* 0x000000ffff1c7224 */ /* 0x010fe200078e0003 */
[----:B------:R-:W-:Y:S02]  /*9abe0*/  MOV R29, R14 ;  /* 0x0000000e001d7202 */ /* 0x000fe40000000f00 */
[----:B-1----:R-:W4:Y:S04]  /*9abf0*/  LDL.LU R14, [R1+0x1da4] ;  /* 0x001da400010e7983 */ /* 0x002f280000300800 */
        /* <DEDUP_REMOVED lines=29> */
[----:B------:R-:W-:Y:S02]  /*9add0*/  IADD3 R9, P1, PT, R9, UR16, RZ ;  /* 0x0000001009097c10 */ /* 0x000fe4000ff3e0ff */
[----:B------:R-:W-:-:S03]  /*9ade0*/  IADD3 R6, P2, PT, R6, UR16, RZ ;  /* 0x0000001006067c10 */ /* 0x000fc6000ff5e0ff */
[----:B------:R-:W-:Y:S01]  /*9adf0*/  ISETP.NE.U32.AND P0, PT, RZ, UR12, PT ;  /* 0x0000000cff007c0c */ /* 0x000fe2000bf05070 */
[----:B------:R2:W-:Y:S01]  /*9ae00*/  STL [R1+0x1d94], R9 ;  /* 0x001d940901007387 */ /* 0x0005e20000100800 */
[----:B-1----:R-:W-:Y:S01]  /*9ae10*/  IMAD.MOV.U32 R28, RZ, RZ, R9 ;  /* 0x000000ffff1c7224 */ /* 0x002fe200078e0009 */
[----:B---3--:R-:W-:-:S05]  /*9ae20*/  IADD3.X R13, PT, PT, R13, UR7, RZ, P1, !PT ;  /* 0x000000070d0d7c10 */ /* 0x008fca0008ffe4ff */
[----:B------:R1:W-:Y:S01]  /*9ae30*/  STL [R1+0x1d90], R13 ;  /* 0x001d900d01007387 */ /* 0x0003e20000100800 */
[----:B--2---:R-:W-:-:S03]  /*9ae40*/  IADD3.X R10, PT, PT, R10, UR7, RZ, P2, !PT ;  /* 0x000000070a0a7c10 */ /* 0x004fc600097fe4ff */
[----:B------:R2:W-:Y:S01]  /*9ae50*/  STL [R1+0x1d9c], R6 ;  /* 0x001d9c0601007387 */ /* 0x0005e20000100800 */
[----:B------:R-:W-:-:S03]  /*9ae60*/  MOV R29, R13 ;  /* 0x0000000d001d7202 */ /* 0x000fc60000000f00 */
[----:B------:R-:W3:Y:S04]  /*9ae70*/  LDL.LU R9, [R1+0x1dc4] ;  /* 0x001dc40001097983 */ /* 0x000ee80000300800 */
[----:B------:R2:W-:Y:S04]  /*9ae80*/  STL [R1+0x1d98], R10 ;  /* 0x001d980a01007387 */ /* 0x0005e80000100800 */
[----:B-1----:R-:W3:Y:S04]  /*9ae90*/  LDL.LU R13, [R1+0x1dc0] ;  /* 0x001dc000010d7983 */ /* 0x002ee80000300800 */
[----:B------:R1:W-:Y:S01]  /*9aea0*/  LDGSTS.E [R2+0x7c00], desc[UR14][R28.64], P0 ;  /* 0x07c000001c027fae */ /* 0x0003e200081a100e */
[----:B----4-:R-:W-:-:S02]  /*9aeb0*/  IADD3 R14, P1, PT, R14, UR16, RZ ;  /* 0x000000100e0e7c10 */ /* 0x010fc4000ff3e0ff */
[----:B------:R-:W-:Y:S01]  /*9aec0*/  IADD3 R3, P2, PT, R3, UR16, RZ ;  /* 0x0000001003037c10 */ /* 0x000fe2000ff5e0ff */
[----:B-1----:R-:W-:Y:S01]  /*9aed0*/  IMAD.MOV.U32 R28, RZ, RZ, R6 ;  /* 0x000000ffff1c7224 */ /* 0x002fe200078e0006 */
[----:B------:R-:W-:Y:S01]  /*9aee0*/  MOV R29, R10 ;  /* 0x0000000a001d7202 */ /* 0x000fe20000000f00 */
[----:B--2---:R-:W2:Y:S04]  /*9aef0*/  LDL.LU R6, [R1+0x1dcc] ;  /* 0x001dcc0001067983 */ /* 0x004ea80000300800 */
[----:B------:R-:W4:Y:S04]  /*9af00*/  LDL.LU R10, [R1+0x1e94] ;  /* 0x001e9400010a7983 */ /* 0x000f280000300800 */
[----:B------:R-:W-:Y:S04]  /*9af10*/  STL [R1+0x1da4], R14 ;  /* 0x001da40e01007387 */ /* 0x000fe80000100800 */
[----:B------:R1:W-:Y:S01]  /*9af20*/  LDGSTS.E [R2+0x7c80], desc[UR14][R28.64], P0 ;  /* 0x07c800001c027fae */ /* 0x0003e200081a100e */
[----:B------:R-:W-:-:S05]  /*9af30*/  IADD3.X R15, PT, PT, R15, UR7, RZ, P1, !PT ;  /* 0x000000070f0f7c10 */ /* 0x000fca0008ffe4ff */
[----:B------:R1:W-:Y:S04]  /*9af40*/  STL [R1+0x1da0], R15 ;  /* 0x001da00f01007387 */ /* 0x0003e80000100800 */
[----:B------:R-:W-:Y:S01]  /*9af50*/  STL [R1+0x1dac], R3 ;  /* 0x001dac0301007387 */ /* 0x000fe20000100800 */
[----:B-1----:R-:W-:Y:S01]  /*9af60*/  MOV R29, R15 ;  /* 0x0000000f001d7202 */ /* 0x002fe20000000f00 */
[----:B------:R-:W-:Y:S01]  /*9af70*/  IMAD.MOV.U32 R28, RZ, RZ, R14 ;  /* 0x000000ffff1c7224 */ /* 0x000fe200078e000e */
[----:B------:R-:W-:Y:S01]  /*9af80*/  IADD3.X R8, PT, PT, R8, UR7, RZ, P2, !PT ;  /* 0x0000000708087c10 */ /* 0x000fe200097fe4ff */
        /* <DEDUP_REMOVED lines=23> */
[----:B------:R-:W-:Y:S01]  /*9b100*/  MOV R29, R11 ;  /* 0x0000000b001d7202 */ /* 0x000fe20000000f00 */
[----:B------:R-:W-:Y:S01]  /*9b110*/  UISETP.GT.AND UP1, UPT, UR21, 0x23, UPT ;  /* 0x000000231500788c */ /* 0x000fe2000bf24270 */
        /* <DEDUP_REMOVED lines=8> */
[----:B------:R-:W-:Y:S01]  /*9b1a0*/  USEL UR12, URZ, 0x4, !UP1 ;  /* 0x00000004ff0c7887 */ /* 0x000fe2000c800000 */
[----:B------:R-:W-:Y:S02]  /*9b1b0*/  IMAD.MOV.U32 R28, RZ, RZ, R9 ;  /* 0x000000ffff1c7224 */ /* 0x000fe400078e0009 */
[----:B-1----:R-:W3:Y:S01]  /*9b1c0*/  LDL.LU R13, [R1+0x1ea8] ;  /* 0x001ea800010d7983 */ /* 0x002ee20000300800 */
[----:B--2---:R-:W-:Y:S01]  /*9b1d0*/  IADD3 R6, P2, PT, R6, UR16, RZ ;  /* 0x0000001006067c10 */ /* 0x004fe2000ff5e0ff */
[----:B------:R-:W-:-:S02]  /*9b1e0*/  USEL UR12, UR12, URZ, !UP0 ;  /* 0x000000ff0c0c7287 */ /* 0x000fc4000c000000 */
[----:B------:R-:W2:Y:S01]  /*9b1f0*/  LDL.LU R9, [R1+0x1eb0] ;  /* 0x001eb00001097983 */ /* 0x000ea20000300800 */
[----:B----4-:R-:W-:-:S03]  /*9b200*/  IADD3 R10, P3, PT, R10, UR16, RZ ;  /* 0x000000100a0a7c10 */ /* 0x010fc6000ff7e0ff */
[----:B------:R1:W-:Y:S01]  /*9b210*/  LDGSTS.E [R2+0x7f00], desc[UR14][R28.64], P0 ;  /* 0x07f000001c027fae */ /* 0x0003e200081a100e */
[----:B------:R-:W-:-:S03]  /*9b220*/  ISETP.NE.U32.AND P1, PT, RZ, UR12, PT ;  /* 0x0000000cff007c0c */ /* 0x000fc6000bf25070 */
[----:B------:R4:W-:Y:S01]  /*9b230*/  STL [R1+0x1dcc], R6 ;  /* 0x001dcc0601007387 */ /* 0x0009e20000100800 */
        /* <DEDUP_REMOVED lines=38> */
[----:B--2---:R-:W-:-:S03]  /*9b4a0*/  IADD3.X R9, PT, PT, R9, UR7, RZ, P2, !PT ;  /* 0x0000000709097c10 */ /* 0x004fc600097fe4ff */
[----:B------:R-:W-:Y:S01]  /*9b4b0*/  STL [R1+0x1eb4], R5 ;  /* 0x001eb40501007387 */ /* 0x000fe20000100800 */
[----:B-1----:R-:W-:Y:S01]  /*9b4c0*/  IMAD.MOV.U32 R28, RZ, RZ, R11 ;  /* 0x000000ffff1c7224 */ /* 0x002fe200078e000b */
[----:B------:R-:W-:Y:S02]  /*9b4d0*/  MOV R29, R13 ;  /* 0x0000000d001d7202 */ /* 0x000fe40000000f00 */
[----:B------:R-:W2:Y:S04]  /*9b4e0*/  LDL.LU R15, [R1+0x1f90] ;  /* 0x001f9000010f7983 */ /* 0x000ea80000300800 */
[----:B------:R1:W-:Y:S04]  /*9b4f0*/  STL [R1+0x1eb0], R9 ;  /* 0x001eb00901007387 */ /* 0x0003e80000100800 */
[----:B------:R-:W2:Y:S04]  /*9b500*/  LDL.LU R14, [R1+0x1f98] ;  /* 0x001f9800010e7983 */ /* 0x000ea80000300800 */
[----:B------:R1:W-:Y:S04]  /*9b510*/  LDGSTS.E [R2+0x8d80], desc[UR14][R28.64], P1 ;  /* 0x08d800001c027fae */ /* 0x0003e800089a100e */
[----:B---3--:R-:W3:Y:S01]  /*9b520*/  LDL.LU R13, [R1+0x1fa0] ;  /* 0x001fa000010d7983 */ /* 0x008ee20000300800 */
[----:B-1----:R-:W-:-:S03]  /*9b530*/  MOV R29, R9 ;  /* 0x00000009001d7202 */ /* 0x002fc60000000f00 */
[----:B------:R-:W3:Y:S01]  /*9b540*/  LDL.LU R9, [R1+0x1fa4] ;  /* 0x001fa40001097983 */ /* 0x000ee20000300800 */
[----:B------:R-:W-:-:S03]  /*9b550*/  IMAD.MOV.U32 R28, RZ, RZ, R5 ;  /* 0x000000ffff1c7224 */ /* 0x000fc600078e0005 */
[----:B------:R-:W3:Y:S04]  /*9b560*/  LDL.LU R11, [R1+0x1fa8] ;  /* 0x001fa800010b7983 */ /* 0x000ee80000300800 */
[----:B------:R-:W3:Y:S01]  /*9b570*/  LDL.LU R5, [R1+0x1fac] ;  /* 0x001fac0001057983 */ /* 0x000ee20000300800 */
[----:B------:R-:W-:-:S03]  /*9b580*/  IADD3 R16, P0, PT, R16, UR16, RZ ;  /* 0x0000001010107c10 */ /* 0x000fc6000ff1e0ff */
[----:B------:R1:W-:Y:S01]  /*9b590*/  LDGSTS.E [R2+0x8e00], desc[UR14][R28.64], P1 ;  /* 0x08e000001c027fae */ /* 0x0003e200089a100e */
[----:B----4-:R-:W-:Y:S02]  /*9b5a0*/  IADD3 R6, P2, PT, R6, UR16, RZ ;  /* 0x0000001006067c10 */ /* 0x010fe4000ff5e0ff */
        /* <DEDUP_REMOVED lines=17> */
[----:B----4-:R-:W-:Y:S01]  /*9b6c0*/  MOV R29, R12 ;  /* 0x0000000c001d7202 */ /* 0x010fe20000000f00 */
        /* <DEDUP_REMOVED lines=21> */
[----:B---3--:R-:W-:Y:S01]  /*9b820*/  IADD3 R9, P1, PT, R9, UR16, RZ ;  /* 0x0000001009097c10 */ /* 0x008fe2000ff3e0ff */
[----:B-1----:R-:W-:Y:S01]  /*9b830*/  IMAD.MOV.U32 R28, RZ, RZ, R7 ;  /* 0x000000ffff1c7224 */ /* 0x002fe200078e0007 */
[----:B------:R-:W-:Y:S01]  /*9b840*/  MOV R29, R14 ;  /* 0x0000000e001d7202 */ /* 0x000fe20000000f00 */
[----:B------:R-:W3:Y:S01]  /*9b850*/  LDL.LU R7, [R1+0x1fc0] ;  /* 0x001fc00001077983 */ /* 0x000ee20000300800 */
        /* <DEDUP_REMOVED lines=8> */
[----:B------:R-:W3:Y:S01]  /*9b8e0*/  LDL.LU R9, [R1+0x1fcc] ;  /* 0x001fcc0001097983 */ /* 0x000ee20000300800 */
[----:B------:R-:W-:-:S03]  /*9b8f0*/  MOV R29, R13 ;  /* 0x0000000d001d7202 */ /* 0x000fc60000000f00 */
[----:B------:R1:W-:Y:S04]  /*9b900*/  STL [R1+0x1fa8], R11 ;  /* 0x001fa80b01007387 */ /* 0x0003e80000100800 */
[----:B------:R-:W3:Y:S04]  /*9b910*/  LDL.LU R16, [R1+0x2094] ;  /* 0x0020940001107983 */ /* 0x000ee80000300800 */
[----:B------:R-:W3:Y:S04]  /*9b920*/  LDL.LU R15, [R1+0x1fc8] ;  /* 0x001fc800010f7983 */ /* 0x000ee80000300800 */
[----:B------:R1:W-:Y:S04]  /*9b930*/  LDGSTS.E [R2+0x9d00], desc[UR14][R28.64], P0 ;  /* 0x09d000001c027fae */ /* 0x0003e800081a100e */
[----:B------:R-:W3:Y:S01]  /*9b940*/  LDL.LU R17, [R1+0x2090] ;  /* 0x0020900001117983 */ /* 0x000ee20000300800 */
[----:B------:R-:W-:Y:S01]  /*9b950*/  IADD3 R10, P1, PT, R10, UR16, RZ ;  /* 0x000000100a0a7c10 */ /* 0x000fe2000ff3e0ff */
[----:B-1----:R-:W-:Y:S01]  /*9b960*/  IMAD.MOV.U32 R28, RZ, RZ, R5 ;  /* 0x000000ffff1c7224 */ /* 0x002fe200078e0005 */
[----:B------:R-:W-:-:S02]  /*9b970*/  MOV R29, R11 ;  /* 0x0000000b001d7202 */ /* 0x000fc40000000f00 */
[----:B------:R-:W-:Y:S01]  /*9b980*/  IADD3 R6, P2, PT, R6, UR16, RZ ;  /* 0x0000001006067c10 */ /* 0x000fe2000ff5e0ff */
[----:B------:R-:W3:Y:S04]  /*9b990*/  LDL.LU R11, [R1+0x209c] ;  /* 0x00209c00010b7983 */ /* 0x000ee80000300800 */
[----:B------:R-:W3:Y:S04]  /*9b9a0*/  LDL.LU R5, [R1+0x20a4] ;  /* 0x0020a40001057983 */ /* 0x000ee80000300800 */
[----:B------:R-:W-:Y:S04]  /*9b9b0*/  STL [R1+0x1fb4], R10 ;  /* 0x001fb40a01007387 */ /* 0x000fe80000100800 */
[----:B------:R1:W-:Y:S02]  /*9b9c0*/  LDGSTS.E [R2+0x9d80], desc[UR14][R28.64], P0 ;  /* 0x09d800001c027fae */ /* 0x0003e400081a100e */
[----:B-1----:R-:W-:Y:S01]  /*9b9d0*/  IMAD.MOV.U32 R28, RZ, RZ, R10 ;  /* 0x000000ffff1c7224 */ /* 0x002fe200078e000a */
[----:B----4-:R-:W-:-:S02]  /*9b9e0*/  IADD3.X R12, PT, PT, R12, UR7, RZ, P1, !PT ;  /* 0x000000070c0c7c10 */ /* 0x010fc40008ffe4ff */
        /* <DEDUP_REMOVED lines=9> */
[----:B------:R-:W-:Y:S01]  /*9ba80*/  IMAD.MOV.U32 R28, RZ, RZ, R6 ;  /* 0x000000ffff1c7224 */ /* 0x000fe200078e0006 */
[----:B------:R-:W-:Y:S01]  /*9ba90*/  UISETP.GT.AND UP1, UPT, UR21, 0x2b, UPT ;  /* 0x0000002b1500788c */ /* 0x000fe2000bf24270 */
[----:B-1----:R-:W4:Y:S04]  /*9baa0*/  LDL.LU R8, [R1+0x20ac] ;  /* 0x0020ac0001087983 */ /* 0x002f280000300800 */
[----:B------:R-:W4:Y:S01]  /*9bab0*/  LDL.LU R6, [R1+0x20b4] ;  /* 0x0020b40001067983 */ /* 0x000f220000300800 */
[----:B--2---:R-:W-:Y:S01]  /*9bac0*/  IADD3 R3, P1, PT, R3, UR16, RZ ;  /* 0x0000001003037c10 */ /* 0x004fe2000ff3e0ff */
[----:B------:R-:W-:-:S02]  /*9bad0*/  USEL UR12, URZ, 0x4, !UP1 ;  /* 0x00000004ff0c7887 */ /* 0x000fc4000c800000 */
[----:B------:R1:W-:Y:S04]  /*9bae0*/  LDGSTS.E [R2+0x9e80], desc[UR14][R28.64], P0 ;  /* 0x09e800001c027fae */ /* 0x0003e800081a100e */
[----:B------:R-:W-:Y:S01]  /*9baf0*/  STL [R1+0x1fc4], R3 ;  /* 0x001fc40301007387 */ /* 0x000fe20000100800 */
[----:B---3--:R-:W-:-:S05]  /*9bb00*/  IADD3.X R7, PT, PT, R7, UR7, RZ, P1, !PT ;  /* 0x0000000707077c10 */ /* 0x008fca0008ffe4ff */
[----:B------:R2:W-:Y:S04]  /*9bb10*/  STL [R1+0x1fc0], R7 ;  /* 0x001fc00701007387 */ /* 0x0005e80000100800 */
[----:B------:R-:W3:Y:S01]  /*9bb20*/  LDL.LU R13, [R1+0x20a8] ;  /* 0x0020a800010d7983 */ /* 0x000ee20000300800 */
[----:B-1----:R-:W-:Y:S01]  /*9bb30*/  IMAD.MOV.U32 R28, RZ, RZ, R3 ;  /* 0x000000ffff1c7224 */ /* 0x002fe200078e0003 */
[----:B------:R-:W-:Y:S01]  /*9bb40*/  MOV R29, R7 ;  /* 0x00000007001d7202 */ /* 0x000fe20000000f00 */
[----:B------:R-:W-:Y:S01]  /*9bb50*/  USEL UR12, UR12, URZ, !UP0 ;  /* 0x000000ff0c0c7287 */ /* 0x000fe2000c000000 */
[----:B------:R-:W3:Y:S04]  /*9bb60*/  LDL.LU R14, [R1+0x20b0] ;  /* 0x0020b000010e7983 */ /* 0x000ee80000300800 */
[----:B------:R1:W-:Y:S01]  /*9bb70*/  LDGSTS.E [R2+0x9f00], desc[UR14][R28.64], P0 ;  /* 0x09f000001c027fae */ /* 0x0003e200081a100e */
[----:B------:R-:W-:-:S03]  /*9bb80*/  IADD3 R9, P2, PT, R9, UR16, RZ ;  /* 0x0000001009097c10 */ /* 0x000fc6000ff5e0ff */
[----:B--2---:R-:W2:Y:S01]  /*9bb90*/  LDL.LU R7, [R1+0x20bc] ;  /* 0x0020bc0001077983 */ /* 0x004ea20000300800 */
[----:B------:R-:W-:-:S03]  /*9bba0*/  ISETP.NE.U32.AND P1, PT, RZ, UR12, PT ;  /* 0x0000000cff007c0c */ /* 0x000fc6000bf25070 */
[----:B------:R-:W2:Y:S01]  /*9bbb0*/  LDL.LU R3, [R1+0x20c4] ;  /* 0x0020c40001037983 */ /* 0x000ea20000300800 */
        /* <DEDUP_REMOVED lines=10> */
[----:B------:R-:W-:Y:S01]  /*9bc60*/  IADD3 R11, P0, PT, R11, UR16, RZ ;  /* 0x000000100b0b7c10 */ /* 0x000fe2000ff1e0ff */
[----:B------:R-:W-:Y:S01]  /*9bc70*/  IMAD.MOV.U32 R28, RZ, RZ, R16 ;  /* 0x000000ffff1c7224 */ /* 0x000fe200078e0010 */
[----:B------:R-:W-:Y:S01]  /*9bc80*/  MOV R29, R17 ;  /* 0x00000011001d7202 */ /* 0x000fe20000000f00 */
[----:B------:R-:W-:Y:S01]  /*9bc90*/  STL [R1+0x2090], R17 ;  /* 0x0020901101007387 */ /* 0x000fe20000100800 */
[----:B------:R-:W-:-:S03]  /*9bca0*/  IADD3 R5, P2, PT, R5, UR16, RZ ;  /* 0x0000001005057c10 */ /* 0x000fc6000ff5e0ff */
[----:B------:R-:W2:Y:S04]  /*9bcb0*/  LDL.LU R9, [R1+0x20c0] ;  /* 0x0020c00001097983 */ /* 0x000ea80000300800 */
        /* <DEDUP_REMOVED lines=8> */
[----:B------:R-:W2:Y:S04]  /*9bd40*/  LDL.LU R11, [R1+0x20cc] ;  /* 0x0020cc00010b7983 */ /* 0x000ea80000300800 */
[----:B------:R4:W-:Y:S04]  /*9bd50*/  STL [R1+0x20a0], R10 ;  /* 0x0020a00a01007387 */ /* 0x0009e80000100800 */
[----:B-1----:R-:W2:Y:S01]  /*9bd60*/  LDL.LU R12, [R1+0x20c8] ;  /* 0x0020c800010c7983 */ /* 0x002ea20000300800 */
[----:B----4-:R-:W-:-:S03]  /*9bd70*/  IADD3 R8, P0, PT, R8, UR16, RZ ;  /* 0x0000001008087c10 */ /* 0x010fc6000ff1e0ff */
[----:B------:R1:W-:Y:S01]  /*9bd80*/  LDGSTS.E [R2+0xac80], desc[UR14][R28.64], P1 ;  /* 0x0ac800001c027fae */ /* 0x0003e200089a100e */
[----:B------:R-:W-:Y:S01]  /*9bd90*/  IADD3 R6, P2, PT, R6, UR16, RZ ;  /* 0x0000001006067c10 */ /* 0x000fe2000ff5e0ff */
[----:B-1----:R-:W-:Y:S01]  /*9bda0*/  IMAD.MOV.U32 R28, RZ, RZ, R5 ;  /* 0x000000ffff1c7224 */ /* 0x002fe200078e0005 */
[----:B------:R-:W-:Y:S02]  /*9bdb0*/  MOV R29, R10 ;  /* 0x0000000a001d7202 */ /* 0x000fe40000000f00 */
[----:B------:R-:W4:Y:S04]  /*9bdc0*/  LDL.LU R10, [R1+0x2194] ;  /* 0x00219400010a7983 */ /* 0x000f280000300800 */
[----:B------:R-:W4:Y:S04]  /*9bdd0*/  LDL.LU R5, [R1+0x219c] ;  /* 0x00219c0001057983 */ /* 0x000f280000300800 */
[----:B------:R-:W-:Y:S04]  /*9bde0*/  STL [R1+0x20ac], R8 ;  /* 0x0020ac0801007387 */ /* 0x000fe80000100800 */
[----:B------:R1:W-:Y:S01]  /*9bdf0*/  LDGSTS.E [R2+0xad00], desc[UR14][R28.64], P1 ;  /* 0x0ad000001c027fae */ /* 0x0003e200089a100e */
[----:B---3--:R-:W-:-:S02]  /*9be00*/  IADD3.X R13, PT, PT, R13, UR7, RZ, P0, !PT ;  /* 0x000000070d0d7c10 */ /* 0x008fc400087fe4ff */
[----:B------:R-:W-:-:S03]  /*9be10*/  IADD3.X R14, PT, PT, R14, UR7, RZ, P2, !PT ;  /* 0x000000070e0e7c10 */ /* 0x000fc600097fe4ff */
[----:B------:R3:W-:Y:S04]  /*9be20*/  STL [R1+0x20a8], R13 ;  /* 0x0020a80d01007387 */ /* 0x0007e80000100800 */
[----:B------:R-:W-:Y:S01]  /*9be30*/  STL [R1+0x20b4], R6 ;  /* 0x0020b40601007387 */ /* 0x000fe20000100800 */
[----:B-1----:R-:W-:Y:S01]  /*9be40*/  MOV R29, R13 ;  /* 0x0000000d001d7202 */ /* 0x002fe20000000f00 */
[----:B------:R-:W-:Y:S02]  /*9be50*/  IMAD.MOV.U32 R28, RZ, RZ, R8 ;  /* 0x000000ffff1c7224 */ /* 0x000fe400078e0008 */
[----:B---3--:R-:W3:Y:S01]  /*9be60*/  LDL.LU R13, [R1+0x2190] ;  /* 0x00219000010d7983 */ /* 0x008ee20000300800 */
[----:B--2---:R-:W-:-:S03]  /*9be70*/  IADD3 R7, P0, PT, R7, UR16, RZ ;  /* 0x0000001007077c10 */ /* 0x004fc6000ff1e0ff */
[----:B------:R1:W-:Y:S04]  /*9be80*/  STL [R1+0x20b0], R14 ;  /* 0x0020b00e01007387 */ /* 0x0003e80000100800 */
[----:B------:R-:W2:Y:S01]  /*9be90*/  LDL.LU R8, [R1+0x2198] ;  /* 0x0021980001087983 */ /* 0x000ea20000300800 */
[----:B------:R-:W-:-:S03]  /*9bea0*/  IADD3 R3, P2, PT, R3, UR16, RZ ;  /* 0x0000001003037c10 */ /* 0x000fc6000ff5e0ff */
[----:B------:R1:W-:Y:S02]  /*9beb0*/  LDGSTS.E [R2+0xad80], desc[UR14][R28.64], P1 ;  /* 0x0ad800001c027fae */ /* 0x0003e400089a100e */
[----:B-1----:R-:W-:Y:S01]  /*9bec0*/  IMAD.MOV.U32 R28, RZ, RZ, R6 ;  /* 0x000000ffff1c7224 */ /* 0x002fe200078e0006 */
[----:B------:R-:W-:Y:S02]  /*9bed0*/  MOV R29, R14 ;  /* 0x0000000e001d7202 */ /* 0x000fe40000000f00 */
[----:B------:R-:W-:Y:S01]  /*9bee0*/  IADD3.X R15, PT, PT, R15, UR7, RZ, P0, !PT ;  /* 0x000000070f0f7c10 */ /* 0x000fe200087fe4ff */
[----:B------:R-:W2:Y:S04]  /*9bef0*/  LDL.LU R14, [R1+0x21a4] ;  /* 0x0021a400010e7983 */ /* 0x000ea80000300800 */
[----:B------:R-:W2:Y:S04]  /*9bf00*/  LDL.LU R6, [R1+0x21ac] ;  /* 0x0021ac0001067983 */ /* 0x000ea80000300800 */
[----:B------:R-:W-:Y:S04]  /*9bf10*/  STL [R1+0x20bc], R7 ;  /* 0x0020bc0701007387 */ /* 0x000fe80000100800 */
[----:B------:R1:W-:Y:S04]  /*9bf20*/  LDGSTS.E [R2+0xae00], desc[UR14][R28.64], P1 ;  /* 0x0ae000001c027fae */ /* 0x0003e800089a100e */
[----:B------:R1:W-:Y:S01]  /*9bf30*/  STL [R1+0x20b8], R15 ;  /* 0x0020b80f01007387 */ /* 0x0003e20000100800 */
[----:B------:R-:W-:-:S03]  /*9bf40*/  IADD3.X R9, PT, PT, R9, UR7, RZ, P2, !PT ;  /* 0x0000000709097c10 */ /* 0x000fc600097fe4ff */
[----:B------:R-:W-:Y:S01]  /*9bf50*/  STL [R1+0x20c4], R3 ;  /* 0x0020c40301007387 */ /* 0x000fe20000100800 */
[----:B-1----:R-:W-:Y:S01]  /*9bf60*/  MOV R29, R15 ;  /* 0x0000000f001d7202 */ /* 0x002fe20000000f00 */
[----:B------:R-:W-:Y:S02]  /*9bf70*/  IMAD.MOV.U32 R28, RZ, RZ, R7 ;  /* 0x000000ffff1c7224 */ /* 0x000fe400078e0007 */
        /* <DEDUP_REMOVED lines=21> */
[----:B----4-:R-:W-:Y:S02]  /*9c0d0*/  IADD3 R10, P1, PT, R10, UR16, RZ ;  /* 0x000000100a0a7c10 */ /* 0x010fe4000ff3e0ff */
        /* <DEDUP_REMOVED lines=9> */
[----:B----4-:R-:W3:Y:S04]  /*9c170*/  LDL.LU R10, [R1+0x21c4] ;  /* 0x0021c400010a7983 */ /* 0x010ee80000300800 */
[----:B------:R4:W-:Y:S04]  /*9c180*/  STL [R1+0x2198], R8 ;  /* 0x0021980801007387 */ /* 0x0009e80000100800 */
[----:B-1----:R-:W3:Y:S04]  /*9c190*/  LDL.LU R13, [R1+0x21c0] ;  /* 0x0021c000010d7983 */ /* 0x002ee80000300800 */
[----:B------:R1:W-:Y:S01]  /*9c1a0*/  LDGSTS.E [R2+0xbc00], desc[UR14][R28.64], P0 ;  /* 0x0bc000001c027fae */ /* 0x0003e200081a100e */
[----:B------:R-:W-:-:S02]  /*9c1b0*/  IADD3 R14, P1, PT, R14, UR16, RZ ;  /* 0x000000100e0e7c10 */ /* 0x000fc4000ff3e0ff */
[----:B------:R-:W-:Y:S01]  /*9c1c0*/  IADD3 R6, P2, PT, R6, UR16, RZ ;  /* 0x0000001006067c10 */ /* 0x000fe2000ff5e0ff */
[----:B-1----:R-:W-:Y:S01]  /*9c1d0*/  IMAD.MOV.U32 R28, RZ, RZ, R5 ;  /* 0x000000ffff1c7224 */ /* 0x002fe200078e0005 */
[----:B------:R-:W-:Y:S01]  /*9c1e0*/  MOV R29, R8 ;  /* 0x00000008001d7202 */ /* 0x000fe20000000f00 */
[----:B--2---:R-:W2:Y:S04]  /*9c1f0*/  LDL.LU R5, [R1+0x21cc] ;  /* 0x0021cc0001057983 */ /* 0x004ea80000300800 */
[----:B----4-:R-:W4:Y:S04]  /*9c200*/  LDL.LU R8, [R1+0x2294] ;  /* 0x0022940001087983 */ /* 0x010f280000300800 */
        /* <DEDUP_REMOVED lines=85> */
[----:B------:R-:W-:Y:S01]  /*9c760*/  STL [R1+0x22ac], R11 ;  /* 0x0022ac0b01007387 */ /* 0x000fe20000100800 */
[----:B---3--:R-:W-:-:S03]  /*9c770*/  IADD3.X R13, PT, PT, R13, UR7, RZ, P0, !PT ;  /* 0x000000070d0d7c10 */ /* 0x008fc600087fe4ff */
[----:B------:R1:W-:Y:S04]  /*9c780*/  LDGSTS.E [R2+0xcd00], desc[UR14][R28.64], P1 ;  /* 0x0cd000001c027fae */ /* 0x0003e800089a100e */
[----:B------:R3:W-:Y:S01]  /*9c790*/  STL [R1+0x22a8], R13 ;  /* 0x0022a80d01007387 */ /* 0x0007e20000100800 */
[----:B--2---:R-:W-:-:S03]  /*9c7a0*/  IADD3.X R10, PT, PT, R10, UR7, RZ, P2, !PT ;  /* 0x000000070a0a7c10 */ /* 0x004fc600097fe4ff */
[----:B------:R-:W-:Y:S04]  /*9c7b0*/  STL [R1+0x22b4], R3 ;  /* 0x0022b40301007387 */ /* 0x000fe80000100800 */
[----:B------:R-:W2:Y:S01]  /*9c7c0*/  LDL.LU R15, [R1+0x2390] ;  /* 0x00239000010f7983 */ /* 0x000ea20000300800 */
[----:B-1----:R-:W-:Y:S01]  /*9c7d0*/  IMAD.MOV.U32 R28, RZ, RZ, R11 ;  /* 0x000000ffff1c7224 */ /* 0x002fe200078e000b */
[----:B------:R-:W-:Y:S02]  /*9c7e0*/  MOV R29, R13 ;  /* 0x0000000d001d7202 */ /* 0x000fe40000000f00 */
        /* <DEDUP_REMOVED lines=70> */
[----:B-1----:R-:W-:Y:S01]  /*9cc50*/  IMAD.MOV.U32 R28, RZ, RZ, R3 ;  /* 0x000000ffff1c7224 */ /* 0x002fe200078e0003 */
[----:B------:R-:W-:-:S02]  /*9cc60*/  IADD3 R8, P1, PT, R8, UR16, RZ ;  /* 0x0000001008087c10 */ /* 0x000fc4000ff3e0ff */
[----:B------:R-:W-:Y:S02]  /*9cc70*/  MOV R29, R11 ;  /* 0x0000000b001d7202 */ /* 0x000fe40000000f00 */
        /* <DEDUP_REMOVED lines=82> */
[----:B------:R-:W-:-:S03]  /*9d1a0*/  IADD3 R6, P2, PT, R6, UR16, RZ ;  /* 0x0000001006067c10 */ /* 0x000fc6000ff5e0ff */
[----:B------:R1:W-:Y:S01]  /*9d1b0*/  LDGSTS.E [R2+0xed80], desc[UR14][R28.64], P1 ;  /* 0x0ed800001c027fae */ /* 0x0003e200089a100e */
[----:B------:R-:W-:Y:S01]  /*9d1c0*/  IADD3.X R15, PT, PT, R15, UR7, RZ, P0, !PT ;  /* 0x000000070f0f7c10 */ /* 0x000fe200087fe4ff */
[----:B-1----:R-:W-:Y:S01]  /*9d1d0*/  IMAD.MOV.U32 R28, RZ, RZ, R5 ;  /* 0x000000ffff1c7224 */ /* 0x002fe200078e0005 */
[----:B------:R-:W-:Y:S02]  /*9d1e0*/  MOV R29, R14 ;  /* 0x0000000e001d7202 */ /* 0x000fe40000000f00 */
        /* <DEDUP_REMOVED lines=20> */
[----:B------:R1:W-:Y:S02]  /*9d330*/  STL [R1+0x24cc], R11 ;  /* 0x0024cc0b01007387 */ /* 0x0003e40000100800 */
[----:B-1----:R-:W-:Y:S02]  /*9d340*/  IMAD.MOV.U32 R28, RZ, RZ, R11 ;  /* 0x000000ffff1c7224 */ /* 0x002fe400078e000b */
[----:B------:R1:W-:Y:S01]  /*9d350*/  STL [R1+0x24c8], R12 ;  /* 0x0024c80c01007387 */ /* 0x0003e20000100800 */
[----:B------:R-:W-:-:S03]  /*9d360*/  MOV R29, R12 ;  /* 0x0000000c001d7202 */ /* 0x000fc60000000f00 */
[----:B------:R-:W2:Y:S04]  /*9d370*/  LDL.LU R11, [R1+0x25b0] ;  /* 0x0025b000010b7983 */ /* 0x000ea80000300800 */
[----:B-1----:R-:W2:Y:S01]  /*9d380*/  LDL.LU R12, [R1+0x25b8] ;  /* 0x0025b800010c7983 */ /* 0x002ea20000300800 */
[----:B------:R-:W-:-:S03]  /*9d390*/  UISETP.GT.AND UP1, UPT, UR21, 0x3f, UPT ;  /* 0x0000003f1500788c */ /* 0x000fc6000bf24270 */
[----:B------:R1:W-:Y:S01]  /*9d3a0*/  LDGSTS.E [R2+0xef80], desc[UR14][R28.64], P1 ;  /* 0x0ef800001c027fae */ /* 0x0003e200089a100e */
[----:B------:R-:W-:Y:S01]  /*9d3b0*/  USEL UR12, URZ, 0x4, !UP1 ;  /* 0x00000004ff0c7887 */ /* 0x000fe2000c800000 */
[----:B----4-:R-:W-:-:S03]  /*9d3c0*/  IADD3 R8, P1, PT, R8, UR16, RZ ;  /* 0x0000001008087c10 */ /* 0x010fc6000ff3e0ff */
[----:B------:R-:W-:Y:S01]  /*9d3d0*/  USEL UR12, UR12, URZ, !UP0 ;  /* 0x000000ff0c0c7287 */ /* 0x000fe2000c000000 */
[----:B------:R-:W-:Y:S01]  /*9d3e0*/  IADD3 R3, P2, PT, R3, UR16, RZ ;  /* 0x0000001003037c10 */ /* 0x000fe2000ff5e0ff */
[----:B------:R4:W-:Y:S04]  /*9d3f0*/  STL [R1+0x2594], R8 ;  /* 0x0025940801007387 */ /* 0x0009e80000100800 */
[----:B------:R-:W-:Y:S01]  /*9d400*/  ISETP.NE.U32.AND P0, PT, RZ, UR12, PT ;  /* 0x0000000cff007c0c */ /* 0x000fe2000bf05070 */
        /* <DEDUP_REMOVED lines=112> */
[----:B---3--:R-:W3:Y:S04]  /*9db10*/  LDL.LU R13, [R1+0x27a0] ;  /* 0x0027a000010d7983 */ /* 0x008ee80000300800 */
[----:B------:R-:W3:Y:S04]  /*9db20*/  LDL.LU R12, [R1+0x27a4] ;  /* 0x0027a400010c7983 */ /* 0x000ee80000300800 */
[----:B------:R1:W-:Y:S02]  /*9db30*/  LDGSTS.E [R2+0x10d80], desc[UR14][R28.64], P1 ;  /* 0x10d800001c027fae */ /* 0x0003e400089a100e */
[----:B-1----:R-:W-:Y:S01]  /*9db40*/  MOV R29, R8 ;  /* 0x00000008001d7202 */ /* 0x002fe20000000f00 */
[----:B------:R-:W-:Y:S01]  /*9db50*/  IMAD.MOV.U32 R28, RZ, RZ, R6 ;  /* 0x000000ffff1c7224 */ /* 0x000fe200078e0006 */
[----:B------:R-:W3:Y:S01]  /*9db60*/  LDL.LU R8, [R1+0x27a8] ;  /* 0x0027a80001087983 */ /* 0x000ee20000300800 */
[----:B------:R-:W-:-:S03]  /*9db70*/  IADD3 R16, P0, PT, R16, UR16, RZ ;  /* 0x0000001010107c10 */ /* 0x000fc6000ff1e0ff */
[----:B------:R-:W3:Y:S04]  /*9db80*/  LDL.LU R6, [R1+0x27ac] ;  /* 0x0027ac0001067983 */ /* 0x000ee80000300800 */
        /* <DEDUP_REMOVED lines=38> */
[----:B------:R-:W2:Y:S01]  /*9ddf0*/  LDL.LU R5, [R1+0x27c4] ;  /* 0x0027c40001057983 */ /* 0x000ea20000300800 */
[----:B---3--:R-:W-:-:S03]  /*9de00*/  IADD3 R12, P1, PT, R12, UR16, RZ ;  /* 0x000000100c0c7c10 */ /* 0x008fc6000ff3e0ff */
[----:B------:R3:W-:Y:S04]  /*9de10*/  LDGSTS.E [R2+0x11c00], desc[UR14][R28.64], P0 ;  /* 0x11c000001c027fae */ /* 0x0007e800081a100e */
[----:B------:R-:W-:Y:S01]  /*9de20*/  STL [R1+0x2798], R14 ;  /* 0x0027980e01007387 */ /* 0x000fe20000100800 */
[----:B------:R-:W-:Y:S01]  /*9de30*/  IADD3.X R13, PT, PT, R13, UR7, RZ, P1, !PT ;  /* 0x000000070d0d7c10 */ /* 0x000fe20008ffe4ff */
[----:B---3--:R-:W-:Y:S01]  /*9de40*/  IMAD.MOV.U32 R28, RZ, RZ, R10 ;  /* 0x000000ffff1c7224 */ /* 0x008fe200078e000a */
[----:B------:R-:W-:Y:S01]  /*9de50*/  MOV R29, R14 ;  /* 0x0000000e001d7202 */ /* 0x000fe20000000f00 */
[----:B-1----:R-:W3:Y:S01]  /*9de60*/  LDL.LU R10, [R1+0x27c0] ;  /* 0x0027c000010a7983 */ /* 0x002ee20000300800 */
[----:B------:R-:W-:-:S03]  /*9de70*/  IADD3 R6, P2, PT, R6, UR16, RZ ;  /* 0x0000001006067c10 */ /* 0x000fc6000ff5e0ff */
[----:B------:R1:W-:Y:S01]  /*9de80*/  STL [R1+0x27a4], R12 ;  /* 0x0027a40c01007387 */ /* 0x0003e20000100800 */
[----:B------:R-:W-:-:S03]  /*9de90*/  IADD3.X R8, PT, PT, R8, UR7, RZ, P2, !PT ;  /* 0x0000000708087c10 */ /* 0x000fc600097fe4ff */
[----:B------:R1:W-:Y:S04]  /*9dea0*/  LDGSTS.E [R2+0x11c80], desc[UR14][R28.64], P0 ;  /* 0x11c800001c027fae */ /* 0x0003e800081a100e */
[----:B------:R-:W-:Y:S04]  /*9deb0*/  STL [R1+0x27a0], R13 ;  /* 0x0027a00d01007387 */ /* 0x000fe80000100800 */
[----:B------:R-:W-:Y:S01]  /*9dec0*/  STL [R1+0x27ac], R6 ;  /* 0x0027ac0601007387 */ /* 0x000fe20000100800 */
[----:B-1----:R-:W-:-:S03]  /*9ded0*/  IMAD.MOV.U32 R28, RZ, RZ, R12 ;  /* 0x000000ffff1c7224 */ /* 0x002fc600078e000c */
[----:B------:R-:W3:Y:S04]  /*9dee0*/  LDL.LU R12, [R1+0x27cc] ;  /* 0x0027cc00010c7983 */ /* 0x000ee80000300800 */
[----:B------:R1:W-:Y:S01]  /*9def0*/  STL [R1+0x27a8], R8 ;  /* 0x0027a80801007387 */ /* 0x0003e20000100800 */
[----:B------:R-:W-:-:S03]  /*9df00*/  MOV R29, R13 ;  /* 0x0000000d001d7202 */ /* 0x000fc60000000f00 */
        /* <DEDUP_REMOVED lines=10> */
[----:B------:R1:W-:Y:S04]  /*9dfb0*/  STL [R1+0x27b4], R7 ;  /* 0x0027b40701007387 */ /* 0x0003e80000100800 */
[----:B------:R1:W-:Y:S02]  /*9dfc0*/  LDGSTS.E [R2+0x11d80], desc[UR14][R28.64], P0 ;  /* 0x11d800001c027fae */ /* 0x0003e400081a100e */
[----:B-1----:R-:W-:Y:S01]  /*9dfd0*/  IMAD.MOV.U32 R28, RZ, RZ, R7 ;  /* 0x000000ffff1c7224 */ /* 0x002fe200078e0007 */
[----:B----4-:R-:W-:-:S02]  /*9dfe0*/  IADD3.X R11, PT, PT, R11, UR7, RZ, P1, !PT ;  /* 0x000000070b0b7c10 */ /* 0x010fc40008ffe4ff */
[----:B------:R-:W-:-:S03]  /*9dff0*/  IADD3.X R9, PT, PT, R9, UR7, RZ, P2, !PT ;  /* 0x0000000709097c10 */ /* 0x000fc600097fe4ff */
[----:B------:R-:W-:Y:S04]  /*9e000*/  STL [R1+0x27b0], R11 ;  /* 0x0027b00b01007387 */ /* 0x000fe80000100800 */
[----:B------:R-:W-:Y:S04]  /*9e010*/  STL [R1+0x27bc], R3 ;  /* 0x0027bc0301007387 */ /* 0x000fe80000100800 */
[----:B------:R-:W4:Y:S04]  /*9e020*/  LDL.LU R13, [R1+0x2898] ;  /* 0x00289800010d7983 */ /* 0x000f280000300800 */
[----:B------:R1:W-:Y:S04]  /*9e030*/  STL [R1+0x27b8], R9 ;  /* 0x0027b80901007387 */ /* 0x0003e80000100800 */
[----:B------:R-:W4:Y:S01]  /*9e040*/  LDL.LU R7, [R1+0x28a0] ;  /* 0x0028a00001077983 */ /* 0x000f220000300800 */
[----:B------:R-:W-:-:S05]  /*9e050*/  MOV R29, R11 ;  /* 0x0000000b001d7202 */ /* 0x000fca0000000f00 */
[----:B------:R1:W-:Y:S01]  /*9e060*/  LDGSTS.E [R2+0x11e00], desc[UR14][R28.64], P0 ;  /* 0x11e000001c027fae */ /* 0x0003e200081a100e */
[----:B------:R-:W-:Y:S01]  /*9e070*/  UISETP.GT.AND UP1, UPT, UR21, 0x4b, UPT ;  /* 0x0000004b1500788c */ /* 0x000fe2000bf24270 */
[----:B-1----:R-:W-:Y:S01]  /*9e080*/  IMAD.MOV.U32 R28, RZ, RZ, R3 ;  /* 0x000000ffff1c7224 */ /* 0x002fe200078e0003 */
[----:B------:R-:W-:Y:S02]  /*9e090*/  MOV R29, R9 ;  /* 0x00000009001d7202 */ /* 0x000fe40000000f00 */
[----:B------:R-:W4:Y:S04]  /*9e0a0*/  LDL.LU R9, [R1+0x28ac] ;  /* 0x0028ac0001097983 */ /* 0x000f280000300800 */
[----:B------:R-:W4:Y:S01]  /*9e0b0*/  LDL.LU R3, [R1+0x28b4] ;  /* 0x0028b40001037983 */ /* 0x000f220000300800 */
[----:B--2---:R-:W-:-:S03]  /*9e0c0*/  IADD3 R5, P1, PT, R5, UR16, RZ ;  /* 0x0000001005057c10 */ /* 0x004fc6000ff3e0ff */
[----:B------:R1:W-:Y:S04]  /*9e0d0*/  LDGSTS.E [R2+0x11e80], desc[UR14][R28.64], P0 ;  /* 0x11e800001c027fae */ /* 0x0003e800081a100e */
[----:B------:R-:W-:Y:S01]  /*9e0e0*/  STL [R1+0x27c4], R5 ;  /* 0x0027c40501007387 */ /* 0x000fe20000100800 */
[----:B------:R-:W-:Y:S01]  /*9e0f0*/  USEL UR12, URZ, 0x4, !UP1 ;  /* 0x00000004ff0c7887 */ /* 0x000fe2000c800000 */
[----:B---3--:R-:W-:-:S04]  /*9e100*/  IADD3.X R10, PT, PT, R10, UR7, RZ, P1, !PT ;  /* 0x000000070a0a7c10 */ /* 0x008fc80008ffe4ff */
[----:B-1----:R-:W-:Y:S01]  /*9e110*/  MOV R29, R10 ;  /* 0x0000000a001d7202 */ /* 0x002fe20000000f00 */
[----:B------:R1:W-:Y:S01]  /*9e120*/  STL [R1+0x27c0], R10 ;  /* 0x0027c00a01007387 */ /* 0x0003e20000100800 */
[----:B------:R-:W-:Y:S01]  /*9e130*/  IMAD.MOV.U32 R28, RZ, RZ, R5 ;  /* 0x000000ffff1c7224 */ /* 0x000fe200078e0005 */
[----:B------:R-:W-:-:S04]  /*9e140*/  USEL UR12, UR12, URZ, !UP0 ;  /* 0x000000ff0c0c7287 */ /* 0x000fc8000c000000 */
[----:B------:R2:W-:Y:S04]  /*9e150*/  LDGSTS.E [R2+0x11f00], desc[UR14][R28.64], P0 ;  /* 0x11f000001c027fae */ /* 0x0005e800081a100e */
[----:B-1----:R-:W3:Y:S04]  /*9e160*/  LDL.LU R10, [R1+0x28a8] ;  /* 0x0028a800010a7983 */ /* 0x002ee80000300800 */
[----:B------:R-:W3:Y:S01]  /*9e170*/  LDL.LU R14, [R1+0x28b0] ;  /* 0x0028b000010e7983 */ /* 0x000ee20000300800 */
[----:B------:R-:W-:-:S03]  /*9e180*/  IADD3 R12, P2, PT, R12, UR16, RZ ;  /* 0x000000100c0c7c10 */ /* 0x000fc6000ff5e0ff */
[----:B------:R-:W3:Y:S01]  /*9e190*/  LDL.LU R11, [R1+0x28bc] ;  /* 0x0028bc00010b7983 */ /* 0x000ee20000300800 */
[----:B------:R-:W-:Y:S01]  /*9e1a0*/  ISETP.NE.U32.AND P1, PT, RZ, UR12, PT ;  /* 0x0000000cff007c0c */ /* 0x000fe2000bf25070 */
[----:B--2---:R-:W-:Y:S02]  /*9e1b0*/  IMAD.MOV.U32 R28, RZ, RZ, R12 ;  /* 0x000000ffff1c7224 */ /* 0x004fe400078e000c */
[----:B------:R-:W2:Y:S01]  /*9e1c0*/  LDL.LU R5, [R1+0x28c4] ;  /* 0x0028c40001057983 */ /* 0x000ea20000300800 */
        /* <DEDUP_REMOVED lines=11> */
[----:B------:R-:W-:Y:S01]  /*9e280*/  IMAD.MOV.U32 R28, RZ, RZ, R16 ;  /* 0x000000ffff1c7224 */ /* 0x000fe200078e0010 */
[----:B------:R-:W-:Y:S02]  /*9e290*/  MOV R29, R17 ;  /* 0x00000011001d7202 */ /* 0x000fe40000000f00 */
[----:B------:R-:W2:Y:S01]  /*9e2a0*/  LDL.LU R12, [R1+0x28c0] ;  /* 0x0028c000010c7983 */ /* 0x000ea20000300800 */
[----:B------:R-:W-:-:S03]  /*9e2b0*/  IADD3 R6, P2, PT, R6, UR16, RZ ;  /* 0x0000001006067c10 */ /* 0x000fc6000ff5e0ff */
[----:B------:R1:W-:Y:S04]  /*9e2c0*/  STL [R1+0x289c], R8 ;  /* 0x00289c0801007387 */ /* 0x0003e80000100800 */
[----:B------:R1:W-:Y:S02]  /*9e2d0*/  LDGSTS.E [R2+0x12c00], desc[UR14][R28.64], P1 ;  /* 0x12c000001c027fae */ /* 0x0003e400089a100e */
[----:B-1----:R-:W-:Y:S01]  /*9e2e0*/  IMAD.MOV.U32 R28, RZ, RZ, R8 ;  /* 0x000000ffff1c7224 */ /* 0x002fe200078e0008 */
[----:B----4-:R-:W-:-:S05]  /*9e2f0*/  IADD3.X R13, PT, PT, R13, UR7, RZ, P0, !PT ;  /* 0x000000070d0d7c10 */ /* 0x010fca00087fe4ff */
        /* <DEDUP_REMOVED lines=18> */
[----:B------:R3:W-:Y:S01]  /*9e420*/  STL [R1+0x28a8], R10 ;  /* 0x0028a80a01007387 */ /* 0x0007e20000100800 */
[----:B-1----:R-:W-:-:S03]  /*9e430*/  MOV R29, R10 ;  /* 0x0000000a001d7202 */ /* 0x002fc60000000f00 */
[----:B------:R-:W-:Y:S01]  /*9e440*/  STL [R1+0x28b4], R3 ;  /* 0x0028b40301007387 */ /* 0x000fe20000100800 */
[----:B------:R-:W-:-:S03]  /*9e450*/  IMAD.MOV.U32 R28, RZ, RZ, R9 ;  /* 0x000000ffff1c7224 */ /* 0x000fc600078e0009 */
[----:B---3--:R-:W3:Y:S01]  /*9e460*/  LDL.LU R10, [R1+0x2990] ;  /* 0x00299000010a7983 */ /* 0x008ee20000300800 */
[----:B------:R-:W-:-:S03]  /*9e470*/  IADD3 R11, P0, PT, R11, UR16, RZ ;  /* 0x000000100b0b7c10 */ /* 0x000fc6000ff1e0ff */
[----:B------:R1:W-:Y:S04]  /*9e480*/  STL [R1+0x28b0], R14 ;  /* 0x0028b00e01007387 */ /* 0x0003e80000100800 */
[----:B------:R-:W3:Y:S01]  /*9e490*/  LDL.LU R9, [R1+0x2998] ;  /* 0x0029980001097983 */ /* 0x000ee20000300800 */
[----:B--2---:R-:W-:-:S03]  /*9e4a0*/  IADD3 R5, P2, PT, R5, UR16, RZ ;  /* 0x0000001005057c10 */ /* 0x004fc6000ff5e0ff */
[----:B------:R2:W-:Y:S02]  /*9e4b0*/  LDGSTS.E [R2+0x12d80], desc[UR14][R28.64], P1 ;  /* 0x12d800001c027fae */ /* 0x0005e400089a100e */
[----:B--2---:R-:W-:Y:S01]  /*9e4c0*/  IMAD.MOV.U32 R28, RZ, RZ, R3 ;  /* 0x000000ffff1c7224 */ /* 0x004fe200078e0003 */
[----:B------:R-:W-:Y:S02]  /*9e4d0*/  MOV R29, R14 ;  /* 0x0000000e001d7202 */ /* 0x000fe40000000f00 */
[----:B------:R-:W-:Y:S01]  /*9e4e0*/  IADD3.X R15, PT, PT, R15, UR7, RZ, P0, !PT ;  /* 0x000000070f0f7c10 */ /* 0x000fe200087fe4ff */
[----:B-1----:R-:W2:Y:S04]  /*9e4f0*/  LDL.LU R14, [R1+0x29a4] ;  /* 0x0029a400010e7983 */ /* 0x002ea80000300800 */
        /* <DEDUP_REMOVED lines=29> */
[----:B----4-:R-:W-:-:S05]  /*9e6d0*/  IADD3 R6, P1, PT, R6, UR16, RZ ;  /* 0x0000001006067c10 */ /* 0x010fca000ff3e0ff */
[----:B------:R-:W-:Y:S02]  /*9e6e0*/  ISETP.NE.U32.AND P0, PT, RZ, UR12, PT ;  /* 0x0000000cff007c0c */ /* 0x000fe4000bf05070 */
[----:B------:R-:W-:Y:S01]  /*9e6f0*/  IADD3 R7, P2, PT, R7, UR16, RZ ;  /* 0x0000001007077c10 */ /* 0x000fe2000ff5e0ff */
[----:B------:R4:W-:Y:S01]  /*9e700*/  STL [R1+0x2994], R6 ;  /* 0x0029940601007387 */ /* 0x0009e20000100800 */
[----:B-1----:R-:W-:Y:S01]  /*9e710*/  IMAD.MOV.U32 R28, RZ, RZ, R6 ;  /* 0x000000ffff1c7224 */ /* 0x002fe200078e0006 */
[----:B---3--:R-:W-:-:S04]  /*9e720*/  IADD3.X R10, PT, PT, R10, UR7, RZ, P1, !PT ;  /* 0x000000070a0a7c10 */ /* 0x008fc80008ffe4ff */
[----:B------:R-:W-:Y:S01]  /*9e730*/  MOV R29, R10 ;  /* 0x0000000a001d7202 */ /* 0x000fe20000000f00 */
[----:B------:R-:W-:Y:S01]  /*9e740*/  STL [R1+0x2990], R10 ;  /* 0x0029900a01007387 */ /* 0x000fe20000100800 */
[----:B------:R-:W-:-:S03]  /*9e750*/  IADD3.X R9, PT, PT, R9, UR7, RZ, P2, !PT ;  /* 0x0000000709097c10 */ /* 0x000fc600097fe4ff */
[----:B------:R-:W-:Y:S04]  /*9e760*/  STL [R1+0x299c], R7 ;  /* 0x00299c0701007387 */ /* 0x000fe80000100800 */
[----:B----4-:R-:W3:Y:S04]  /*9e770*/  LDL.LU R6, [R1+0x29c4] ;  /* 0x0029c40001067983 */ /* 0x010ee80000300800 */
[----:B------:R1:W-:Y:S04]  /*9e780*/  LDGSTS.E [R2+0x13c00], desc[UR14][R28.64], P0 ;  /* 0x13c000001c027fae */ /* 0x0003e800081a100e */
[----:B------:R4:W-:Y:S01]  /*9e790*/  STL [R1+0x2998], R9 ;  /* 0x0029980901007387 */ /* 0x0009e20000100800 */
[----:B-1----:R-:W-:-:S03]  /*9e7a0*/  MOV R29, R9 ;  /* 0x00000009001d7202 */ /* 0x002fc60000000f00 */
[----:B----4-:R-:W4:Y:S01]  /*9e7b0*/  LDL.LU R9, [R1+0x29c0] ;  /* 0x0029c00001097983 */ /* 0x010f220000300800 */
[----:B--2---:R-:W-:Y:S01]  /*9e7c0*/  IADD3 R14, P1, PT, R14, UR16, RZ ;  /* 0x000000100e0e7c10 */ /* 0x004fe2000ff3e0ff */
[----:B------:R-:W-:Y:S01]  /*9e7d0*/  IMAD.MOV.U32 R28, RZ, RZ, R7 ;  /* 0x000000ffff1c7224 */ /* 0x000fe200078e0007 */
[----:B------:R-:W-:Y:S01]  /*9e7e0*/  IADD3 R3, P2, PT, R3, UR16, RZ ;  /* 0x0000001003037c10 */ /* 0x000fe2000ff5e0ff */
[----:B------:R-:W2:Y:S04]  /*9e7f0*/  LDL.LU R7, [R1+0x29cc] ;  /* 0x0029cc0001077983 */ /* 0x000ea80000300800 */
[----:B------:R-:W2:Y:S04]  /*9e800*/  LDL.LU R10, [R1+0x2a94] ;  /* 0x002a9400010a7983 */ /* 0x000ea80000300800 */
[----:B------:R-:W-:Y:S04]  /*9e810*/  STL [R1+0x29a4], R14 ;  /* 0x0029a40e01007387 */ /* 0x000fe80000100800 */
[----:B------:R1:W-:Y:S01]  /*9e820*/  LDGSTS.E [R2+0x13c80], desc[UR14][R28.64], P0 ;  /* 0x13c800001c027fae */ /* 0x0003e200081a100e */
[----:B------:R-:W-:-:S05]  /*9e830*/  IADD3.X R15, PT, PT, R15, UR7, RZ, P1, !PT ;  /* 0x000000070f0f7c10 */ /* 0x000fca0008ffe4ff */
[----:B------:R1:W-:Y:S02]  /*9e840*/  STL [R1+0x29a0], R15 ;  /* 0x0029a00f01007387 */ /* 0x0003e40000100800 */
[----:B-1----:R-:W-:Y:S01]  /*9e850*/  MOV R29, R15 ;  /* 0x0000000f001d7202 */ /* 0x002fe20000000f00 */
[----:B------:R-:W-:Y:S01]  /*9e860*/  IMAD.MOV.U32 R28, RZ, RZ, R14 ;  /* 0x000000ffff1c7224 */ /* 0x000fe200078e000e */
[----:B------:R-:W-:Y:S01]  /*9e870*/  STL [R1+0x29ac], R3 ;  /* 0x0029ac0301007387 */ /* 0x000fe20000100800 */
[----:B------:R-:W-:-:S03]  /*9e880*/  IADD3.X R11, PT, PT, R11, UR7, RZ, P2, !PT ;  /* 0x000000070b0b7c10 */ /* 0x000fc600097fe4ff */
[----:B------:R1:W-:Y:S04]  /*9e890*/  LDGSTS.E [R2+0x13d00], desc[UR14][R28.64], P0 ;  /* 0x13d000001c027fae */ /* 0x0003e800081a100e */
[----:B------:R-:W2:Y:S01]  /*9e8a0*/  LDL.LU R15, [R1+0x29c8] ;  /* 0x0029c800010f7983 */ /* 0x000ea20000300800 */
[----:B------:R-:W-:-:S03]  /*9e8b0*/  IADD3 R12, P1, PT, R12, UR16, RZ ;  /* 0x000000100c0c7c10 */ /* 0x000fc6000ff3e0ff */
[----:B------:R1:W-:Y:S01]  /*9e8c0*/  STL [R1+0x29a8], R11 ;  /* 0x0029a80b01007387 */ /* 0x0003e20000100800 */
[----:B------:R-:W-:-:S03]  /*9e8d0*/  IADD3 R5, P2, PT, R5, UR16, RZ ;  /* 0x0000001005057c10 */ /* 0x000fc6000ff5e0ff */
[----:B------:R-:W2:Y:S01]  /*9e8e0*/  LDL.LU R14, [R1+0x2a90] ;  /* 0x002a9000010e7983 */ /* 0x000ea20000300800 */
[----:B-1----:R-:W-:Y:S01]  /*9e8f0*/  IMAD.MOV.U32 R28, RZ, RZ, R3 ;  /* 0x000000ffff1c7224 */ /* 0x002fe200078e0003 */
[----:B------:R-:W-:Y:S02]  /*9e900*/  MOV R29, R11 ;  /* 0x0000000b001d7202 */ /* 0x000fe40000000f00 */
[----:B------:R-:W2:Y:S04]  /*9e910*/  LDL.LU R11, [R1+0x2a9c] ;  /* 0x002a9c00010b7983 */ /* 0x000ea80000300800 */
[----:B------:R-:W2:Y:S04]  /*9e920*/  LDL.LU R3, [R1+0x2aa4] ;  /* 0x002aa40001037983 */ /* 0x000ea80000300800 */
        /* <DEDUP_REMOVED lines=9> */
[----:B-1----:R-:W2:Y:S04]  /*9e9c0*/  LDL.LU R13, [R1+0x2a98] ;  /* 0x002a9800010d7983 */ /* 0x002ea80000300800 */
[----:B------:R1:W-:Y:S04]  /*9e9d0*/  STL [R1+0x29b8], R8 ;  /* 0x0029b80801007387 */ /* 0x0003e80000100800 */
[----:B------:R-:W2:Y:S01]  /*9e9e0*/  LDL.LU R12, [R1+0x2aa0] ;  /* 0x002aa000010c7983 */ /* 0x000ea20000300800 */
[----:B------:R-:W-:Y:S01]  /*9e9f0*/  IMAD.MOV.U32 R28, RZ, RZ, R5 ;  /* 0x000000ffff1c7224 */ /* 0x000fe200078e0005 */
[----:B------:R-:W-:Y:S01]  /*9ea00*/  MOV R29, R8 ;  /* 0x00000008001d7202 */ /* 0x000fe20000000f00 */
[----:B------:R-:W-:Y:S01]  /*9ea10*/  UISETP.GT.AND UP1, UPT, UR21, 0x53, UPT ;  /* 0x000000531500788c */ /* 0x000fe2000bf24270 */
[----:B-1----:R-:W2:Y:S03]  /*9ea20*/  LDL.LU R8, [R1+0x2aac] ;  /* 0x002aac0001087983 */ /* 0x002ea60000300800 */
[----:B------:R-:W-:Y:S01]  /*9ea30*/  USEL UR12, URZ, 0x4, !UP1 ;  /* 0x00000004ff0c7887 */ /* 0x000fe2000c800000 */
[----:B------:R-:W2:Y:S04]  /*9ea40*/  LDL.LU R5, [R1+0x2ab4] ;  /* 0x002ab40001057983 */ /* 0x000ea80000300800 */
[----:B------:R1:W-:Y:S01]  /*9ea50*/  LDGSTS.E [R2+0x13e80], desc[UR14][R28.64], P0 ;  /* 0x13e800001c027fae */ /* 0x0003e200081a100e */
[----:B------:R-:W-:Y:S01]  /*9ea60*/  USEL UR12, UR12, URZ, !UP0 ;  /* 0x000000ff0c0c7287 */ /* 0x000fe2000c000000 */
[----:B---3--:R-:W-:-:S05]  /*9ea70*/  IADD3 R6, P1, PT, R6, UR16, RZ ;  /* 0x0000001006067c10 */ /* 0x008fca000ff3e0ff */
[----:B------:R-:W-:Y:S01]  /*9ea80*/  STL [R1+0x29c4], R6 ;  /* 0x0029c40601007387 */ /* 0x000fe20000100800 */
[----:B-1----:R-:W-:Y:S01]  /*9ea90*/  IMAD.MOV.U32 R28, RZ, RZ, R6 ;  /* 0x000000ffff1c7224 */ /* 0x002fe200078e0006 */
[----:B----4-:R-:W-:-:S04]  /*9eaa0*/  IADD3.X R9, PT, PT, R9, UR7, RZ, P1, !PT ;  /* 0x0000000709097c10 */ /* 0x010fc80008ffe4ff */
[----:B------:R-:W-:Y:S01]  /*9eab0*/  MOV R29, R9 ;  /* 0x00000009001d7202 */ /* 0x000fe20000000f00 */
[----:B------:R1:W-:Y:S01]  /*9eac0*/  STL [R1+0x29c0], R9 ;  /* 0x0029c00901007387 */ /* 0x0003e20000100800 */
[----:B--2---:R-:W-:Y:S02]  /*9ead0*/  IADD3 R7, P2, PT, R7, UR16, RZ ;  /* 0x0000001007077c10 */ /* 0x004fe4000ff5e0ff */
[----:B------:R-:W-:Y:S01]  /*9eae0*/  IADD3 R10, P3, PT, R10, UR16, RZ ;  /* 0x000000100a0a7c10 */ /* 0x000fe2000ff7e0ff */
[----:B------:R2:W-:Y:S04]  /*9eaf0*/  LDGSTS.E [R2+0x13f00], desc[UR14][R28.64], P0 ;  /* 0x13f000001c027fae */ /* 0x0005e800081a100e */
[----:B-1----:R-:W3:Y:S01]  /*9eb00*/  LDL.LU R9, [R1+0x2aa8] ;  /* 0x002aa80001097983 */ /* 0x002ee20000300800 */
[----:B------:R-:W-:-:S03]  /*9eb10*/  ISETP.NE.U32.AND P1, PT, RZ, UR12, PT ;  /* 0x0000000cff007c0c */ /* 0x000fc6000bf25070 */
[----:B------:R-:W4:Y:S01]  /*9eb20*/  LDL.LU R6, [R1+0x2ab0] ;  /* 0x002ab00001067983 */ /* 0x000f220000300800 */
[----:B--2---:R-:W-:-:S03]  /*9eb30*/  IMAD.MOV.U32 R28, RZ, RZ, R7 ;  /* 0x000000ffff1c7224 */ /* 0x004fc600078e0007 */
[----:B------:R1:W-:Y:S01]  /*9eb40*/  STL [R1+0x29cc], R7 ;  /* 0x0029cc0701007387 */ /* 0x0003e20000100800 */
[----:B------:R-:W-:-:S04]  /*9eb50*/  IADD3.X R15, PT, PT, R15, UR7, RZ, P2, !PT ;  /* 0x000000070f0f7c10 */ /* 0x000fc800097fe4ff */
[----:B------:R-:W-:Y:S01]  /*9eb60*/  MOV R29, R15 ;  /* 0x0000000f001d7202 */ /* 0x000fe20000000f00 */
[----:B------:R-:W-:Y:S01]  /*9eb70*/  STL [R1+0x29c8], R15 ;  /* 0x0029c80f01007387 */ /* 0x000fe20000100800 */
[----:B------:R-:W-:-:S03]  /*9eb80*/  IADD3.X R14, PT, PT, R14, UR7, RZ, P3, !PT ;  /* 0x000000070e0e7c10 */ /* 0x000fc60009ffe4ff */
[----:B------:R2:W-:Y:S04]  /*9eb90*/  STL [R1+0x2a94], R10 ;  /* 0x002a940a01007387 */ /* 0x0005e80000100800 */
[----:B------:R1:W-:Y:S01]  /*9eba0*/  LDGSTS.E [R2+0x13f80], desc[UR14][R28.64], P0 ;  /* 0x13f800001c027fae */ /* 0x0003e200081a100e */
[----:B------:R-:W-:-:S03]  /*9ebb0*/  IADD3 R11, P0, PT, R11, UR16, RZ ;  /* 0x000000100b0b7c10 */ /* 0x000fc6000ff1e0ff */
[----:B------:R-:W4:Y:S01]  /*9ebc0*/  LDL.LU R16, [R1+0x2abc] ;  /* 0x002abc0001107983 */ /* 0x000f220000300800 */
[----:B------:R-:W-:-:S03]  /*9ebd0*/  IADD3 R3, P2, PT, R3, UR16, RZ ;  /* 0x0000001003037c10 */ /* 0x000fc6000ff5e0ff */
[----:B------:R-:W-:Y:S01]  /*9ebe0*/  STL [R1+0x2a90], R14 ;  /* 0x002a900e01007387 */ /* 0x000fe20000100800 */
[----:B-1----:R-:W-:Y:S01]  /*9ebf0*/  IMAD.MOV.U32 R28, RZ, RZ, R10 ;  /* 0x000000ffff1c7224 */ /* 0x002fe200078e000a */
[----:B------:R-:W-:Y:S02]  /*9ec00*/  MOV R29, R14 ;  /* 0x0000000e001d7202 */ /* 0x000fe40000000f00 */
[----:B------:R-:W4:Y:S04]  /*9ec10*/  LDL.LU R7, [R1+0x2ac4] ;  /* 0x002ac40001077983 */ /* 0x000f280000300800 */
        /* <DEDUP_REMOVED lines=21> */
[----:B------:R1:W-:Y:S02]  /*9ed70*/  LDGSTS.E [R2+0x14d00], desc[UR14][R28.64], P1 ;  /* 0x14d000001c027fae */ /* 0x0003e400089a100e */
[----:B-1----:R-:W-:Y:S01]  /*9ed80*/  IMAD.MOV.U32 R28, RZ, RZ, R8 ;  /* 0x000000ffff1c7224 */ /* 0x002fe200078e0008 */
[----:B---3--:R-:W-:-:S05]  /*9ed90*/  IADD3.X R9, PT, PT, R9, UR7, RZ, P0, !PT ;  /* 0x0000000709097c10 */ /* 0x008fca00087fe4ff */
[----:B------:R-:W-:Y:S01]  /*9eda0*/  STL [R1+0x2aa8], R9 ;  /* 0x002aa80901007387 */ /* 0x000fe20000100800 */
[----:B----4-:R-:W-:-:S03]  /*9edb0*/  IADD3.X R6, PT, PT, R6, UR7, RZ, P2, !PT ;  /* 0x0000000706067c10 */ /* 0x010fc600097fe4ff */
[----:B------:R-:W-:Y:S01]  /*9edc0*/  STL [R1+0x2ab4], R5 ;  /* 0x002ab40501007387 */ /* 0x000fe20000100800 */
[----:B------:R-:W-:-:S03]  /*9edd0*/  MOV R29, R9 ;  /* 0x00000009001d7202 */ /* 0x000fc60000000f00 */
[----:B------:R-:W3:Y:S04]  /*9ede0*/  LDL.LU R15, [R1+0x2b90] ;  /* 0x002b9000010f7983 */ /* 0x000ee80000300800 */
[----:B------:R1:W-:Y:S04]  /*9edf0*/  STL [R1+0x2ab0], R6 ;  /* 0x002ab00601007387 */ /* 0x0003e80000100800 */
[----:B------:R-:W4:Y:S04]  /*9ee00*/  LDL.LU R8, [R1+0x2b98] ;  /* 0x002b980001087983 */ /* 0x000f280000300800 */
[----:B------:R1:W-:Y:S04]  /*9ee10*/  LDGSTS.E [R2+0x14d80], desc[UR14][R28.64], P1 ;  /* 0x14d800001c027fae */ /* 0x0003e800089a100e */
[----:B------:R-:W4:Y:S01]  /*9ee20*/  LDL.LU R13, [R1+0x2ba0] ;  /* 0x002ba000010d7983 */ /* 0x000f220000300800 */
[----:B-1----:R-:W-:-:S03]  /*9ee30*/  MOV R29, R6 ;  /* 0x00000006001d7202 */ /* 0x002fc60000000f00 */
[----:B------:R-:W4:Y:S01]  /*9ee40*/  LDL.LU R6, [R1+0x2ba4] ;  /* 0x002ba40001067983 */ /* 0x000f220000300800 */
[----:B------:R-:W-:Y:S01]  /*9ee50*/  IMAD.MOV.U32 R28, RZ, RZ, R5 ;  /* 0x000000ffff1c7224 */ /* 0x000fe200078e0005 */
[----:B------:R-:W-:Y:S02]  /*9ee60*/  IADD3 R16, P0, PT, R16, UR16, RZ ;  /* 0x0000001010107c10 */ /* 0x000fe4000ff1e0ff */
[----:B------:R-:W4:Y:S04]  /*9ee70*/  LDL.LU R9, [R1+0x2ba8] ;  /* 0x002ba80001097983 */ /* 0x000f280000300800 */
[----:B------:R-:W4:Y:S04]  /*9ee80*/  LDL.LU R5, [R1+0x2bac] ;  /* 0x002bac0001057983 */ /* 0x000f280000300800 */
[----:B------:R1:W-:Y:S01]  /*9ee90*/  LDGSTS.E [R2+0x14e00], desc[UR14][R28.64], P1 ;  /* 0x14e000001c027fae */ /* 0x0003e200089a100e */
[----:B------:R-:W-:-:S02]  /*9eea0*/  IADD3 R7, P2, PT, R7, UR16, RZ ;  /* 0x0000001007077c10 */ /* 0x000fc4000ff5e0ff */
[----:B------:R-:W-:Y:S01]  /*9eeb0*/  IADD3.X R17, PT, PT, R17, UR7, RZ, P0, !PT ;  /* 0x0000000711117c10 */ /* 0x000fe200087fe4ff */
[----:B------:R-:W-:Y:S01]  /*9eec0*/  STL [R1+0x2abc], R16 ;  /* 0x002abc1001007387 */ /* 0x000fe20000100800 */
[----:B--2---:R-:W-:Y:S01]  /*9eed0*/  IADD3.X R10, PT, PT, R10, UR7, RZ, P2, !PT ;  /* 0x000000070a0a7c10 */ /* 0x004fe200097fe4ff */
[----:B-1----:R-:W-:Y:S01]  /*9eee0*/  IMAD.MOV.U32 R28, RZ, RZ, R16 ;  /* 0x000000ffff1c7224 */ /* 0x002fe200078e0010 */
[----:B------:R-:W-:Y:S01]  /*9eef0*/  MOV R29, R17 ;  /* 0x00000011001d7202 */ /* 0x000fe20000000f00 */
[----:B------:R-:W-:Y:S04]  /*9ef00*/  STL [R1+0x2ab8], R17 ;  /* 0x002ab81101007387 */ /* 0x000fe80000100800 */
[----:B------:R1:W-:Y:S04]  /*9ef10*/  LDGSTS.E [R2+0x14e80], desc[UR14][R28.64], P1 ;  /* 0x14e800001c027fae */ /* 0x0003e800089a100e */
[----:B------:R2:W-:Y:S04]  /*9ef20*/  STL [R1+0x2ac4], R7 ;  /* 0x002ac40701007387 */ /* 0x0005e80000100800 */
[----:B------:R2:W-:Y:S01]  /*9ef30*/  STL [R1+0x2ac0], R10 ;  /* 0x002ac00a01007387 */ /* 0x0005e20000100800 */
[----:B-1----:R-:W-:Y:S01]  /*9ef40*/  IMAD.MOV.U32 R28, RZ, RZ, R7 ;  /* 0x000000ffff1c7224 */ /* 0x002fe200078e0007 */
[----:B------:R-:W-:-:S02]  /*9ef50*/  MOV R29, R10 ;  /* 0x0000000a001d7202 */ /* 0x000fc40000000f00 */
[----:B--2---:R-:W2:Y:S04]  /*9ef60*/  LDL.LU R7, [R1+0x2bb4] ;  /* 0x002bb40001077983 */ /* 0x004ea80000300800 */
[----:B------:R-:W2:Y:S04]  /*9ef70*/  LDL.LU R10, [R1+0x2bbc] ;  /* 0x002bbc00010a7983 */ /* 0x000ea80000300800 */
        /* <DEDUP_REMOVED lines=9> */
[----:B-1----:R-:W2:Y:S04]  /*9f010*/  LDL.LU R12, [R1+0x2bb0] ;  /* 0x002bb000010c7983 */ /* 0x002ea80000300800 */
[----:B------:R-:W2:Y:S01]  /*9f020*/  LDL.LU R11, [R1+0x2bb8] ;  /* 0x002bb800010b7983 */ /* 0x000ea20000300800 */
[----:B------:R-:W-:-:S04]  /*9f030*/  USEL UR12, URZ, 0x4, !UP1 ;  /* 0x00000004ff0c7887 */ /* 0x000fc8000c800000 */
[----:B------:R-:W-:Y:S01]  /*9f040*/  USEL UR12, UR12, URZ, !UP0 ;  /* 0x000000ff0c0c7287 */ /* 0x000fe2000c000000 */
[----:B------:R-:W-:-:S05]  /*9f050*/  IADD3 R14, P1, PT, R14, UR16, RZ ;  /* 0x000000100e0e7c10 */ /* 0x000fca000ff3e0ff */
[----:B------:R-:W-:Y:S02]  /*9f060*/  ISETP.NE.U32.AND P0, PT, RZ, UR12, PT ;  /* 0x0000000cff007c0c */ /* 0x000fe4000bf05070 */
[----:B------:R-:W-:Y:S01]  /*9f070*/  IADD3 R3, P2, PT, R3, UR16, RZ ;  /* 0x0000001003037c10 */ /* 0x000fe2000ff5e0ff */
[----:B------:R-:W-:Y:S01]  /*9f080*/  IMAD.MOV.U32 R28, RZ, RZ, R14 ;  /* 0x000000ffff1c7224 */ /* 0x000fe200078e000e */
[----:B------:R-:W-:Y:S01]  /*9f090*/  STL [R1+0x2b94], R14 ;  /* 0x002b940e01007387 */ /* 0x000fe20000100800 */
[----:B---3--:R-:W-:-:S04]  /*9f0a0*/  IADD3.X R15, PT, PT, R15, UR7, RZ, P1, !PT ;  /* 0x000000070f0f7c10 */ /* 0x008fc80008ffe4ff */
[----:B------:R-:W-:Y:S01]  /*9f0b0*/  MOV R29, R15 ;  /* 0x0000000f001d7202 */ /* 0x000fe20000000f00 */
[----:B------:R-:W-:Y:S01]  /*9f0c0*/  STL [R1+0x2b90], R15 ;  /* 0x002b900f01007387 */ /* 0x000fe20000100800 */
[----:B----4-:R-:W-:-:S03]  /*9f0d0*/  IADD3.X R8, PT, PT, R8, UR7, RZ, P2, !PT ;  /* 0x0000000708087c10 */ /* 0x010fc600097fe4ff */
[----:B------:R1:W-:Y:S04]  /*9f0e0*/  LDGSTS.E [R2+0x15c00], desc[UR14][R28.64], P0 ;  /* 0x15c000001c027fae */ /* 0x0003e800081a100e */
[----:B------:R-:W-:Y:S04]  /*9f0f0*/  STL [R1+0x2b9c], R3 ;  /* 0x002b9c0301007387 */ /* 0x000fe80000100800 */
[----:B------:R3:W-:Y:S01]  /*9f100*/  STL [R1+0x2b98], R8 ;  /* 0x002b980801007387 */ /* 0x0007e20000100800 */
[----:B-1----:R-:W-:Y:S01]  /*9f110*/  IMAD.MOV.U32 R28, RZ, RZ, R3 ;  /* 0x000000ffff1c7224 */ /* 0x002fe200078e0003 */
[----:B------:R-:W-:-:S02]  /*9f120*/  MOV R29, R8 ;  /* 0x00000008001d7202 */ /* 0x000fc40000000f00 */
[----:B------:R-:W-:Y:S01]  /*9f130*/  IADD3 R6, P1, PT, R6, UR16, RZ ;  /* 0x0000001006067c10 */ /* 0x000fe2000ff3e0ff */
[----:B---3--:R-:W3:Y:S03]  /*9f140*/  LDL.LU R8, [R1+0x2bc0] ;  /* 0x002bc00001087983 */ /* 0x008ee60000300800 */
[----:B------:R-:W-:Y:S01]  /*9f150*/  IADD3.X R13, PT, PT, R13, UR7, RZ, P1, !PT ;  /* 0x000000070d0d7c10 */ /* 0x000fe20008ffe4ff */
[----:B------:R-:W4:Y:S01]  /*9f160*/  LDL.LU R3, [R1+0x2bc4] ;  /* 0x002bc40001037983 */ /* 0x000f220000300800 */
[----:B------:R-:W-:-:S03]  /*9f170*/  IADD3 R5, P2, PT, R5, UR16, RZ ;  /* 0x0000001005057c10 */ /* 0x000fc6000ff5e0ff */
[----:B------:R1:W-:Y:S01]  /*9f180*/  LDGSTS.E [R2+0x15c80], desc[UR14][R28.64], P0 ;  /* 0x15c800001c027fae */ /* 0x0003e200081a100e */
[----:B------:R-:W-:-:S03]  /*9f190*/  IADD3.X R9, PT, PT, R9, UR7, RZ, P2, !PT ;  /* 0x0000000709097c10 */ /* 0x000fc600097fe4ff */
[----:B------:R1:W-:Y:S04]  /*9f1a0*/  STL [R1+0x2ba4], R6 ;  /* 0x002ba40601007387 */ /* 0x0003e80000100800 */
[----:B------:R-:W-:Y:S01]  /*9f1b0*/  STL [R1+0x2ba0], R13 ;  /* 0x002ba00d01007387 */ /* 0x000fe20000100800 */
[----:B-1----:R-:W-:Y:S01]  /*9f1c0*/  IMAD.MOV.U32 R28, RZ, RZ, R6 ;  /* 0x000000ffff1c7224 */ /* 0x002fe200078e0006 */
[----:B------:R-:W-:Y:S02]  /*9f1d0*/  MOV R29, R13 ;  /* 0x0000000d001d7202 */ /* 0x000fe40000000f00 */
[----:B------:R-:W-:Y:S04]  /*9f1e0*/  STL [R1+0x2bac], R5 ;  /* 0x002bac0501007387 */ /* 0x000fe80000100800 */
[----:B------:R-:W3:Y:S04]  /*9f1f0*/  LDL.LU R6, [R1+0x2bcc] ;  /* 0x002bcc0001067983 */ /* 0x000ee80000300800 */
[----:B------:R1:W-:Y:S04]  /*9f200*/  STL [R1+0x2ba8], R9 ;  /* 0x002ba80901007387 */ /* 0x0003e80000100800 */
[----:B------:R1:W-:Y:S04]  /*9f210*/  LDGSTS.E [R2+0x15d00], desc[UR14][R28.64], P0 ;  /* 0x15d000001c027fae */ /* 0x0003e800081a100e */
[----:B------:R-:W3:Y:S01]  /*9f220*/  LDL.LU R16, [R1+0x2c94] ;  /* 0x002c940001107983 */ /* 0x000ee20000300800 */
[----:B-1----:R-:W-:-:S03]  /*9f230*/  MOV R29, R9 ;  /* 0x00000009001d7202 */ /* 0x002fc60000000f00 */
[----:B------:R-:W3:Y:S01]  /*9f240*/  LDL.LU R9, [R1+0x2bc8] ;  /* 0x002bc80001097983 */ /* 0x000ee20000300800 */
[----:B--2---:R-:W-:Y:S01]  /*9f250*/  IADD3 R7, P1, PT, R7, UR16, RZ ;  /* 0x0000001007077c10 */ /* 0x004fe2000ff3e0ff */
[----:B------:R-:W-:Y:S01]  /*9f260*/  IMAD.MOV.U32 R28, RZ, RZ, R5 ;  /* 0x000000ffff1c7224 */ /* 0x000fe200078e0005 */
[----:B------:R-:W-:Y:S01]  /*9f270*/  IADD3 R10, P2, PT, R10, UR16, RZ ;  /* 0x000000100a0a7c10 */ /* 0x000fe2000ff5e0ff */
[----:B------:R-:W2:Y:S04]  /*9f280*/  LDL.LU R17, [R1+0x2c90] ;  /* 0x002c900001117983 */ /* 0x000ea80000300800 */
[----:B------:R-:W2:Y:S04]  /*9f290*/  LDL.LU R14, [R1+0x2c9c] ;  /* 0x002c9c00010e7983 */ /* 0x000ea80000300800 */
[----:B------:R-:W2:Y:S04]  /*9f2a0*/  LDL.LU R5, [R1+0x2ca4] ;  /* 0x002ca40001057983 */ /* 0x000ea80000300800 */
[----:B------:R1:W-:Y:S04]  /*9f2b0*/  STL [R1+0x2bb4], R7 ;  /* 0x002bb40701007387 */ /* 0x0003e80000100800 */
[----:B------:R1:W-:Y:S02]  /*9f2c0*/  LDGSTS.E [R2+0x15d80], desc[UR14][R28.64], P0 ;  /* 0x15d800001c027fae */ /* 0x0003e400081a100e */
[----:B-1----:R-:W-:Y:S01]  /*9f2d0*/  IMAD.MOV.U32 R28, RZ, RZ, R7 ;  /* 0x000000ffff1c7224 */ /* 0x002fe200078e0007 */
[----:B------:R-:W-:-:S02]  /*9f2e0*/  IADD3.X R12, PT, PT, R12, UR7, RZ, P1, !PT ;  /* 0x000000070c0c7c10 */ /* 0x000fc40008ffe4ff */
[----:B------:R-:W-:-:S03]  /*9f2f0*/  IADD3.X R11, PT, PT, R11, UR7, RZ, P2, !PT ;  /* 0x000000070b0b7c10 */ /* 0x000fc600097fe4ff */
[----:B------:R1:W-:Y:S04]  /*9f300*/  STL [R1+0x2bb0], R12 ;  /* 0x002bb00c01007387 */ /* 0x0003e80000100800 */
[----:B------:R-:W-:Y:S04]  /*9f310*/  STL [R1+0x2bbc], R10 ;  /* 0x002bbc0a01007387 */ /* 0x000fe80000100800 */
[----:B------:R-:W2:Y:S04]  /*9f320*/  LDL.LU R15, [R1+0x2c98] ;  /* 0x002c9800010f7983 */ /* 0x000ea80000300800 */
[----:B------:R1:W-:Y:S04]  /*9f330*/  STL [R1+0x2bb8], R11 ;  /* 0x002bb80b01007387 */ /* 0x0003e80000100800 */
[----:B------:R-:W2:Y:S01]  /*9f340*/  LDL.LU R7, [R1+0x2ca0] ;  /* 0x002ca00001077983 */ /* 0x000ea20000300800 */
[----:B------:R-:W-:Y:S01]  /*9f350*/  MOV R29, R12 ;  /* 0x0000000c001d7202 */ /* 0x000fe20000000f00 */
[----:B------:R-:W-:-:S02]  /*9f360*/  UISETP.GT.AND UP1, UPT, UR21, 0x5b, UPT ;  /* 0x0000005b1500788c */ /* 0x000fc4000bf24270 */
[----:B------:R-:W2:Y:S04]  /*9f370*/  LDL.LU R13, [R1+0x2ca8] ;  /* 0x002ca800010d7983 */ /* 0x000ea80000300800 */
[----:B------:R1:W-:Y:S01]  /*9f380*/  LDGSTS.E [R2+0x15e00], desc[UR14][R28.64], P0 ;  /* 0x15e000001c027fae */ /* 0x0003e200081a100e */
[----:B------:R-:W-:-:S03]  /*9f390*/  USEL UR12, URZ, 0x4, !UP1 ;  /* 0x00000004ff0c7887 */ /* 0x000fc6000c800000 */
[----:B-1----:R-:W2:Y:S01]  /*9f3a0*/  LDL.LU R12, [R1+0x2cac] ;  /* 0x002cac00010c7983 */ /* 0x002ea20000300800 */
[----:B------:R-:W-:Y:S01]  /*9f3b0*/  USEL UR12, UR12, URZ, !UP0 ;  /* 0x000000ff0c0c7287 */ /* 0x000fe2000c000000 */
[----:B------:R-:W-:Y:S01]  /*9f3c0*/  IMAD.MOV.U32 R28, RZ, RZ, R10 ;  /* 0x000000ffff1c7224 */ /* 0x000fe200078e000a */
[----:B------:R-:W-:Y:S02]  /*9f3d0*/  MOV R29, R11 ;  /* 0x0000000b001d7202 */ /* 0x000fe40000000f00 */
[----:B------:R-:W2:Y:S04]  /*9f3e0*/  LDL.LU R11, [R1+0x2cb0] ;  /* 0x002cb000010b7983 */ /* 0x000ea80000300800 */
[----:B------:R1:W-:Y:S04]  /*9f3f0*/  LDGSTS.E [R2+0x15e80], desc[UR14][R28.64], P0 ;  /* 0x15e800001c027fae */ /* 0x0003e800081a100e */
[----:B------:R-:W2:Y:S01]  /*9f400*/  LDL.LU R10, [R1+0x2cb4] ;  /* 0x002cb400010a7983 */ /* 0x000ea20000300800 */
[----:B----4-:R-:W-:-:S04]  /*9f410*/  IADD3 R3, P1, PT, R3, UR16, RZ ;  /* 0x0000001003037c10 */ /* 0x010fc8000ff3e0ff */
[----:B---3--:R-:W-:Y:S01]  /*9f420*/  IADD3.X R8, PT, PT, R8, UR7, RZ, P1, !PT ;  /* 0x0000000708087c10 */ /* 0x008fe20008ffe4ff */
[----:B-1----:R-:W-:-:S03]  /*9f430*/  IMAD.MOV.U32 R28, RZ, RZ, R3 ;  /* 0x000000ffff1c7224 */ /* 0x002fc600078e0003 */
[----:B------:R-:W-:Y:S02]  /*9f440*/  MOV R29, R8 ;  /* 0x00000008001d7202 */ /* 0x000fe40000000f00 */
[----:B------:R-:W-:-:S03]  /*9f450*/  ISETP.NE.U32.AND P1, PT, RZ, UR12, PT ;  /* 0x0000000cff007c0c */ /* 0x000fc6000bf25070 */
[----:B------:R1:W-:Y:S01]  /*9f460*/  LDGSTS.E [R2+0x15f00], desc[UR14][R28.64], P0 ;  /* 0x15f000001c027fae */ /* 0x0003e200081a100e */
[----:B------:R-:W-:-:S05]  /*9f470*/  IADD3 R6, P2, PT, R6, UR16, RZ ;  /* 0x0000001006067c10 */ /* 0x000fca000ff5e0ff */
[----:B-1----:R-:W-:Y:S01]  /*9f480*/  IMAD.MOV.U32 R28, RZ, RZ, R6 ;  /* 0x000000ffff1c7224 */ /* 0x002fe200078e0006 */
[----:B------:R-:W-:Y:S01]  /*9f490*/  STL [R1+0x2bc4], R3 ;  /* 0x002bc40301007387 */ /* 0x000fe20000100800 */
[----:B------:R-:W-:Y:S02]  /*9f4a0*/  IADD3 R16, P3, PT, R16, UR16, RZ ;  /* 0x0000001010107c10 */ /* 0x000fe4000ff7e0ff */
[----:B------:R-:W-:-:S04]  /*9f4b0*/  IADD3.X R9, PT, PT, R9, UR7, RZ, P2, !PT ;  /* 0x0000000709097c10 */ /* 0x000fc800097fe4ff */
[----:B------:R-:W-:Y:S02]  /*9f4c0*/  MOV R29, R9 ;  /* 0x00000009001d7202 */ /* 0x000fe40000000f00 */
[----:B--2---:R-:W-:Y:S01]  /*9f4d0*/  IADD3.X R17, PT, PT, R17, UR7, RZ, P3, !PT ;  /* 0x0000000711117c10 */ /* 0x004fe20009ffe4ff */
[----:B------:R1:W-:Y:S04]  /*9f4e0*/  STL [R1+0x2bc0], R8 ;  /* 0x002bc00801007387 */ /* 0x0003e80000100800 */
[----:B------:R2:W-:Y:S01]  /*9f4f0*/  LDGSTS.E [R2+0x15f80], desc[UR14][R28.64], P0 ;  /* 0x15f800001c027fae */ /* 0x0005e200081a100e */
[----:B------:R-:W-:-:S03]  /*9f500*/  IADD3 R14, P0, PT, R14, UR16, RZ ;  /* 0x000000100e0e7c10 */ /* 0x000fc6000ff1e0ff */
[----:B-1----:R-:W3:Y:S01]  /*9f510*/  LDL.LU R8, [R1+0x2cbc] ;  /* 0x002cbc0001087983 */ /* 0x002ee20000300800 */
[----:B------:R-:W-:-:S03]  /*9f520*/  IADD3 R5, P2, PT, R5, UR16, RZ ;  /* 0x0000001005057c10 */ /* 0x000fc6000ff5e0ff */
[----:B------:R-:W4:Y:S01]  /*9f530*/  LDL.LU R3, [R1+0x2cc4] ;  /* 0x002cc40001037983 */ /* 0x000f220000300800 */
[----:B--2---:R-:W-:Y:S01]  /*9f540*/  IMAD.MOV.U32 R28, RZ, RZ, R16 ;  /* 0x000000ffff1c7224 */ /* 0x004fe200078e0010 */
[----:B------:R-:W-:Y:S02]  /*9f550*/  MOV R29, R17 ;  /* 0x00000011001d7202 */ /* 0x000fe40000000f00 */
[----:B------:R-:W-:Y:S04]  /*9f560*/  STL [R1+0x2bcc], R6 ;  /* 0x002bcc0601007387 */ /* 0x000fe80000100800 */
[----:B------:R1:W-:Y:S04]  /*9f570*/  STL [R1+0x2bc8], R9 ;  /* 0x002bc80901007387 */ /* 0x0003e80000100800 */
[----:B------:R-:W-:Y:S04]  /*9f580*/  STL [R1+0x2c94], R16 ;  /* 0x002c941001007387 */ /* 0x000fe80000100800 */
[----:B------:R2:W-:Y:S04]  /*9f590*/  LDGSTS.E [R2+0x16c00], desc[UR14][R28.64], P1 ;  /* 0x16c000001c027fae */ /* 0x0005e800089a100e */
[----:B-1----:R-:W4:Y:S04]  /*9f5a0*/  LDL.LU R9, [R1+0x2cb8] ;  /* 0x002cb80001097983 */ /* 0x002f280000300800 */
[----:B------:R-:W-:Y:S01]  /*9f5b0*/  STL [R1+0x2c90], R17 ;  /* 0x002c901101007387 */ /* 0x000fe20000100800 */
[----:B--2---:R-:W-:-:S03]  /*9f5c0*/  IMAD.MOV.U32 R28, RZ, RZ, R14 ;  /* 0x000000ffff1c7224 */ /* 0x004fc600078e000e */
[----:B------:R-:W2:Y:S04]  /*9f5d0*/  LDL.LU R6, [R1+0x2cc0] ;  /* 0x002cc00001067983 */ /* 0x000ea80000300800 */
[----:B------:R-:W-:Y:S01]  /*9f5e0*/  STL [R1+0x2c9c], R14 ;  /* 0x002c9c0e01007387 */ /* 0x000fe20000100800 */
[----:B------:R-:W-:-:S04]  /*9f5f0*/  IADD3.X R15, PT, PT, R15, UR7, RZ, P0, !PT ;  /* 0x000000070f0f7c10 */ /* 0x000fc800087fe4ff */
[----:B------:R-:W-:Y:S01]  /*9f600*/  MOV R29, R15 ;  /* 0x0000000f001d7202 */ /* 0x000fe20000000f00 */
[----:B------:R-:W-:Y:S01]  /*9f610*/  STL [R1+0x2c98], R15 ;  /* 0x002c980f01007387 */ /* 0x000fe20000100800 */
[----:B------:R-:W-:-:S03]  /*9f620*/  IADD3.X R7, PT, PT, R7, UR7, RZ, P2, !PT ;  /* 0x0000000707077c10 */ /* 0x000fc600097fe4ff */
[----:B------:R-:W-:Y:S04]  /*9f630*/  STL [R1+0x2ca4], R5 ;  /* 0x002ca40501007387 */ /* 0x000fe80000100800 */
[----:B------:R1:W-:Y:S04]  /*9f640*/  LDGSTS.E [R2+0x16c80], desc[UR14][R28.64], P1 ;  /* 0x16c800001c027fae */ /* 0x0003e800089a100e */
[----:B------:R1:W-:Y:S02]  /*9f650*/  STL [R1+0x2ca0], R7 ;  /* 0x002ca00701007387 */ /* 0x0003e40000100800 */
[----:B-1----:R-:W-:Y:S01]  /*9f660*/  MOV R29, R7 ;  /* 0x00000007001d7202 */ /* 0x002fe20000000f00 */
[----:B------:R-:W-:Y:S01]  /*9f670*/  IMAD.MOV.U32 R28, RZ, RZ, R5 ;  /* 0x000000ffff1c7224 */ /* 0x000fe200078e0005 */
[----:B------:R-:W2:Y:S04]  /*9f680*/  LDL.LU R7, [R1+0x2cc8] ;  /* 0x002cc80001077983 */ /* 0x000ea80000300800 */
[----:B------:R-:W2:Y:S01]  /*9f690*/  LDL.LU R5, [R1+0x2ccc] ;  /* 0x002ccc0001057983 */ /* 0x000ea20000300800 */
[----:B------:R-:W-:-:S03]  /*9f6a0*/  IADD3 R12, P0, PT, R12, UR16, RZ ;  /* 0x000000100c0c7c10 */ /* 0x000fc6000ff1e0ff */
[----:B------:R1:W-:Y:S01]  /*9f6b0*/  LDGSTS.E [R2+0x16d00], desc[UR14][R28.64], P1 ;  /* 0x16d000001c027fae */ /* 0x0003e200089a100e */
[----:B------:R-:W-:Y:S02]  /*9f6c0*/  IADD3.X R13, PT, PT, R13, UR7, RZ, P0, !PT ;  /* 0x000000070d0d7c10 */ /* 0x000fe400087fe4ff */
[----:B------:R-:W-:Y:S01]  /*9f6d0*/  IADD3 R10, P2, PT, R10, UR16, RZ ;  /* 0x000000100a0a7c10 */ /* 0x000fe2000ff5e0ff */
[----:B------:R1:W-:Y:S03]  /*9f6e0*/  STL [R1+0x2cac], R12 ;  /* 0x002cac0c01007387 */ /* 0x0003e60000100800 */
[----:B------:R-:W-:Y:S01]  /*9f6f0*/  IADD3.X R11, PT, PT, R11, UR7, RZ, P2, !PT ;  /* 0x000000070b0b7c10 */ /* 0x000fe200097fe4ff */
[----:B------:R2:W-:Y:S01]  /*9f700*/  STL [R1+0x2ca8], R13 ;  /* 0x002ca80d01007387 */ /* 0x0005e20000100800 */
[----:B-1----:R-:W-:Y:S01]  /*9f710*/  IMAD.MOV.U32 R28, RZ, RZ, R12 ;  /* 0x000000ffff1c7224 */ /* 0x002fe200078e000c */
[----:B------:R-:W-:-:S02]  /*9f720*/  MOV R29, R13 ;  /* 0x0000000d001d7202 */ /* 0x000fc40000000f00 */
[----:B------:R-:W-:Y:S04]  /*9f730*/  STL [R1+0x2cb4], R10 ;  /* 0x002cb40a01007387 */ /* 0x000fe80000100800 */
[----:B------:R1:W-:Y:S04]  /*9f740*/  STL [R1+0x2cb0], R11 ;  /* 0x002cb00b01007387 */ /* 0x0003e80000100800 */
[----:B------:R-:W2:Y:S04]  /*9f750*/  LDL.LU R19, [R1+0x2d90] ;  /* 0x002d900001137983 */ /* 0x000ea80000300800 */
[----:B------:R-:W2:Y:S04]  /*9f760*/  LDL.LU R18, [R1+0x2d94] ;  /* 0x002d940001127983 */ /* 0x000ea80000300800 */
[----:B------:R1:W-:Y:S04]  /*9f770*/  LDGSTS.E [R2+0x16d80], desc[UR14][R28.64], P1 ;  /* 0x16d800001c027fae */ /* 0x0003e800089a100e */
[----:B------:R-:W2:Y:S04]  /*9f780*/  LDL.LU R17, [R1+0x2d98] ;  /* 0x002d980001117983 */ /* 0x000ea80000300800 */
        /* <DEDUP_REMOVED lines=10> */
[----:B------:R-:W-:-:S05]  /*9f830*/  IADD3.X R9, PT, PT, R9, UR7, RZ, P0, !PT ;  /* 0x0000000709097c10 */ /* 0x000fca00087fe4ff */
[----:B------:R1:W-:Y:S01]  /*9f840*/  STL [R1+0x2cb8], R9 ;  /* 0x002cb80901007387 */ /* 0x0003e20000100800 */
[----:B--2---:R-:W-:-:S03]  /*9f850*/  IADD3.X R6, PT, PT, R6, UR7, RZ, P2, !PT ;  /* 0x0000000706067c10 */ /* 0x004fc600097fe4ff */
[----:B------:R-:W-:Y:S01]  /*9f860*/  STL [R1+0x2cc4], R3 ;  /* 0x002cc40301007387 */ /* 0x000fe20000100800 */
[----:B------:R-:W-:-:S03]  /*9f870*/  MOV R29, R9 ;  /* 0x00000009001d7202 */ /* 0x000fc60000000f00 */
[----:B------:R-:W2:Y:S04]  /*9f880*/  LDL.LU R15, [R1+0x2da0] ;  /* 0x002da000010f7983 */ /* 0x000ea80000300800 */
[----:B------:R3:W-:Y:S04]  /*9f890*/  STL [R1+0x2cc0], R6 ;  /* 0x002cc00601007387 */ /* 0x0007e80000100800 */
[----:B------:R-:W4:Y:S04]  /*9f8a0*/  LDL.LU R13, [R1+0x2da8] ;  /* 0x002da800010d7983 */ /* 0x000f280000300800 */
[----:B------:R-:W4:Y:S04]  /*9f8b0*/  LDL.LU R11, [R1+0x2db0] ;  /* 0x002db000010b7983 */ /* 0x000f280000300800 */
[----:B------:R-:W4:Y:S04]  /*9f8c0*/  LDL.LU R10, [R1+0x2db4] ;  /* 0x002db400010a7983 */ /* 0x000f280000300800 */
[----:B------:R3:W-:Y:S04]  /*9f8d0*/  LDGSTS.E [R2+0x16e80], desc[UR14][R28.64], P1 ;  /* 0x16e800001c027fae */ /* 0x0007e800089a100e */
[----:B-1----:R-:W4:Y:S04]  /*9f8e0*/  LDL.LU R9, [R1+0x2db8] ;  /* 0x002db80001097983 */ /* 0x002f280000300800 */
[----:B------:R-:W4:Y:S01]  /*9f8f0*/  LDL.LU R8, [R1+0x2dbc] ;  /* 0x002dbc0001087983 */ /* 0x000f220000300800 */
[----:B---3--:R-:W-:Y:S01]  /*9f900*/  IMAD.MOV.U32 R28, RZ, RZ, R3 ;  /* 0x000000ffff1c7224 */ /* 0x008fe200078e0003 */
[----:B------:R-:W-:-:S02]  /*9f910*/  MOV R29, R6 ;  /* 0x00000006001d7202 */ /* 0x000fc40000000f00 */
[----:B------:R-:W3:Y:S04]  /*9f920*/  LDL.LU R6, [R1+0x2dc4] ;  /* 0x002dc40001067983 */ /* 0x000ee80000300800 */
[----:B------:R-:W3:Y:S04]  /*9f930*/  LDL.LU R3, [R1+0x2dcc] ;  /* 0x002dcc0001037983 */ /* 0x000ee80000300800 */
[----:B------:R1:W-:Y:S01]  /*9f940*/  LDGSTS.E [R2+0x16f00], desc[UR14][R28.64], P1 ;  /* 0x16f000001c027fae */ /* 0x0003e200089a100e */
[----:B------:R-:W-:-:S04]  /*9f950*/  IADD3 R5, P0, PT, R5, UR16, RZ ;  /* 0x0000001005057c10 */ /* 0x000fc8000ff1e0ff */
[----:B------:R-:W-:Y:S01]  /*9f960*/  IADD3.X R7, PT, PT, R7, UR7, RZ, P0, !PT ;  /* 0x0000000707077c10 */ /* 0x000fe200087fe4ff */
[----:B------:R-:W-:Y:S01]  /*9f970*/  STL [R1+0x2ccc], R5 ;  /* 0x002ccc0501007387 */ /* 0x000fe20000100800 */
[----:B-1----:R-:W-:Y:S02]  /*9f980*/  IMAD.MOV.U32 R28, RZ, RZ, R5 ;  /* 0x000000ffff1c7224 */ /* 0x002fe400078e0005 */
[----:B------:R-:W-:Y:S01]  /*9f990*/  MOV R29, R7 ;  /* 0x00000007001d7202 */ /* 0x000fe20000000f00 */
[----:B------:R1:W-:Y:S01]  /*9f9a0*/  STL [R1+0x2cc8], R7 ;  /* 0x002cc80701007387 */ /* 0x0003e20000100800 */
[----:B------:R-:W-:-:S03]  /*9f9b0*/  UISETP.GT.AND UP1, UPT, UR21, 0x5f, UPT ;  /* 0x0000005f1500788c */ /* 0x000fc6000bf24270 */
[----:B------:R1:W-:Y:S04]  /*9f9c0*/  LDGSTS.E [R2+0x16f80], desc[UR14][R28.64], P1 ;  /* 0x16f800001c027fae */ /* 0x0003e800089a100e */
[----:B-1----:R-:W3:Y:S04]  /*9f9d0*/  LDL.LU R7, [R1+0x2dc0] ;  /* 0x002dc00001077983 */ /* 0x002ee80000300800 */
[----:B------:R-:W3:Y:S01]  /*9f9e0*/  LDL.LU R5, [R1+0x2dc8] ;  /* 0x002dc80001057983 */ /* 0x000ee20000300800 */
[----:B------:R-:W-:-:S04]  /*9f9f0*/  USEL UR12, URZ, 0x4, !UP1 ;  /* 0x00000004ff0c7887 */ /* 0x000fc8000c800000 */
[----:B------:R-:W-:Y:S01]  /*9fa00*/  USEL UR12, UR12, URZ, !UP0 ;  /* 0x000000ff0c0c7287 */ /* 0x000fe2000c000000 */
[----:B------:R-:W-:-:S05]  /*9fa10*/  IADD3 R18, P1, PT, R18, UR16, RZ ;  /* 0x0000001012127c10 */ /* 0x000fca000ff3e0ff */
[----:B------:R-:W-:Y:S02]  /*9fa20*/  ISETP.NE.U32.AND P0, PT, RZ, UR12, PT ;  /* 0x0000000cff007c0c */ /* 0x000fe4000bf05070 */
[----:B------:R-:W-:Y:S02]  /*9fa30*/  IADD3.X R19, PT, PT, R19, UR7, RZ, P1, !PT ;  /* 0x0000000713137c10 */ /* 0x000fe40008ffe4ff */
[----:B------:R-:W-:-:S04]  /*9fa40*/  IADD3 R16, P2, PT, R16, UR16, RZ ;  /* 0x0000001010107c10 */ /* 0x000fc8000ff5e0ff */
[----:B------:R-:W-:Y:S02]  /*9fa50*/  IADD3.X R17, PT, PT, R17, UR7, RZ, P2, !PT ;  /* 0x0000000711117c10 */ /* 0x000fe400097fe4ff */
[----:B------:R-:W-:Y:S02]  /*9fa60*/  IADD3 R14, P1, PT, R14, UR16, RZ ;  /* 0x000000100e0e7c10 */ /* 0x000fe4000ff3e0ff */
[----:B------:R-:W-:Y:S01]  /*9fa70*/  IADD3 R12, P2, PT, R12, UR16, RZ ;  /* 0x000000100c0c7c10 */ /* 0x000fe2000ff5e0ff */
[----:B------:R-:W-:Y:S01]  /*9fa80*/  STL [R1+0x2d94], R18 ;  /* 0x002d941201007387 */ /* 0x000fe20000100800 */
[----:B------:R-:W-:Y:S01]  /*9fa90*/  IMAD.MOV.U32 R28, RZ, RZ, R18 ;  /* 0x000000ffff1c7224 */ /* 0x000fe200078e0012 */
[----:B------:R-:W-:Y:S02]  /*9faa0*/  MOV R29, R19 ;  /* 0x00000013001d7202 */ /* 0x000fe40000000f00 */
[----:B------:R-:W-:Y:S04]  /*9fab0*/  STL [R1+0x2d90], R19 ;  /* 0x002d901301007387 */ /* 0x000fe80000100800 */
[----:B------:R-:W-:Y:S04]  /*9fac0*/  STL [R1+0x2d9c], R16 ;  /* 0x002d9c1001007387 */ /* 0x000fe80000100800 */
[----:B------:R-:W-:Y:S04]  /*9fad0*/  STL [R1+0x2d98], R17 ;  /* 0x002d981101007387 */ /* 0x000fe80000100800 */
[----:B------:R-:W-:Y:S04]  /*9fae0*/  STL [R1+0x2da4], R14 ;  /* 0x002da40e01007387 */ /* 0x000fe80000100800 */
[----:B------:R1:W-:Y:S02]  /*9faf0*/  LDGSTS.E [R2+0x17c00], desc[UR14][R28.64], P0 ;  /* 0x17c000001c027fae */ /* 0x0003e400081a100e */
[----:B-1----:R-:W-:Y:S01]  /*9fb00*/  IMAD.MOV.U32 R28, RZ, RZ, R16 ;  /* 0x000000ffff1c7224 */ /* 0x002fe200078e0010 */
[----:B------:R-:W-:-:S05]  /*9fb10*/  MOV R29, R17 ;  /* 0x00000011001d7202 */ /* 0x000fca0000000f00 */
[----:B------:R1:W-:Y:S02]  /*9fb20*/  LDGSTS.E [R2+0x17c80], desc[UR14][R28.64], P0 ;  /* 0x17c800001c027fae */ /* 0x0003e400081a100e */
[----:B-1----:R-:W-:Y:S01]  /*9fb30*/  IMAD.MOV.U32 R28, RZ, RZ, R14 ;  /* 0x000000ffff1c7224 */ /* 0x002fe200078e000e */
[----:B--2---:R-:W-:Y:S02]  /*9fb40*/  IADD3.X R15, PT, PT, R15, UR7, RZ, P1, !PT ;  /* 0x000000070f0f7c10 */ /* 0x004fe40008ffe4ff */
[----:B----4-:R-:W-:-:S03]  /*9fb50*/  IADD3.X R13, PT, PT, R13, UR7, RZ, P2, !PT ;  /* 0x000000070d0d7c10 */ /* 0x010fc600097fe4ff */
[----:B------:R-:W-:Y:S01]  /*9fb60*/  STL [R1+0x2da0], R15 ;  /* 0x002da00f01007387 */ /* 0x000fe20000100800 */
[----:B------:R-:W-:-:S03]  /*9fb70*/  IADD3 R10, P1, PT, R10, UR16, RZ ;  /* 0x000000100a0a7c10 */ /* 0x000fc6000ff3e0ff */
[----:B------:R-:W-:Y:S01]  /*9fb80*/  STL [R1+0x2dac], R12 ;  /* 0x002dac0c01007387 */ /* 0x000fe20000100800 */
[----:B------:R-:W-:-:S03]  /*9fb90*/  IADD3.X R11, PT, PT, R11, UR7, RZ, P1, !PT ;  /* 0x000000070b0b7c10 */ /* 0x000fc60008ffe4ff */
[----:B------:R1:W-:Y:S01]  /*9fba0*/  STL [R1+0x2da8], R13 ;  /* 0x002da80d01007387 */ /* 0x0003e20000100800 */
[----:B------:R-:W-:-:S03]  /*9fbb0*/  IADD3 R8, P2, PT, R8, UR16, RZ ;  /* 0x0000001008087c10 */ /* 0x000fc6000ff5e0ff */
[----:B------:R-:W-:Y:S01]  /*9fbc0*/  STL [R1+0x2db4], R10 ;  /* 0x002db40a01007387 */ /* 0x000fe20000100800 */
[----:B------:R-:W-:Y:S02]  /*9fbd0*/  IADD3.X R9, PT, PT, R9, UR7, RZ, P2, !PT ;  /* 0x0000000709097c10 */ /* 0x000fe400097fe4ff */
[----:B---3--:R-:W-:Y:S01]  /*9fbe0*/  IADD3 R6, P1, PT, R6, UR16, RZ ;  /* 0x0000001006067c10 */ /* 0x008fe2000ff3e0ff */
[----:B------:R2:W-:Y:S01]  /*9fbf0*/  STL [R1+0x2db0], R11 ;  /* 0x002db00b01007387 */ /* 0x0005e20000100800 */
[----:B------:R-:W-:-:S03]  /*9fc00*/  IADD3 R3, P2, PT, R3, UR16, RZ ;  /* 0x0000001003037c10 */ /* 0x000fc6000ff5e0ff */
[----:B------:R-:W-:Y:S01]  /*9fc10*/  STL [R1+0x2dbc], R8 ;  /* 0x002dbc0801007387 */ /* 0x000fe20000100800 */
[----:B------:R-:W-:-:S03]  /*9fc20*/  MOV R29, R15 ;  /* 0x0000000f001d7202 */ /* 0x000fc60000000f00 */
[----:B------:R3:W-:Y:S04]  /*9fc30*/  STL [R1+0x2db8], R9 ;  /* 0x002db80901007387 */ /* 0x0007e80000100800 */
[----:B------:R-:W-:Y:S04]  /*9fc40*/  STL [R1+0x2dc4], R6 ;  /* 0x002dc40601007387 */ /* 0x000fe80000100800 */
[----:B------:R4:W-:Y:S02]  /*9fc50*/  LDGSTS.E [R2+0x17d00], desc[UR14][R28.64], P0 ;  /* 0x17d000001c027fae */ /* 0x0009e400081a100e */
[----:B----4-:R-:W-:Y:S01]  /*9fc60*/  IMAD.MOV.U32 R28, RZ, RZ, R12 ;  /* 0x000000ffff1c7224 */ /* 0x010fe200078e000c */
[----:B------:R-:W-:-:S05]  /*9fc70*/  MOV R29, R13 ;  /* 0x0000000d001d7202 */ /* 0x000fca0000000f00 */
        /* <DEDUP_REMOVED lines=8> */
[----:B------:R-:W-:Y:S02]  /*9fd00*/  IADD3.X R7, PT, PT, R7, UR7, RZ, P1, !PT ;  /* 0x0000000707077c10 */ /* 0x000fe40008ffe4ff */
[----:B------:R-:W-:-:S03]  /*9fd10*/  IADD3.X R5, PT, PT, R5, UR7, RZ, P2, !PT ;  /* 0x0000000705057c10 */ /* 0x000fc600097fe4ff */
[----:B------:R4:W-:Y:S04]  /*9fd20*/  STL [R1+0x2dc0], R7 ;  /* 0x002dc00701007387 */ /* 0x0009e80000100800 */
[----:B------:R1:W-:Y:S04]  /*9fd30*/  STL [R1+0x2dcc], R3 ;  /* 0x002dcc0301007387 */ /* 0x0003e80000100800 */
[----:B------:R-:W-:Y:S04]  /*9fd40*/  STL [R1+0x2dc8], R5 ;  /* 0x002dc80501007387 */ /* 0x000fe80000100800 */
[----:B------:R-:W4:Y:S04]  /*9fd50*/  LDL.LU.64 R24, [R1+0x1990] ;  /* 0x0019900001187983 */ /* 0x000f280000300a00 */
[----:B-1----:R-:W4:Y:S04]  /*9fd60*/  LDL.LU.64 R12, [R1+0x1988] ;  /* 0x00198800010c7983 */ /* 0x002f280000300a00 */
[----:B--2---:R-:W2:Y:S04]  /*9fd70*/  LDL.LU.64 R10, [R1+0x1980] ;  /* 0x00198000010a7983 */ /* 0x004ea80000300a00 */
[----:B---3--:R-:W3:Y:S04]  /*9fd80*/  LDL.LU.64 R8, [R1+0x1978] ;  /* 0x0019780001087983 */ /* 0x008ee80000300a00 */
[----:B------:R-:W3:Y:S01]  /*9fd90*/  LDL.LU.64 R26, [R1+0x1970] ;  /* 0x00197000011a7983 */ /* 0x000ee20000300a00 */
[----:B------:R-:W-:-:S03]  /*9fda0*/  MOV R29, R7 ;  /* 0x00000007001d7202 */ /* 0x000fc60000000f00 */
[----:B----4-:R-:W4:Y:S04]  /*9fdb0*/  LDL.LU.64 R6, [R1+0x1968] ;  /* 0x0019680001067983 */ /* 0x010f280000300a00 */
[----:B------:R1:W-:Y:S04]  /*9fdc0*/  LDGSTS.E [R2+0x17f00], desc[UR14][R28.64], P0 ;  /* 0x17f000001c027fae */ /* 0x0003e800081a100e */
[----:B------:R-:W4:Y:S01]  /*9fdd0*/  LDL.LU.64 R22, [R1+0x1960] ;  /* 0x0019600001167983 */ /* 0x000f220000300a00 */
[----:B------:R-:W-:-:S03]  /*9fde0*/  ISETP.GE.AND P1, PT, R252, UR21, PT ;  /* 0x00000015fc007c0c */ /* 0x000fc6000bf26270 */
[----:B------:R-:W4:Y:S01]  /*9fdf0*/  LDL.LU.64 R20, [R1+0x1958] ;  /* 0x0019580001147983 */ /* 0x000f220000300a00 */
[----:B-1----:R-:W-:Y:S01]  /*9fe00*/  IMAD.MOV.U32 R28, RZ, RZ, R3 ;  /* 0x000000ffff1c7224 */ /* 0x002fe200078e0003 */
[----:B------:R-:W-:Y:S02]  /*9fe10*/  MOV R29, R5 ;  /* 0x00000005001d7202 */ /* 0x000fe40000000f00 */
[----:B------:R-:W4:Y:S01]  /*9fe20*/  LDL.LU.64 R18, [R1+0x1890] ;  /* 0x0018900001127983 */ /* 0x000f220000300a00 */
[----:B------:R-:W-:-:S03]  /*9fe30*/  LOP3.LUT R3, R252, 0x40, RZ, 0xfc, !PT ;  /* 0x00000040fc037812 */ /* 0x000fc600078efcff */
[----:B------:R1:W-:Y:S01]  /*9fe40*/  LDGSTS.E [R2+0x17f80], desc[UR14][R28.64], P0 ;  /* 0x17f800001c027fae */ /* 0x0003e200081a100e */
[----:B------:R-:W-:Y:S02]  /*9fe50*/  ISETP.GE.AND P0, PT, R3, UR21, PT ;  /* 0x0000001503007c0c */ /* 0x000fe4000bf06270 */
[C---:B------:R-:W-:Y:S01]  /*9fe60*/  LOP3.LUT R3, R252.reuse, 0x20, RZ, 0xfc, !PT ;  /* 0x00000020fc037812 */ /* 0x040fe200078efcff */
[----:B------:R-:W4:Y:S01]  /*9fe70*/  LDL.LU.64 R16, [R1+0x1888] ;  /* 0x0018880001107983 */ /* 0x000f220000300a00 */
[----:B------:R-:W-:Y:S02]  /*9fe80*/  PLOP3.LUT P4, PT, PT, PT, UP0, 0x80, 0x8 ;  /* 0x000000000008781c */ /* 0x000fe40003f8f008 */
[----:B------:R-:W-:Y:S01]  /*9fe90*/  ISETP.GE.AND P2, PT, R3, UR21, PT ;  /* 0x0000001503007c0c */ /* 0x000fe2000bf46270 */
[----:B------:R-:W4:Y:S01]  /*9fea0*/  LDL.LU.64 R14, [R1+0x1880] ;  /* 0x00188000010e7983 */ /* 0x000f220000300a00 */
[----:B------:R-:W-:Y:S02]  /*9feb0*/  SEL R3, RZ, 0x4, P0 ;  /* 0x00000004ff037807 */ /* 0x000fe40000000000 */
[----:B-1----:R-:W-:-:S02]  /*9fec0*/  LOP3.LUT R29, R252, 0x60, RZ, 0xfc, !PT ;  /* 0x00000060fc1d7812 */ /* 0x002fc400078efcff */
[----:B------:R-:W-:Y:S02]  /*9fed0*/  SEL R3, R3, RZ, !P4 ;  /* 0x000000ff03037207 */ /* 0x000fe40006000000 */
[----:B------:R-:W-:Y:S02]  /*9fee0*/  SEL R28, RZ, 0x4, P1 ;  /* 0x00000004ff1c7807 */ /* 0x000fe40000800000 */
[----:B------:R-:W-:Y:S02]  /*9fef0*/  ISETP.GE.AND P3, PT, R29, UR21, PT ;  /* 0x000000151d007c0c */ /* 0x000fe4000bf66270 */
[----:B------:R-:W-:Y:S02]  /*9ff00*/  SEL R28, R28, RZ, !P4 ;  /* 0x000000ff1c1c7207 */ /* 0x000fe40006000000 */
[----:B------:R-:W-:Y:S02]  /*9ff10*/  ISETP.NE.U32.AND P0, PT, R3, RZ, PT ;  /* 0x000000ff0300720c */ /* 0x000fe40003f05070 */
[----:B------:R-:W-:-:S02]  /*9ff20*/  SEL R3, RZ, 0x4, P3 ;  /* 0x00000004ff037807 */ /* 0x000fc40001800000 */
[----:B------:R-:W-:Y:S02]  /*9ff30*/  ISETP.NE.U32.AND P1, PT, R28, RZ, PT ;  /* 0x000000ff1c00720c */ /* 0x000fe40003f25070 */
[----:B------:R-:W-:Y:S02]  /*9ff40*/  SEL R28, RZ, 0x4, P2 ;  /* 0x00000004ff1c7807 */ /* 0x000fe40001000000 */
[----:B------:R-:W-:Y:S02]  /*9ff50*/  SEL R3, R3, RZ, !P4 ;  /* 0x000000ff03037207 */ /* 0x000fe40006000000 */
[----:B------:R-:W-:Y:S02]  /*9ff60*/  SEL R28, R28, RZ, !P4 ;  /* 0x000000ff1c1c7207 */ /* 0x000fe40006000000 */
[----:B------:R-:W-:Y:S02]  /*9ff70*/  ISETP.NE.U32.AND P3, PT, R3, RZ, PT ;  /* 0x000000ff0300720c */ /* 0x000fe40003f65070 */
[----:B------:R-:W-:-:S02]  /*9ff80*/  ISETP.NE.U32.AND P2, PT, R28, RZ, PT ;  /* 0x000000ff1c00720c */ /* 0x000fc40003f45070 */
        /* <DEDUP_REMOVED lines=74> */
[----:B------:R-:W2:Y:S01]  /*a0430*/  LDL.LU.64 R10, [R1+0x13f8] ;  /* 0x0013f800010a7983 */ /* 0x000ea20000300a00 */
[----:B---3--:R-:W-:-:S03]  /*a0440*/  IADD3 R77, P4, PT, R8, UR16, RZ ;  /* 0x00000010084d7c10 */ /* 0x008fc6000ff9e0ff */
        /* <DEDUP_REMOVED lines=25> */
[----:B------:R-:W-:-:S04]  /*a05e0*/  IADD3 R179, P4, PT, R12, UR16, RZ ;  /* 0x000000100cb37c10 */ /* 0x000fc8000ff9e0ff */
[----:B------:R-:W-:Y:S02]  /*a05f0*/  IADD3.X R180, PT, PT, R13, UR7, RZ, P4, !PT ;  /* 0x000000070db47c10 */ /* 0x000fe4000a7fe4ff */
[----:B------:R-:W4:Y:S01]  /*a0600*/  LDL.LU.64 R12, [R1+0x12f0] ;  /* 0x0012f000010c7983 */ /* 0x000f220000300a00 */
[----:B--2---:R-:W-:-:S04]  /*a0610*/  IADD3 R181, P4, PT, R10, UR16, RZ ;  /* 0x000000100ab57c10 */ /* 0x004fc8000ff9e0ff */
[----:B------:R-:W-:Y:S02]  /*a0620*/  IADD3.X R182, PT, PT, R11, UR7, RZ, P4, !PT ;  /* 0x000000070bb67c10 */ /* 0x000fe4000a7fe4ff */
[----:B---3--:R-:W-:Y:S01]  /*a0630*/  IADD3 R183, P4, PT, R24, UR16, RZ ;  /* 0x0000001018b77c10 */ /* 0x008fe2000ff9e0ff */
[----:B------:R-:W2:Y:S03]  /*a0640*/  LDL.LU.64 R10, [R1+0x12e8] ;  /* 0x0012e800010a7983 */ /* 0x000ea60000300a00 */
[----:B------:R-:W-:Y:S02]  /*a0650*/  IADD3.X R184, PT, PT, R25, UR7, RZ, P4, !PT ;  /* 0x0000000719b87c10 */ /* 0x000fe4000a7fe4ff */
[----:B------:R-:W-:-:S04]  /*a0660*/  IADD3 R185, P4, PT, R8, UR16, RZ ;  /* 0x0000001008b97c10 */ /* 0x000fc8000ff9e0ff */
[----:B------:R-:W-:Y:S02]  /*a0670*/  IADD3.X R186, PT, PT, R9, UR7, RZ, P4, !PT ;  /* 0x0000000709ba7c10 */ /* 0x000fe4000a7fe4ff */
[----:B------:R-:W3:Y:S01]  /*a0680*/  LDL.LU.64 R8, [R1+0x12e0] ;  /* 0x0012e00001087983 */ /* 0x000ee20000300a00 */
[----:B----4-:R-:W-:-:S04]  /*a0690*/  IADD3 R187, P4, PT, R6, UR16, RZ ;  /* 0x0000001006bb7c10 */ /* 0x010fc8000ff9e0ff */
[----:B------:R-:W-:Y:S02]  /*a06a0*/  IADD3.X R188, PT, PT, R7, UR7, RZ, P4, !PT ;  /* 0x0000000707bc7c10 */ /* 0x000fe4000a7fe4ff */
[----:B------:R-:W4:Y:S04]  /*a06b0*/  LDL.LU.64 R6, [R1+0x12d8] ;  /* 0x0012d80001067983 */ /* 0x000f280000300a00 */
[----:B------:R-:W4:Y:S04]  /*a06c0*/  LDL.LU.64 R100, [R1+0x12d0] ;  /* 0x0012d00001647983 */ /* 0x000f280000300a00 */
[----:B------:R-:W4:Y:S04]  /*a06d0*/  LDL.LU.64 R98, [R1+0x12c8] ;  /* 0x0012c80001627983 */ /* 0x000f280000300a00 */
[----:B------:R-:W4:Y:S04]  /*a06e0*/  LDL.LU.64 R96, [R1+0x12c0] ;  /* 0x0012c00001607983 */ /* 0x000f280000300a00 */
[----:B------:R-:W4:Y:S04]  /*a06f0*/  LDL.LU.64 R94, [R1+0x12b8] ;  /* 0x0012b800015e7983 */ /* 0x000f280000300a00 */
[----:B------:R-:W4:Y:S04]  /*a0700*/  LDL.LU.64 R92, [R1+0x12b0] ;  /* 0x0012b000015c7983 */ /* 0x000f280000300a00 */
[----:B------:R-:W4:Y:S01]  /*a0710*/  LDL.LU.64 R26, [R1+0x12a8] ;  /* 0x0012a800011a7983 */ /* 0x000f220000300a00 */
[----:B------:R-:W-:-:S03]  /*a0720*/  IADD3 R189, P4, PT, R22, UR16, RZ ;  /* 0x0000001016bd7c10 */ /* 0x000fc6000ff9e0ff */
[----:B------:R-:W4:Y:S01]  /*a0730*/  LDL.LU.64 R24, [R1+0x12a0] ;  /* 0x0012a00001187983 */ /* 0x000f220000300a00 */
[----:B------:R-:W-:Y:S02]  /*a0740*/  IADD3.X R190, PT, PT, R23, UR7, RZ, P4, !PT ;  /* 0x0000000717be7c10 */ /* 0x000fe4000a7fe4ff */
[----:B------:R-:W-:Y:S01]  /*a0750*/  IADD3 R191, P4, PT, R20, UR16, RZ ;  /* 0x0000001014bf7c10 */ /* 0x000fe2000ff9e0ff */
[----:B------:R-:W4:Y:S03]  /*a0760*/  LDL.LU.64 R22, [R1+0x1298] ;  /* 0x0012980001167983 */ /* 0x000f260000300a00 */
[----:B------:R-:W-:Y:S02]  /*a0770*/  IADD3.X R204, PT, PT, R21, UR7, RZ, P4, !PT ;  /* 0x0000000715cc7c10 */ /* 0x000fe4000a7fe4ff */
[----:B------:R-:W-:Y:S01]  /*a0780*/  IADD3 R205, P4, PT, R18, UR16, RZ ;  /* 0x0000001012cd7c10 */ /* 0x000fe2000ff9e0ff */
[----:B------:R-:W4:Y:S03]  /*a0790*/  LDL.LU.64 R20, [R1+0x1290] ;  /* 0x0012900001147983 */ /* 0x000f260000300a00 */
[----:B------:R-:W-:-:S02]  /*a07a0*/  IADD3.X R206, PT, PT, R19, UR7, RZ, P4, !PT ;  /* 0x0000000713ce7c10 */ /* 0x000fc4000a7fe4ff */
[----:B------:R-:W-:Y:S01]  /*a07b0*/  IADD3 R207, P4, PT, R16, UR16, RZ ;  /* 0x0000001010cf7c10 */ /* 0x000fe2000ff9e0ff */
[----:B------:R-:W4:Y:S03]  /*a07c0*/  LDL.LU.64 R18, [R1+0x1288] ;  /* 0x0012880001127983 */ /* 0x000f260000300a00 */
[----:B------:R-:W-:Y:S02]  /*a07d0*/  IADD3.X R208, PT, PT, R17, UR7, RZ, P4, !PT ;  /* 0x0000000711d07c10 */ /* 0x000fe4000a7fe4ff */
[----:B------:R-:W-:Y:S01]  /*a07e0*/  IADD3 R209, P4, PT, R14, UR16, RZ ;  /* 0x000000100ed17c10 */ /* 0x000fe2000ff9e0ff */
        /* <DEDUP_REMOVED lines=12> */
[----:B----4-:R-:W-:-:S04]  /*a08b0*/  IADD3 R217, P4, PT, R6, UR16, RZ ;  /* 0x0000001006d97c10 */ /* 0x010fc8000ff9e0ff */
[----:B------:R-:W-:Y:S02]  /*a08c0*/  IADD3.X R218, PT, PT, R7, UR7, RZ, P4, !PT ;  /* 0x0000000707da7c10 */ /* 0x000fe4000a7fe4ff */
[----:B------:R-:W4:Y:S01]  /*a08d0*/  LDL.LU.64 R6, [R1+0x1258] ;  /* 0x0012580001067983 */ /* 0x000f220000300a00 */
        /* <DEDUP_REMOVED lines=14> */
[----:B------:R-:W-:Y:S01]  /*a09c0*/  MOV R139, R28 ;  /* 0x0000001c008b7202 */ /* 0x000fe20000000f00 */
[----:B------:R-:W-:Y:S01]  /*a09d0*/  IMAD.MOV.U32 R136, RZ, RZ, R29 ;  /* 0x000000ffff887224 */ /* 0x000fe200078e001d */
[----:B------:R-:W-:Y:S01]  /*a09e0*/  IADD3.X R232, PT, PT, R25, UR7, RZ, P4, !PT ;  /* 0x0000000719e87c10 */ /* 0x000fe2000a7fe4ff */
[----:B------:R-:W-:Y:S01]  /*a09f0*/  IMAD.MOV.U32 R134, RZ, RZ, R31 ;  /* 0x000000ffff867224 */ /* 0x000fe200078e001f */
[----:B------:R-:W-:Y:S01]  /*a0a00*/  MOV R137, R30 ;  /* 0x0000001e00897202 */ /* 0x000fe20000000f00 */
[----:B------:R-:W-:Y:S01]  /*a0a10*/  IMAD.MOV.U32 R132, RZ, RZ, R33 ;  /* 0x000000ffff847224 */ /* 0x000fe200078e0021 */
[----:B------:R-:W-:-:S02]  /*a0a20*/  IADD3 R233, P4, PT, R22, UR16, RZ ;  /* 0x0000001016e97c10 */ /* 0x000fc4000ff9e0ff */
[----:B------:R-:W-:Y:S01]  /*a0a30*/  MOV R135, R32 ;  /* 0x0000002000877202 */ /* 0x000fe20000000f00 */
[----:B------:R-:W-:Y:S01]  /*a0a40*/  IMAD.MOV.U32 R130, RZ, RZ, R35 ;  /* 0x000000ffff827224 */ /* 0x000fe200078e0023 */
[----:B------:R-:W-:Y:S01]  /*a0a50*/  MOV R133, R34 ;  /* 0x0000002200857202 */ /* 0x000fe20000000f00 */
        /* <DEDUP_REMOVED lines=46> */
[----:B------:R-:W-:-:S02]  /*a0d40*/  MOV R103, R64 ;  /* 0x0000004000677202 */ /* 0x000fc40000000f00 */
[----:B------:R1:W-:Y:S01]  /*a0d50*/  STL.64 [R1+0x1870], R114 ;  /* 0x0018707201007387 */ /* 0x0003e20000100a00 */
[----:B------:R-:W-:Y:S01]  /*a0d60*/  IMAD.MOV.U32 R100, RZ, RZ, R65 ;  /* 0x000000ffff647224 */ /* 0x000fe200078e0041 */
[----:B------:R-:W-:Y:S02]  /*a0d70*/  MOV R101, R66 ;  /* 0x0000004200657202 */ /* 0x000fe40000000f00 */
[----:B------:R1:W-:Y:S01]  /*a0d80*/  STL.64 [R1+0x1868], R112 ;  /* 0x0018687001007387 */ /* 0x0003e20000100a00 */
[----:B------:R-:W-:Y:S01]  /*a0d90*/  IMAD.MOV.U32 R98, RZ, RZ, R67 ;  /* 0x000000ffff627224 */ /* 0x000fe200078e0043 */
[----:B------:R-:W-:Y:S02]  /*a0da0*/  MOV R99, R68 ;  /* 0x0000004400637202 */ /* 0x000fe40000000f00 */
        /* <DEDUP_REMOVED lines=15> */
[----:B------:R-:W-:Y:S01]  /*a0ea0*/  UISETP.GT.AND UP6, UPT, UR21, 0x63, UPT ;  /* 0x000000631500788c */ /* 0x000fe2000bfc4270 */
[----:B------:R-:W-:Y:S01]  /*a0eb0*/  IMAD.MOV.U32 R24, RZ, RZ, R77 ;  /* 0x000000ffff187224 */ /* 0x000fe200078e004d */
[----:B------:R-:W-:Y:S01]  /*a0ec0*/  MOV R25, R78 ;  /* 0x0000004e00197202 */ /* 0x000fe20000000f00 */
[----:B------:R1:W-:Y:S01]  /*a0ed0*/  STL.64 [R1+0x1778], R100 ;  /* 0x0017786401007387 */ /* 0x0003e20000100a00 */
[----:B------:R-:W-:Y:S01]  /*a0ee0*/  MOV R21, R82 ;  /* 0x0000005200157202 */ /* 0x000fe20000000f00 */
[----:B------:R-:W-:Y:S01]  /*a0ef0*/  IMAD.MOV.U32 R22, RZ, RZ, R79 ;  /* 0x000000ffff167224 */ /* 0x000fe200078e004f */
[----:B------:R-:W-:Y:S01]  /*a0f00*/  IADD3.X R242, PT, PT, R15, UR7, RZ, P4, !PT ;  /* 0x000000070ff27c10 */ /* 0x000fe2000a7fe4ff */
[----:B------:R1:W-:Y:S01]  /*a0f10*/  STL.64 [R1+0x1770], R98 ;  /* 0x0017706201007387 */ /* 0x0003e20000100a00 */
[----:B------:R-:W-:Y:S01]  /*a0f20*/  MOV R23, R80 ;  /* 0x0000005000177202 */ /* 0x000fe20000000f00 */
[----:B------:R-:W-:Y:S01]  /*a0f30*/  IMAD.MOV.U32 R82, RZ, RZ, R83 ;  /* 0x000000ffff527224 */ /* 0x000fe200078e0053 */
[----:B------:R-:W-:Y:S01]  /*a0f40*/  MOV R83, R84 ;  /* 0x0000005400537202 */ /* 0x000fe20000000f00 */
[----:B------:R1:W-:Y:S01]  /*a0f50*/  STL.64 [R1+0x1768], R96 ;  /* 0x0017686001007387 */ /* 0x0003e20000100a00 */
[----:B------:R-:W-:Y:S01]  /*a0f60*/  IMAD.MOV.U32 R20, RZ, RZ, R81 ;  /* 0x000000ffff147224 */ /* 0x000fe200078e0051 */
[----:B------:R-:W-:Y:S01]  /*a0f70*/  USEL UR12, URZ, 0x4, !UP6 ;  /* 0x00000004ff0c7887 */ /* 0x000fe2000f000000 */
[----:B------:R-:W-:Y:S01]  /*a0f80*/  IMAD.MOV.U32 R84, RZ, RZ, R85 ;  /* 0x000000ffff547224 */ /* 0x000fe200078e0055 */
[----:B------:R1:W-:Y:S01]  /*a0f90*/  STL.64 [R1+0x1760], R94 ;  /* 0x0017605e01007387 */ /* 0x0003e20000100a00 */
[----:B------:R-:W-:Y:S01]  /*a0fa0*/  MOV R85, R86 ;  /* 0x0000005600557202 */ /* 0x000fe20000000f00 */
[----:B------:R-:W-:-:S02]  /*a0fb0*/  IMAD.MOV.U32 R80, RZ, RZ, R87 ;  /* 0x000000ffff507224 */ /* 0x000fc400078e0057 */
[----:B------:R1:W-:Y:S01]  /*a0fc0*/  STL.64 [R1+0x1758], R92 ;  /* 0x0017585c01007387 */ /* 0x0003e20000100a00 */
[----:B------:R-:W-:Y:S01]  /*a0fd0*/  MOV R81, R88 ;  /* 0x0000005800517202 */ /* 0x000fe20000000f00 */
[----:B------:R-:W-:Y:S02]  /*a0fe0*/  IMAD.MOV.U32 R78, RZ, RZ, R89 ;  /* 0x000000ffff4e7224 */ /* 0x000fe400078e0059 */
[----:B------:R1:W-:Y:S01]  /*a0ff0*/  STL.64 [R1+0x1690], R26 ;  /* 0x0016901a01007387 */ /* 0x0003e20000100a00 */
[----:B------:R-:W-:Y:S01]  /*a1000*/  MOV R79, R90 ;  /* 0x0000005a004f7202 */ /* 0x000fe20000000f00 */
[----:B------:R-:W-:Y:S02]  /*a1010*/  IMAD.MOV.U32 R76, RZ, RZ, R91 ;  /* 0x000000ffff4c7224 */ /* 0x000fe400078e005b */
[----:B------:R1:W-:Y:S01]  /*a1020*/  STL.64 [R1+0x1688], R24 ;  /* 0x0016881801007387 */ /* 0x0003e20000100a00 */
[----:B------:R-:W-:Y:S01]  /*a1030*/  MOV R77, R176 ;  /* 0x000000b0004d7202 */ /* 0x000fe20000000f00 */
[----:B------:R-:W-:-:S02]  /*a1040*/  UISETP.GT.AND UP1, UPT, UR21, 0x67, UPT ;  /* 0x000000671500788c */ /* 0x000fc4000bf24270 */
[----:B------:R1:W-:Y:S01]  /*a1050*/  STL.64 [R1+0x1680], R22 ;  /* 0x0016801601007387 */ /* 0x0003e20000100a00 */
[----:B------:R-:W-:Y:S01]  /*a1060*/  IMAD.MOV.U32 R74, RZ, RZ, R177 ;  /* 0x000000ffff4a7224 */ /* 0x000fe200078e00b1 */
[----:B------:R-:W-:Y:S01]  /*a1070*/  MOV R75, R178 ;  /* 0x000000b2004b7202 */ /* 0x000fe20000000f00 */
[----:B------:R-:W-:Y:S01]  /*a1080*/  USEL UR12, UR12, URZ, !UP0 ;  /* 0x000000ff0c0c7287 */ /* 0x000fe2000c000000 */
[----:B------:R1:W-:Y:S01]  /*a1090*/  STL.64 [R1+0x1678], R20 ;  /* 0x0016781401007387 */ /* 0x0003e20000100a00 */
[----:B------:R-:W-:Y:S01]  /*a10a0*/  IMAD.MOV.U32 R72, RZ, RZ, R179 ;  /* 0x000000ffff487224 */ /* 0x000fe200078e00b3 */
[----:B------:R-:W-:Y:S02]  /*a10b0*/  MOV R73, R180 ;  /* 0x000000b400497202 */ /* 0x000fe40000000f00 */
[----:B------:R-:W-:Y:S01]  /*a10c0*/  STL.64 [R1+0x1670], R82 ;  /* 0x0016705201007387 */ /* 0x000fe20000100a00 */
[----:B------:R-:W-:Y:S01]  /*a10d0*/  IMAD.MOV.U32 R70, RZ, RZ, R181 ;  /* 0x000000ffff467224 */ /* 0x000fe200078e00b5 */
[----:B------:R-:W-:-:S02]  /*a10e0*/  MOV R71, R182 ;  /* 0x000000b600477202 */ /* 0x000fc40000000f00 */
[----:B------:R-:W-:Y:S01]  /*a10f0*/  STL.64 [R1+0x1668], R84 ;  /* 0x0016685401007387 */ /* 0x000fe20000100a00 */
[----:B------:R-:W-:Y:S01]  /*a1100*/  IMAD.MOV.U32 R68, RZ, RZ, R183 ;  /* 0x000000ffff447224 */ /* 0x000fe200078e00b7 */
[----:B------:R-:W-:Y:S02]  /*a1110*/  MOV R69, R184 ;  /* 0x000000b800457202 */ /* 0x000fe40000000f00 */
        /* <DEDUP_REMOVED lines=8> */
[----:B------:R-:W-:Y:S01]  /*a11a0*/  IMAD.MOV.U32 R62, RZ, RZ, R189 ;  /* 0x000000ffff3e7224 */ /* 0x000fe200078e00bd */
[----:B------:R-:W-:Y:S02]  /*a11b0*/  MOV R63, R190 ;  /* 0x000000be003f7202 */ /* 0x000fe40000000f00 */
        /* <DEDUP_REMOVED lines=19> */
[----:B------:R-:W-:Y:S01]  /*a12f0*/  IMAD.MOV.U32 R52, RZ, RZ, R213 ;  /* 0x000000ffff347224 */ /* 0x000fe200078e00d5 */
[----:B------:R-:W-:Y:S01]  /*a1300*/  MOV R53, R214 ;  /* 0x000000d600357202 */ /* 0x000fe20000000f00 */
[----:B------:R-:W-:Y:S01]  /*a1310*/  USEL UR18, URZ, 0x4, !UP2 ;  /* 0x00000004ff127887 */ /* 0x000fe2000d000000 */
[----:B------:R-:W-:Y:S01]  /*a1320*/  STL.64 [R1+0x1318], R62 ;  /* 0x0013183e01007387 */ /* 0x000fe20000100a00 */
[----:B------:R-:W-:Y:S01]  /*a1330*/  IMAD.MOV.U32 R30, RZ, RZ, R215 ;  /* 0x000000ffff1e7224 */ /* 0x000fe200078e00d7 */
[----:B------:R-:W-:-:S02]  /*a1340*/  MOV R31, R216 ;  /* 0x000000d8001f7202 */ /* 0x000fc40000000f00 */
[----:B------:R-:W-:Y:S01]  /*a1350*/  STL.64 [R1+0x1310], R60 ;  /* 0x0013103c01007387 */ /* 0x000fe20000100a00 */
[----:B------:R-:W-:Y:S01]  /*a1360*/  IMAD.MOV.U32 R50, RZ, RZ, R219 ;  /* 0x000000ffff327224 */ /* 0x000fe200078e00db */
[----:B------:R-:W-:Y:S02]  /*a1370*/  MOV R51, R220 ;  /* 0x000000dc00337202 */ /* 0x000fe40000000f00 */
[----:B------:R-:W-:Y:S01]  /*a1380*/  STL.64 [R1+0x1308], R58 ;  /* 0x0013083a01007387 */ /* 0x000fe20000100a00 */
[----:B------:R-:W-:-:S03]  /*a1390*/  UISETP.GT.AND UP3, UPT, UR21, 0x6f, UPT ;  /* 0x0000006f1500788c */ /* 0x000fc6000bf64270 */
[----:B------:R-:W-:Y:S01]  /*a13a0*/  STL.64 [R1+0x1300], R56 ;  /* 0x0013003801007387 */ /* 0x000fe20000100a00 */
[----:B------:R-:W-:Y:S01]  /*a13b0*/  USEL UR18, UR18, URZ, !UP0 ;  /* 0x000000ff12127287 */ /* 0x000fe2000c000000 */
[----:B------:R-:W-:Y:S02]  /*a13c0*/  IMAD.MOV.U32 R48, RZ, RZ, R223 ;  /* 0x000000ffff307224 */ /* 0x000fe400078e00df */
[----:B------:R-:W-:Y:S01]  /*a13d0*/  STL.64 [R1+0x12f8], R54 ;  /* 0x0012f83601007387 */ /* 0x000fe20000100a00 */
[----:B------:R-:W-:Y:S01]  /*a13e0*/  MOV R49, R224 ;  /* 0x000000e000317202 */ /* 0x000fe20000000f00 */
[----:B------:R-:W-:Y:S02]  /*a13f0*/  IMAD.MOV.U32 R36, RZ, RZ, R225 ;  /* 0x000000ffff247224 */ /* 0x000fe400078e00e1 */
[----:B------:R1:W-:Y:S01]  /*a1400*/  STL.64 [R1+0x12f0], R14 ;  /* 0x0012f00e01007387 */ /* 0x0003e20000100a00 */
[----:B------:R-:W-:-:S03]  /*a1410*/  MOV R37, R226 ;  /* 0x000000e200257202 */ /* 0x000fc60000000f00 */
[----:B------:R-:W-:Y:S01]  /*a1420*/  STL.64 [R1+0x12e8], R52 ;  /* 0x0012e83401007387 */ /* 0x000fe20000100a00 */
[----:B------:R-:W-:Y:S01]  /*a1430*/  USEL UR19, URZ, 0x4, !UP3 ;  /* 0x00000004ff137887 */ /* 0x000fe2000d800000 */
[----:B------:R-:W-:Y:S02]  /*a1440*/  IMAD.MOV.U32 R46, RZ, RZ, R229 ;  /* 0x000000ffff2e7224 */ /* 0x000fe400078e00e5 */
[----:B------:R1:W-:Y:S01]  /*a1450*/  STL.64 [R1+0x12e0], R30 ;  /* 0x0012e01e01007387 */ /* 0x0003e20000100a00 */
[----:B------:R-:W-:-:S03]  /*a1460*/  MOV R47, R230 ;  /* 0x000000e6002f7202 */ /* 0x000fc60000000f00 */
[----:B------:R-:W-:Y:S01]  /*a1470*/  LDGSTS.E [R2+0x18c00], desc[UR14][R138.64], P5 ;  /* 0x18c000008a027fae */ /* 0x000fe2000a9a100e */
[----:B------:R-:W-:Y:S01]  /*a1480*/  IMAD.MOV.U32 R44, RZ, RZ, R233 ;  /* 0x000000ffff2c7224 */ /* 0x000fe200078e00e9 */
[----:B------:R-:W-:Y:S02]  /*a1490*/  MOV R45, R234 ;  /* 0x000000ea002d7202 */ /* 0x000fe40000000f00 */
[----:B------:R-:W-:Y:S01]  /*a14a0*/  LDGSTS.E [R2+0x18c80], desc[UR14][R136.64], P5 ;  /* 0x18c8000088027fae */ /* 0x000fe2000a9a100e */
[----:B------:R-:W-:Y:S01]  /*a14b0*/  ISETP.NE.U32.AND P6, PT, RZ, UR18, PT ;  /* 0x00000012ff007c0c */ /* 0x000fe2000bfc5070 */
[----:B------:R-:W-:Y:S02]  /*a14c0*/  IMAD.MOV.U32 R42, RZ, RZ, R235 ;  /* 0x000000ffff2a7224 */ /* 0x000fe400078e00eb */
[----:B------:R-:W-:Y:S01]  /*a14d0*/  LDGSTS.E [R2+0x18d00], desc[UR14][R134.64], P5 ;  /* 0x18d0000086027fae */ /* 0x000fe2000a9a100e */
[----:B------:R-:W-:-:S03]  /*a14e0*/  IADD3 R243, P4, PT, R12, UR16, RZ ;  /* 0x000000100cf37c10 */ /* 0x000fc6000ff9e0ff */
[----:B------:R-:W-:Y:S01]  /*a14f0*/  LDGSTS.E [R2+0x18d80], desc[UR14][R132.64], P5 ;  /* 0x18d8000084027fae */ /* 0x000fe2000a9a100e */
[----:B------:R-:W-:Y:S01]  /*a1500*/  IADD3.X R244, PT, PT, R13, UR7, RZ, P4, !PT ;  /* 0x000000070df47c10 */ /* 0x000fe2000a7fe4ff */
[----:B------:R-:W-:Y:S01]  /*a1510*/  IMAD.MOV.U32 R12, RZ, RZ, R217 ;  /* 0x000000ffff0c7224 */ /* 0x000fe200078e00d9 */
[----:B------:R-:W-:Y:S01]  /*a1520*/  MOV R43, R236 ;  /* 0x000000ec002b7202 */ /* 0x000fe20000000f00 */
[----:B------:R-:W-:Y:S01]  /*a1530*/  LDGSTS.E [R2+0x18e00], desc[UR14][R130.64], P5 ;  /* 0x18e0000082027fae */ /* 0x000fe2000a9a100e */
[----:B--2---:R-:W-:Y:S02]  /*a1540*/  IADD3 R245, P4, PT, R10, UR16, RZ ;  /* 0x000000100af57c10 */ /* 0x004fe4000ff9e0ff */
[----:B------:R-:W-:Y:S01]  /*a1550*/  MOV R13, R218 ;  /* 0x000000da000d7202 */ /* 0x000fe20000000f00 */
[----:B------:R-:W-:Y:S01]  /*a1560*/  UISETP.GT.AND UP4, UPT, UR21, 0x73, UPT ;  /* 0x000000731500788c */ /* 0x000fe2000bf84270 */
[----:B------:R-:W-:Y:S01]  /*a1570*/  IADD3.X R246, PT, PT, R11, UR7, RZ, P4, !PT ;  /* 0x000000070bf67c10 */ /* 0x000fe2000a7fe4ff */
[----:B------:R-:W-:Y:S01]  /*a1580*/  IMAD.MOV.U32 R40, RZ, RZ, R237 ;  /* 0x000000ffff287224 */ /* 0x000fe200078e00ed */
[----:B------:R-:W-:Y:S01]  /*a1590*/  MOV R41, R238 ;  /* 0x000000ee00297202 */ /* 0x000fe20000000f00 */
[----:B------:R-:W-:Y:S01]  /*a15a0*/  USEL UR19, UR19, URZ, !UP0 ;  /* 0x000000ff13137287 */ /* 0x000fe2000c000000 */
[----:B------:R-:W-:Y:S01]  /*a15b0*/  LDGSTS.E [R2+0x18e80], desc[UR14][R128.64], P5 ;  /* 0x18e8000080027fae */ /* 0x000fe2000a9a100e */
[----:B---3--:R-:W-:Y:S01]  /*a15c0*/  IADD3 R247, P4, PT, R8, UR16, RZ ;  /* 0x0000001008f77c10 */ /* 0x008fe2000ff9e0ff */
[----:B------:R-:W-:Y:S01]  /*a15d0*/  IMAD.MOV.U32 R10, RZ, RZ, R221 ;  /* 0x000000ffff0a7224 */ /* 0x000fe200078e00dd */
[----:B------:R-:W-:Y:S01]  /*a15e0*/  MOV R11, R222 ;  /* 0x000000de000b7202 */ /* 0x000fe20000000f00 */
[----:B------:R2:W-:Y:S01]  /*a15f0*/  STL.64 [R1+0x12d8], R12 ;  /* 0x0012d80c01007387 */ /* 0x0005e20000100a00 */
[----:B------:R-:W-:Y:S01]  /*a1600*/  IADD3.X R248, PT, PT, R9, UR7, RZ, P4, !PT ;  /* 0x0000000709f87c10 */ /* 0x000fe2000a7fe4ff */
[----:B------:R-:W-:Y:S01]  /*a1610*/  IMAD.MOV.U32 R38, RZ, RZ, R239 ;  /* 0x000000ffff267224 */ /* 0x000fe200078e00ef */
[----:B------:R-:W-:Y:S01]  /*a1620*/  MOV R39, R240 ;  /* 0x000000f000277202 */ /* 0x000fe20000000f00 */
[----:B------:R-:W-:Y:S01]  /*a1630*/  LDGSTS.E [R2+0x18f00], desc[UR14][R126.64], P5 ;  /* 0x18f000007e027fae */ /* 0x000fe2000a9a100e */
[----:B----4-:R-:W-:Y:S01]  /*a1640*/  IADD3 R249, P4, PT, R6, UR16, RZ ;  /* 0x0000001006f97c10 */ /* 0x010fe2000ff9e0ff */
[----:B------:R-:W-:Y:S01]  /*a1650*/  IMAD.MOV.U32 R8, RZ, RZ, R227 ;  /* 0x000000ffff087224 */ /* 0x000fe200078e00e3 */
[----:B------:R-:W-:Y:S01]  /*a1660*/  MOV R9, R228 ;  /* 0x000000e400097202 */ /* 0x000fe20000000f00 */
[----:B------:R-:W-:Y:S01]  /*a1670*/  STL.64 [R1+0x12d0], R50 ;  /* 0x0012d03201007387 */ /* 0x000fe20000100a00 */
[----:B------:R-:W-:-:S02]  /*a1680*/  IADD3.X R250, PT, PT, R7, UR7, RZ, P4, !PT ;  /* 0x0000000707fa7c10 */ /* 0x000fc4000a7fe4ff */
[----:B------:R-:W-:Y:S01]  /*a1690*/  ISETP.NE.U32.AND P4, PT, RZ, UR13, PT ;  /* 0x0000000dff007c0c */ /* 0x000fe2000bf85070 */
[----:B------:R3:W-:Y:S01]  /*a16a0*/  STL.64 [R1+0x12c8], R10 ;  /* 0x0012c80a01007387 */ /* 0x0007e20000100a00 */
[----:B------:R-:W-:Y:S01]  /*a16b0*/  IMAD.MOV.U32 R6, RZ, RZ, R231 ;  /* 0x000000ffff067224 */ /* 0x000fe200078e00e7 */
[----:B------:R-:W-:Y:S02]  /*a16c0*/  MOV R7, R232 ;  /* 0x000000e800077202 */ /* 0x000fe40000000f00 */
[----:B------:R-:W-:Y:S01]  /*a16d0*/  STL.64 [R1+0x12c0], R48 ;  /* 0x0012c03001007387 */ /* 0x000fe20000100a00 */
[----:B------:R-:W-:-:S03]  /*a16e0*/  IMAD.MOV.U32 R34, RZ, RZ, R241 ;  /* 0x000000ffff227224 */ /* 0x000fc600078e00f1 */
[----:B------:R4:W-:Y:S01]  /*a16f0*/  STL.64 [R1+0x12b8], R36 ;  /* 0x0012b82401007387 */ /* 0x0009e20000100a00 */
[----:B------:R-:W-:-:S03]  /*a1700*/  MOV R35, R242 ;  /* 0x000000f200237202 */ /* 0x000fc60000000f00 */
[----:B------:R1:W-:Y:S01]  /*a1710*/  STL.64 [R1+0x12b0], R8 ;  /* 0x0012b00801007387 */ /* 0x0003e20000100a00 */
[----:B------:R-:W-:Y:S01]  /*a1720*/  IMAD.MOV.U32 R18, RZ, RZ, R243 ;  /* 0x000000ffff127224 */ /* 0x000fe200078e00f3 */
[----:B------:R-:W-:Y:S02]  /*a1730*/  MOV R19, R244 ;  /* 0x000000f400137202 */ /* 0x000fe40000000f00 */
        /* <DEDUP_REMOVED lines=8> */
[----:B------:R-:W-:Y:S01]  /*a17c0*/  STL.64 [R1+0x1298], R44 ;  /* 0x0012982c01007387 */ /* 0x000fe20000100a00 */
[----:B------:R-:W-:-:S03]  /*a17d0*/  ISETP.NE.U32.AND P5, PT, RZ, UR19, PT ;  /* 0x00000013ff007c0c */ /* 0x000fc6000bfa5070 */
[----:B------:R-:W-:Y:S01]  /*a17e0*/  LDGSTS.E [R2+0x19c00], desc[UR14][R122.64], P4 ;  /* 0x19c000007a027fae */ /* 0x000fe2000a1a100e */
[----:B------:R-:W-:-:S03]  /*a17f0*/  IMAD.MOV.U32 R16, RZ, RZ, R249 ;  /* 0x000000ffff107224 */ /* 0x000fc600078e00f9 */
[----:B------:R1:W-:Y:S01]  /*a1800*/  STL.64 [R1+0x1290], R42 ;  /* 0x0012902a01007387 */ /* 0x0003e20000100a00 */
[----:B------:R-:W-:-:S03]  /*a1810*/  MOV R17, R250 ;  /* 0x000000fa00117202 */ /* 0x000fc60000000f00 */
[----:B------:R-:W-:Y:S01]  /*a1820*/  LDGSTS.E [R2+0x19c80], desc[UR14][R120.64], P4 ;  /* 0x19c8000078027fae */ /* 0x000fe2000a1a100e */
[----:B------:R-:W-:-:S03]  /*a1830*/  UISETP.GT.AND UP5, UPT, UR21, 0x77, UPT ;  /* 0x000000771500788c */ /* 0x000fc6000bfa4270 */
[----:B------:R-:W-:Y:S01]  /*a1840*/  STL.64 [R1+0x1288], R40 ;  /* 0x0012882801007387 */ /* 0x000fe20000100a00 */
[----:B------:R-:W-:-:S03]  /*a1850*/  USEL UR20, UR20, URZ, !UP0 ;  /* 0x000000ff14147287 */ /* 0x000fc6000c000000 */
[----:B------:R-:W-:Y:S04]  /*a1860*/  LDGSTS.E [R2+0x19d00], desc[UR14][R118.64], P4 ;  /* 0x19d0000076027fae */ /* 0x000fe8000a1a100e */
[----:B------:R-:W-:Y:S04]  /*a1870*/  STL.64 [R1+0x1280], R38 ;  /* 0x0012802601007387 */ /* 0x000fe80000100a00 */
[----:B------:R-:W-:Y:S04]  /*a1880*/  LDGSTS.E [R2+0x19d80], desc[UR14][R116.64], P4 ;  /* 0x19d8000074027fae */ /* 0x000fe8000a1a100e */
[----:B------:R-:W-:Y:S04]  /*a1890*/  STL.64 [R1+0x1278], R34 ;  /* 0x0012782201007387 */ /* 0x000fe80000100a00 */
[----:B------:R-:W-:Y:S01]  /*a18a0*/  LDGSTS.E [R2+0x19e00], desc[UR14][R114.64], P4 ;  /* 0x19e0000072027fae */ /* 0x000fe2000a1a100e */
[----:B------:R-:W-:-:S03]  /*a18b0*/  UISETP.GT.AND UP6, UPT, UR21, 0x7b, UPT ;  /* 0x0000007b1500788c */ /* 0x000fc6000bfc4270 */
[----:B------:R1:W-:Y:S01]  /*a18c0*/  STL.64 [R1+0x1270], R18 ;  /* 0x0012701201007387 */ /* 0x0003e20000100a00 */
[----:B------:R-:W-:-:S03]  /*a18d0*/  UISETP.GT.AND UP1, UPT, UR21, 0x7f, UPT ;  /* 0x0000007f1500788c */ /* 0x000fc6000bf24270 */
[----:B------:R-:W-:Y:S01]  /*a18e0*/  LDGSTS.E [R2+0x19e80], desc[UR14][R112.64], P4 ;  /* 0x19e8000070027fae */ /* 0x000fe2000a1a100e */
[----:B------:R-:W-:-:S03]  /*a18f0*/  USEL UR21, URZ, 0x4, !UP5 ;  /* 0x00000004ff157887 */ /* 0x000fc6000e800000 */
[----:B------:R-:W-:Y:S04]  /*a1900*/  STL.64 [R1+0x1268], R32 ;  /* 0x0012682001007387 */ /* 0x000fe80000100a00 */
[----:B------:R-:W-:Y:S04]  /*a1910*/  LDGSTS.E [R2+0x19f00], desc[UR14][R110.64], P4 ;  /* 0x19f000006e027fae */ /* 0x000fe8000a1a100e */
[----:B------:R-:W-:Y:S04]  /*a1920*/  STL.64 [R1+0x1260], R28 ;  /* 0x0012601c01007387 */ /* 0x000fe80000100a00 */
[----:B------:R-:W-:Y:S01]  /*a1930*/  LDGSTS.E [R2+0x19f80], desc[UR14][R108.64], P4 ;  /* 0x19f800006c027fae */ /* 0x000fe2000a1a100e */
[----:B------:R-:W-:-:S03]  /*a1940*/  ISETP.NE.U32.AND P4, PT, RZ, UR20, PT ;  /* 0x00000014ff007c0c */ /* 0x000fc6000bf85070 */
[----:B-1----:R-:W5:Y:S04]  /*a1950*/  LDL.LU.64 R138, [R1+0x4200] ;  /* 0x00420000018a7983 */ /* 0x002f680000300a00 */
[----:B------:R-:W-:Y:S04]  /*a1960*/  LDGSTS.E [R2+0x1ac00], desc[UR14][R106.64], P6 ;  /* 0x1ac000006a027fae */ /* 0x000fe8000b1a100e */
[----:B------:R1:W-:Y:S04]  /*a1970*/  STL.64 [R1+0x1258], R16 ;  /* 0x0012581001007387 */ /* 0x0003e80000100a00 */
[----:B------:R-:W-:Y:S01]  /*a1980*/  LDGSTS.E [R2+0x1ac80], desc[UR14][R104.64], P6 ;  /* 0x1ac8000068027fae */ /* 0x000fe2000b1a100e */
[----:B------:R-:W-:-:S03]  /*a1990*/  USEL UR21, UR21, URZ, !UP0 ;  /* 0x000000ff15157287 */ /* 0x000fc6000c000000 */
        /* <DEDUP_REMOVED lines=25> */
[----:B------:R-:W4:Y:S04]  /*a1b30*/  LDL.LU.64 R112, [R1+0x4198] ;  /* 0x0041980001707983 */ /* 0x000f280000300a00 */
[----:B------:R-:W-:Y:S04]  /*a1b40*/  LDGSTS.E [R2+0x1bf00], desc[UR14][R80.64], P5 ;  /* 0x1bf0000050027fae */ /* 0x000fe8000a9a100e */
[----:B------:R-:W4:Y:S04]  /*a1b50*/  LDL.LU.64 R110, [R1+0x4190] ;  /* 0x00419000016e7983 */ /* 0x000f280000300a00 */
[----:B------:R-:W-:Y:S01]  /*a1b60*/  LDGSTS.E [R2+0x1bf80], desc[UR14][R78.64], P5 ;  /* 0x1bf800004e027fae */ /* 0x000fe2000a9a100e */
[----:B------:R-:W-:-:S03]  /*a1b70*/  USEL UR22, URZ, 0x4, !UP6 ;  /* 0x00000004ff167887 */ /* 0x000fc6000f000000 */
[----:B------:R-:W4:Y:S04]  /*a1b80*/  LDL.LU.64 R108, [R1+0x4188] ;  /* 0x00418800016c7983 */ /* 0x000f280000300a00 */
[----:B------:R-:W-:Y:S04]  /*a1b90*/  LDGSTS.E [R2+0x1cc00], desc[UR14][R76.64], P4 ;  /* 0x1cc000004c027fae */ /* 0x000fe8000a1a100e */
[----:B------:R-:W4:Y:S04]  /*a1ba0*/  LDL.LU.64 R106, [R1+0x4180] ;  /* 0x00418000016a7983 */ /* 0x000f280000300a00 */
[----:B------:R-:W-:Y:S04]  /*a1bb0*/  LDGSTS.E [R2+0x1cc80], desc[UR14][R74.64], P4 ;  /* 0x1cc800004a027fae */ /* 0x000fe8000a1a100e */
[----:B------:R-:W4:Y:S04]  /*a1bc0*/  LDL.LU.64 R104, [R1+0x4178] ;  /* 0x0041780001687983 */ /* 0x000f280000300a00 */
[----:B------:R-:W-:Y:S04]  /*a1bd0*/  LDGSTS.E [R2+0x1cd00], desc[UR14][R72.64], P4 ;  /* 0x1cd0000048027fae */ /* 0x000fe8000a1a100e */
[----:B------:R-:W4:Y:S04]  /*a1be0*/  LDL.LU.64 R102, [R1+0x4170] ;  /* 0x0041700001667983 */ /* 0x000f280000300a00 */
[----:B------:R-:W-:Y:S01]  /*a1bf0*/  LDGSTS.E [R2+0x1cd80], desc[UR14][R70.64], P4 ;  /* 0x1cd8000046027fae */ /* 0x000fe2000a1a100e */
[----:B------:R-:W-:-:S03]  /*a1c00*/  USEL UR22, UR22, URZ, !UP0 ;  /* 0x000000ff16167287 */ /* 0x000fc6000c000000 */
[----:B------:R-:W4:Y:S04]  /*a1c10*/  LDL.LU.64 R100, [R1+0x4168] ;  /* 0x0041680001647983 */ /* 0x000f280000300a00 */
[----:B------:R-:W-:Y:S04]  /*a1c20*/  LDGSTS.E [R2+0x1ce00], desc[UR14][R68.64], P4 ;  /* 0x1ce0000044027fae */ /* 0x000fe8000a1a100e */
        /* <DEDUP_REMOVED lines=10> */
[----:B------:R-:W-:-:S03]  /*a1cd0*/  ISETP.NE.U32.AND P5, PT, RZ, UR22, PT ;  /* 0x00000016ff007c0c */ /* 0x000fc6000bfa5070 */
[----:B------:R-:W4:Y:S04]  /*a1ce0*/  LDL.LU.64 R24, [R1+0x4138] ;  /* 0x0041380001187983 */ /* 0x000f280000300a00 */
[----:B------:R-:W-:Y:S04]  /*a1cf0*/  LDGSTS.E [R2+0x1dd00], desc[UR14][R56.64], P6 ;  /* 0x1dd0000038027fae */ /* 0x000fe8000b1a100e */
[----:B------:R-:W4:Y:S04]  /*a1d00*/  LDL.LU.64 R22, [R1+0x4130] ;  /* 0x0041300001167983 */ /* 0x000f280000300a00 */
[----:B------:R-:W-:Y:S04]  /*a1d10*/  LDGSTS.E [R2+0x1dd80], desc[UR14][R54.64], P6 ;  /* 0x1dd8000036027fae */ /* 0x000fe8000b1a100e */
[----:B------:R-:W4:Y:S04]  /*a1d20*/  LDL.LU.64 R20, [R1+0x4128] ;  /* 0x0041280001147983 */ /* 0x000f280000300a00 */
[----:B------:R-:W-:Y:S04]  /*a1d30*/  LDGSTS.E [R2+0x1de00], desc[UR14][R14.64], P6 ;  /* 0x1de000000e027fae */ /* 0x000fe8000b1a100e */
[----:B------:R-:W-:Y:S04]  /*a1d40*/  LDGSTS.E [R2+0x1de80], desc[UR14][R52.64], P6 ;  /* 0x1de8000034027fae */ /* 0x000fe8000b1a100e */
[----:B------:R-:W-:Y:S04]  /*a1d50*/  LDGSTS.E [R2+0x1df00], desc[UR14][R30.64], P6 ;  /* 0x1df000001e027fae */ /* 0x000fe8000b1a100e */
[----:B------:R-:W4:Y:S04]  /*a1d60*/  LDL.LU.64 R14, [R1+0x1250] ;  /* 0x00125000010e7983 */ /* 0x000f280000300a00 */
[----:B------:R-:W-:Y:S04]  /*a1d70*/  LDGSTS.E [R2+0x1df80], desc[UR14][R12.64], P6 ;  /* 0x1df800000c027fae */ /* 0x000fe8000b1a100e */
[----:B------:R-:W4:Y:S04]  /*a1d80*/  LDL.LU.64 R30, [R1+0x1248] ;  /* 0x00124800011e7983 */ /* 0x000f280000300a00 */
[----:B------:R-:W-:Y:S04]  /*a1d90*/  LDGSTS.E [R2+0x1ec00], desc[UR14][R50.64], P5 ;  /* 0x1ec0000032027fae */ /* 0x000fe8000a9a100e */
[----:B--2---:R-:W2:Y:S04]  /*a1da0*/  LDL.LU.64 R12, [R1+0x1240] ;  /* 0x00124000010c7983 */ /* 0x004ea80000300a00 */
[----:B------:R-:W-:Y:S04]  /*a1db0*/  LDGSTS.E [R2+0x1ec80], desc[UR14][R10.64], P5 ;  /* 0x1ec800000a027fae */ /* 0x000fe8000a9a100e */
[----:B------:R-:W-:Y:S04]  /*a1dc0*/  LDGSTS.E [R2+0x1ed00], desc[UR14][R48.64], P5 ;  /* 0x1ed0000030027fae */ /* 0x000fe8000a9a100e */
[----:B------:R-:W-:Y:S04]  /*a1dd0*/  LDGSTS.E [R2+0x1ed80], desc[UR14][R36.64], P5 ;  /* 0x1ed8000024027fae */ /* 0x000fe8000a9a100e */
[----:B---3--:R-:W3:Y:S04]  /*a1de0*/  LDL.LU.64 R10, [R1+0x1238] ;  /* 0x00123800010a7983 */ /* 0x008ee80000300a00 */
[----:B------:R-:W-:Y:S04]  /*a1df0*/  LDGSTS.E [R2+0x1ee00], desc[UR14][R8.64], P5 ;  /* 0x1ee0000008027fae */ /* 0x000fe8000a9a100e */
[----:B----4-:R-:W4:Y:S04]  /*a1e00*/  LDL.LU.64 R36, [R1+0x1220] ;  /* 0x0012200001247983 */ /* 0x010f280000300a00 */
[----:B------:R-:W-:Y:S04]  /*a1e10*/  LDGSTS.E [R2+0x1ee80], desc[UR14][R46.64], P5 ;  /* 0x1ee800002e027fae */ /* 0x000fe8000a9a100e */
[----:B------:R-:W4:Y:S04]  /*a1e20*/  LDL.LU.64 R8, [R1+0x1218] ;  /* 0x0012180001087983 */ /* 0x000f280000300a00 */
[----:B------:R-:W-:Y:S01]  /*a1e30*/  LDGSTS.E [R2+0x1ef00], desc[UR14][R6.64], P5 ;  /* 0x1ef0000006027fae */ /* 0x000fe2000a9a100e */
[----:B------:R-:W-:-:S03]  /*a1e40*/  USEL UR23, URZ, 0x4, !UP1 ;  /* 0x00000004ff177887 */ /* 0x000fc6000c800000 */
[----:B------:R-:W-:Y:S04]  /*a1e50*/  LDGSTS.E [R2+0x1ef80], desc[UR14][R44.64], P5 ;  /* 0x1ef800002c027fae */ /* 0x000fe8000a9a100e */
[----:B------:R-:W4:Y:S01]  /*a1e60*/  LDL.LU.64 R6, [R1+0x1210] ;  /* 0x0012100001067983 */ /* 0x000f220000300a00 */
[----:B------:R-:W-:-:S06]  /*a1e70*/  USEL UR23, UR23, URZ, !UP0 ;  /* 0x000000ff17177287 */ /* 0x000fcc000c000000 */
[----:B------:R-:W-:-:S13]  /*a1e80*/  ISETP.NE.U32.AND P4, PT, RZ, UR23, PT ;  /* 0x00000017ff007c0c */ /* 0x000fda000bf85070 */
[----:B------:R-:W-:Y:S04]  /*a1e90*/  LDGSTS.E [R2+0x1fc00], desc[UR14][R42.64], P4 ;  /* 0x1fc000002a027fae */ /* 0x000fe8000a1a100e */
[----:B------:R-:W-:Y:S04]  /*a1ea0*/  LDGSTS.E [R2+0x1fc80], desc[UR14][R40.64], P4 ;  /* 0x1fc8000028027fae */ /* 0x000fe8000a1a100e */
[----:B------:R-:W-:Y:S04]  /*a1eb0*/  LDGSTS.E [R2+0x1fd00], desc[UR14][R38.64], P4 ;  /* 0x1fd0000026027fae */ /* 0x000fe8000a1a100e */
[----:B------:R-:W4:Y:S04]  /*a1ec0*/  LDL.LU.64 R42, [R1+0x1208] ;  /* 0x00120800012a7983 */ /* 0x000f280000300a00 */
[----:B------:R-:W-:Y:S04]  /*a1ed0*/  LDGSTS.E [R2+0x1fd80], desc[UR14][R34.64], P4 ;  /* 0x1fd8000022027fae */ /* 0x000fe8000a1a100e */
[----:B------:R-:W-:Y:S04]  /*a1ee0*/  LDGSTS.E [R2+0x1fe00], desc[UR14][R18.64], P4 ;  /* 0x1fe0000012027fae */ /* 0x000fe8000a1a100e */
[----:B------:R-:W-:Y:S04]  /*a1ef0*/  LDGSTS.E [R2+0x1fe80], desc[UR14][R32.64], P4 ;  /* 0x1fe8000020027fae */ /* 0x000fe8000a1a100e */
[----:B------:R1:W-:Y:S04]  /*a1f00*/  LDGSTS.E [R2+0x1ff00], desc[UR14][R28.64], P4 ;  /* 0x1ff000001c027fae */ /* 0x0003e8000a1a100e */
[----:B------:R1:W-:Y:S04]  /*a1f10*/  LDGSTS.E [R2+0x1ff80], desc[UR14][R16.64], P4 ;  /* 0x1ff8000010027fae */ /* 0x0003e8000a1a100e */
[----:B------:R-:W4:Y:S04]  /*a1f20*/  LDL.LU.64 R44, [R1+0x1200] ;  /* 0x00120000012c7983 */ /* 0x000f280000300a00 */
[----:B------:R-:W4:Y:S04]  /*a1f30*/  LDL.LU.64 R18, [R1+0x11f8] ;  /* 0x0011f80001127983 */ /* 0x000f280000300a00 */
[----:B-1----:R-:W4:Y:S01]  /*a1f40*/  LDL.LU.64 R16, [R1+0x11f0] ;  /* 0x0011f00001107983 */ /* 0x002f220000300a00 */
[----:B------:R-:W-:-:S03]  /*a1f50*/  ULEA UR12, UR11, UR5, 0xf ;  /* 0x000000050b0c7291 */ /* 0x000fc6000f8e78ff */
[----:B------:R-:W0:Y:S01]  /*a1f60*/  LDGDEPBAR ;  /* 0x00000000000079af */ /* 0x000e220000000000 */
[----:B------:R-:W-:-:S04]  /*a1f70*/  IADD3 R28, P4, PT, R14, UR17, RZ ;  /* 0x000000110e1c7c10 */ /* 0x000fc8000ff9e0ff */
[----:B------:R-:W-:Y:S02]  /*a1f80*/  IADD3.X R29, PT, PT, R15, UR8, RZ, P4, !PT ;  /* 0x000000080f1d7c10 */ /* 0x000fe4000a7fe4ff */
[----:B------:R-:W4:Y:S01]  /*a1f90*/  LDL.LU.64 R14, [R1+0x11e8] ;  /* 0x0011e800010e7983 */ /* 0x000f220000300a00 */
[----:B------:R-:W-:-:S04]  /*a1fa0*/  IADD3 R2, P4, PT, R30, UR17, RZ ;  /* 0x000000111e027c10 */ /* 0x000fc8000ff9e0ff */
[----:B------:R-:W-:Y:S02]  /*a1fb0*/  IADD3.X R3, PT, PT, R31, UR8, RZ, P4, !PT ;  /* 0x000000081f037c10 */ /* 0x000fe4000a7fe4ff */
        /* <DEDUP_REMOVED lines=8> */
[----:B------:R-:W-:-:S04]  /*a2040*/  IADD3 R36, P4, PT, R8, UR17, RZ ;  /* 0x0000001108247c10 */ /* 0x000fc8000ff9e0ff */
[----:B------:R-:W-:Y:S02]  /*a2050*/  IADD3.X R37, PT, PT, R9, UR8, RZ, P4, !PT ;  /* 0x0000000809257c10 */ /* 0x000fe4000a7fe4ff */
[----:B------:R-:W4:Y:S01]  /*a2060*/  LDL.LU.64 R8, [R1+0x11d0] ;  /* 0x0011d00001087983 */ /* 0x000f220000300a00 */
[----:B------:R-:W-:-:S04]  /*a2070*/  IADD3 R38, P4, PT, R6, UR17, RZ ;  /* 0x0000001106267c10 */ /* 0x000fc8000ff9e0ff */
        /* <DEDUP_REMOVED lines=10> */
[----:B------:R-:W-:-:S03]  /*a2120*/  IADD3.X R41, PT, PT, R43, UR8, RZ, P4, !PT ;  /* 0x000000082b297c10 */ /* 0x000fc6000a7fe4ff */
[----:B------:R-:W4:Y:S04]  /*a2130*/  LDL.LU.64 R74, [R1+0x1188] ;  /* 0x00118800014a7983 */ /* 0x000f280000300a00 */
[----:B------:R-:W4:Y:S01]  /*a2140*/  LDL.LU.64 R76, [R1+0x1180] ;  /* 0x00118000014c7983 */ /* 0x000f220000300a00 */
[----:B------:R-:W-:-:S04]  /*a2150*/  IADD3 R42, P4, PT, R44, UR17, RZ ;  /* 0x000000112c2a7c10 */ /* 0x000fc8000ff9e0ff */
[----:B------:R-:W-:Y:S02]  /*a2160*/  IADD3.X R43, PT, PT, R45, UR8, RZ, P4, !PT ;  /* 0x000000082d2b7c10 */ /* 0x000fe4000a7fe4ff */
[----:B------:R-:W-:-:S04]  /*a2170*/  IADD3 R44, P4, PT, R18, UR17, RZ ;  /* 0x00000011122c7c10 */ /* 0x000fc8000ff9e0ff */
[----:B------:R-:W-:Y:S02]  /*a2180*/  IADD3.X R45, PT, PT, R19, UR8, RZ, P4, !PT ;  /* 0x00000008132d7c10 */ /* 0x000fe4000a7fe4ff */
[----:B------:R-:W-:Y:S01]  /*a2190*/  IADD3 R46, P4, PT, R16, UR17, RZ ;  /* 0x00000011102e7c10 */ /* 0x000fe2000ff9e0ff */
[----:B------:R-:W4:Y:S03]  /*a21a0*/  LDL.LU.64 R18, [R1+0x1178] ;  /* 0x0011780001127983 */ /* 0x000f260000300a00 */
        /* <DEDUP_REMOVED lines=55> */
[----:B------:R-:W-:Y:S01]  /*a2520*/  IMAD.MOV.U32 R16, RZ, RZ, R70 ;  /* 0x000000ffff107224 */ /* 0x000fe200078e0046 */
[----:B------:R-:W-:Y:S01]  /*a2530*/  MOV R17, R71 ;  /* 0x0000004700117202 */ /* 0x000fe20000000f00 */
[----:B------:R-:W-:-:S05]  /*a2540*/  VIADD R2, R4, UR12 ;  /* 0x0000000c04027c36 */ /* 0x000fca0008000000 */
        /* <DEDUP_REMOVED lines=14> */
[----:B------:R-:W-:-:S04]  /*a2630*/  IADD3 R80, P4, PT, R14, UR17, RZ ;  /* 0x000000110e507c10 */ /* 0x000fc8000ff9e0ff */
[----:B------:R-:W-:Y:S02]  /*a2640*/  IADD3.X R81, PT, PT, R15, UR8, RZ, P4, !PT ;  /* 0x000000080f517c10 */ /* 0x000fe4000a7fe4ff */
[----:B--2---:R-:W-:-:S04]  /*a2650*/  IADD3 R82, P4, PT, R12, UR17, RZ ;  /* 0x000000110c527c10 */ /* 0x004fc8000ff9e0ff */
[----:B------:R-:W-:Y:S02]  /*a2660*/  IADD3.X R83, PT, PT, R13, UR8, RZ, P4, !PT ;  /* 0x000000080d537c10 */ /* 0x000fe4000a7fe4ff */
[----:B---3--:R-:W-:-:S04]  /*a2670*/  IADD3 R84, P4, PT, R10, UR17, RZ ;  /* 0x000000110a547c10 */ /* 0x008fc8000ff9e0ff */
[----:B------:R-:W-:Y:S01]  /*a2680*/  IADD3.X R85, PT, PT, R11, UR8, RZ, P4, !PT ;  /* 0x000000080b557c10 */ /* 0x000fe2000a7fe4ff */
[----:B------:R-:W-:Y:S01]  /*a2690*/  IMAD.MOV.U32 R10, RZ, RZ, R54 ;  /* 0x000000ffff0a7224 */ /* 0x000fe200078e0036 */
[----:B------:R-:W-:Y:S02]  /*a26a0*/  MOV R11, R55 ;  /* 0x00000037000b7202 */ /* 0x000fe40000000f00 */
[----:B----4-:R-:W-:Y:S01]  /*a26b0*/  IADD3 R86, P4, PT, R8, UR17, RZ ;  /* 0x0000001108567c10 */ /* 0x010fe2000ff9e0ff */
[----:B------:R-:W-:Y:S01]  /*a26c0*/  IMAD.MOV.U32 R8, RZ, RZ, R58 ;  /* 0x000000ffff087224 */ /* 0x000fe200078e003a */
[----:B------:R-:W-:Y:S01]  /*a26d0*/  MOV R15, R79 ;  /* 0x0000004f000f7202 */ /* 0x000fe20000000f00 */
[----:B------:R-:W-:Y:S01]  /*a26e0*/  IMAD.MOV.U32 R14, RZ, RZ, R78 ;  /* 0x000000ffff0e7224 */ /* 0x000fe200078e004e */
[----:B------:R-:W-:Y:S01]  /*a26f0*/  IADD3.X R87, PT, PT, R9, UR8, RZ, P4, !PT ;  /* 0x0000000809577c10 */ /* 0x000fe2000a7fe4ff */
[----:B------:R-:W-:Y:S01]  /*a2700*/  IMAD.MOV.U32 R18, RZ, RZ, R82 ;  /* 0x000000ffff127224 */ /* 0x000fe200078e0052 */
[----:B------:R-:W-:Y:S01]  /*a2710*/  MOV R9, R59 ;  /* 0x0000003b00097202 */ /* 0x000fe20000000f00 */
[----:B------:R2:W-:Y:S04]  /*a2720*/  STL.64 [R1+0x11d0], R10 ;  /* 0x0011d00a01007387 */ /* 0x0005e80000100a00 */
[----:B------:R-:W-:Y:S01]  /*a2730*/  STL.64 [R1+0x11c8], R56 ;  /* 0x0011c83801007387 */ /* 0x000fe20000100a00 */
[----:B------:R-:W-:-:S03]  /*a2740*/  MOV R19, R83 ;  /* 0x0000005300137202 */ /* 0x000fc60000000f00 */
[----:B------:R-:W-:Y:S01]  /*a2750*/  LDGSTS.E [R2+0x43100], desc[UR14][R10.64], P0 ;  /* 0x431000000a027fae */ /* 0x000fe200081a100e */
[----:B------:R-:W-:-:S03]  /*a2760*/  IADD3 R88, P4, PT, R6, UR17, RZ ;  /* 0x0000001106587c10 */ /* 0x000fc6000ff9e0ff */
[----:B------:R3:W-:Y:S01]  /*a2770*/  STL.64 [R1+0x11c0], R8 ;  /* 0x0011c00801007387 */ /* 0x0007e20000100a00 */
[----:B------:R-:W-:Y:S01]  /*a2780*/  IADD3.X R89, PT, PT, R7, UR8, RZ, P4, !PT ;  /* 0x0000000807597c10 */ /* 0x000fe2000a7fe4ff */
[----:B------:R-:W-:Y:S02]  /*a2790*/  IMAD.MOV.U32 R6, RZ, RZ, R74 ;  /* 0x000000ffff067224 */ /* 0x000fe400078e004a */
[----:B------:R-:W-:Y:S01]  /*a27a0*/  STL.64 [R1+0x11b8], R60 ;  /* 0x0011b83c01007387 */ /* 0x000fe20000100a00 */
[----:B------:R-:W-:-:S03]  /*a27b0*/  MOV R7, R75 ;  /* 0x0000004b00077202 */ /* 0x000fc60000000f00 */
[----:B------:R-:W-:Y:S04]  /*a27c0*/  STL.64 [R1+0x11b0], R62 ;  /* 0x0011b03e01007387 */ /* 0x000fe80000100a00 */
[----:B------:R-:W-:Y:S04]  /*a27d0*/  STL.64 [R1+0x11a8], R64 ;  /* 0x0011a84001007387 */ /* 0x000fe80000100a00 */
[----:B------:R-:W-:Y:S04]  /*a27e0*/  STL.64 [R1+0x11a0], R66 ;  /* 0x0011a04201007387 */ /* 0x000fe80000100a00 */
[----:B------:R-:W-:Y:S04]  /*a27f0*/  STL.64 [R1+0x1198], R68 ;  /* 0x0011984401007387 */ /* 0x000fe80000100a00 */
[----:B------:R4:W-:Y:S01]  /*a2800*/  STL.64 [R1+0x1190], R16 ;  /* 0x0011901001007387 */ /* 0x0009e20000100a00 */
[----:B------:R-:W-:-:S03]  /*a2810*/  MOV R12, R88 ;  /* 0x00000058000c7202 */ /* 0x000fc60000000f00 */
[----:B------:R-:W-:Y:S01]  /*a2820*/  STL.64 [R1+0x1188], R72 ;  /* 0x0011884801007387 */ /* 0x000fe20000100a00 */
[----:B------:R-:W-:-:S03]  /*a2830*/  IMAD.MOV.U32 R13, RZ, RZ, R89 ;  /* 0x000000ffff0d7224 */ /* 0x000fc600078e0059 */
[----:B------:R1:W-:Y:S04]  /*a2840*/  STL.64 [R1+0x1180], R6 ;  /* 0x0011800601007387 */ /* 0x0003e80000100a00 */
[----:B------:R-:W-:Y:S04]  /*a2850*/  STL.64 [R1+0x1178], R76 ;  /* 0x0011784c01007387 */ /* 0x000fe80000100a00 */
[----:B------:R1:W-:Y:S04]  /*a2860*/  STL.64 [R1+0x1170], R14 ;  /* 0x0011700e01007387 */ /* 0x0003e80000100a00 */
[----:B------:R-:W-:Y:S04]  /*a2870*/  STL.64 [R1+0x1168], R80 ;  /* 0x0011685001007387 */ /* 0x000fe80000100a00 */
[----:B------:R1:W-:Y:S04]  /*a2880*/  STL.64 [R1+0x1160], R18 ;  /* 0x0011601201007387 */ /* 0x0003e80000100a00 */
[----:B------:R-:W-:Y:S04]  /*a2890*/  STL.64 [R1+0x1158], R84 ;  /* 0x0011585401007387 */ /* 0x000fe80000100a00 */
[----:B------:R-:W-:Y:S04]  /*a28a0*/  STL.64 [R1+0x1150], R86 ;  /* 0x0011505601007387 */ /* 0x000fe80000100a00 */
[----:B------:R3:W-:Y:S04]  /*a28b0*/  STL.64 [R1+0x1148], R12 ;  /* 0x0011480c01007387 */ /* 0x0007e80000100a00 */
[----:B-1----:R-:W4:Y:S04]  /*a28c0*/  LDL.LU.64 R32, [R1+0x1230] ;  /* 0x0012300001207983 */ /* 0x002f280000300a00 */
[----:B--2---:R-:W2:Y:S04]  /*a28d0*/  LDL.LU.64 R10, [R1+0x1228] ;  /* 0x00122800010a7983 */ /* 0x004ea80000300a00 */
[----:B------:R-:W-:Y:S04]  /*a28e0*/  LDGSTS.E [R2+0x43180], desc[UR14][R56.64], P3 ;  /* 0x4318000038027fae */ /* 0x000fe800099a100e */
[----:B------:R-:W-:Y:S04]  /*a28f0*/  LDGSTS.E [R2+0x44000], desc[UR14][R8.64], P1 ;  /* 0x4400000008027fae */ /* 0x000fe800089a100e */
[----:B------:R-:W-:Y:S04]  /*a2900*/  LDGSTS.E [R2+0x44080], desc[UR14][R60.64], P2 ;  /* 0x440800003c027fae */ /* 0x000fe800091a100e */
[----:B------:R-:W-:Y:S04]  /*a2910*/  LDGSTS.E [R2+0x44100], desc[UR14][R62.64], P0 ;  /* 0x441000003e027fae */ /* 0x000fe800081a100e */
[----:B---3--:R-:W3:Y:S04]  /*a2920*/  LDL.LU.64 R8, [R1+0xe18] ;  /* 0x000e180001087983 */ /* 0x008ee80000300a00 */
[----:B------:R-:W3:Y:S04]  /*a2930*/  LDL.LU.64 R34, [R1+0xe10] ;  /* 0x000e100001227983 */ /* 0x000ee80000300a00 */
[----:B------:R-:W3:Y:S04]  /*a2940*/  LDL.LU.64 R28, [R1+0xcf0] ;  /* 0x000cf000011c7983 */ /* 0x000ee80000300a00 */
[----:B------:R-:W-:Y:S04]  /*a2950*/  LDGSTS.E [R2+0x44180], desc[UR14][R64.64], P3 ;  /* 0x4418000040027fae */ /* 0x000fe800099a100e */
[----:B------:R-:W-:Y:S04]  /*a2960*/  LDGSTS.E [R2+0x45000], desc[UR14][R66.64], P1 ;  /* 0x4500000042027fae */ /* 0x000fe800089a100e */
[----:B------:R-:W-:Y:S04]  /*a2970*/  LDGSTS.E [R2+0x45080], desc[UR14][R68.64], P2 ;  /* 0x4508000044027fae */ /* 0x000fe800091a100e */
[----:B------:R-:W-:Y:S04]  /*a2980*/  LDGSTS.E [R2+0x45100], desc[UR14][R16.64], P0 ;  /* 0x4510000010027fae */ /* 0x000fe800081a100e */
[----:B------:R-:W-:Y:S04]  /*a2990*/  LDGSTS.E [R2+0x45180], desc[UR14][R72.64], P3 ;  /* 0x4518000048027fae */ /* 0x000fe800099a100e */
[----:B------:R-:W-:Y:S04]  /*a29a0*/  LDGSTS.E [R2+0x46000], desc[UR14][R6.64], P1 ;  /* 0x4600000006027fae */ /* 0x000fe800089a100e */
[----:B----4-:R-:W4:Y:S04]  /*a29b0*/  LDL.LU.64 R16, [R1+0xce8] ;  /* 0x000ce80001107983 */ /* 0x010f280000300a00 */
[----:B------:R3:W-:Y:S04]  /*a29c0*/  LDGSTS.E [R2+0x46080], desc[UR14][R76.64], P2 ;  /* 0x460800004c027fae */ /* 0x0007e800091a100e */
[----:B------:R-:W4:Y:S04]  /*a29d0*/  LDL.LU.64 R6, [R1+0xce0] ;  /* 0x000ce00001067983 */ /* 0x000f280000300a00 */
[----:B------:R-:W-:Y:S04]  /*a29e0*/  LDGSTS.E [R2+0x46100], desc[UR14][R14.64], P0 ;  /* 0x461000000e027fae */ /* 0x000fe800081a100e */
[----:B------:R-:W-:Y:S04]  /*a29f0*/  LDGSTS.E [R2+0x46180], desc[UR14][R80.64], P3 ;  /* 0x4618000050027fae */ /* 0x000fe800099a100e */
[----:B------:R-:W-:Y:S04]  /*a2a00*/  LDGSTS.E [R2+0x47000], desc[UR14][R18.64], P1 ;  /* 0x4700000012027fae */ /* 0x000fe800089a100e */
[----:B------:R-:W4:Y:S04]  /*a2a10*/  LDL.LU.64 R14, [R1+0xcd8] ;  /* 0x000cd800010e7983 */ /* 0x000f280000300a00 */
[----:B------:R-:W-:Y:S04]  /*a2a20*/  LDGSTS.E [R2+0x47080], desc[UR14][R84.64], P2 ;  /* 0x4708000054027fae */ /* 0x000fe800091a100e */
[----:B------:R-:W4:Y:S04]  /*a2a30*/  LDL.LU.64 R18, [R1+0xc50] ;  /* 0x000c500001127983 */ /* 0x000f280000300a00 */
[----:B------:R-:W4:Y:S04]  /*a2a40*/  LDL.LU.64 R30, [R1+0xc48] ;  /* 0x000c4800011e7983 */ /* 0x000f280000300a00 */
[----:B------:R-:W-:Y:S04]  /*a2a50*/  LDGSTS.E [R2+0x47100], desc[UR14][R86.64], P0 ;  /* 0x4710000056027fae */ /* 0x000fe800081a100e */
[----:B------:R1:W-:Y:S04]  /*a2a60*/  LDGSTS.E [R2+0x47180], desc[UR14][R12.64], P3 ;  /* 0x471800000c027fae */ /* 0x0003e800099a100e */
        /* <DEDUP_REMOVED lines=13> */
[----:B------:R-:W-:Y:S01]  /*a2b40*/  IADD3 R189, P4, PT, R28, UR17, RZ ;  /* 0x000000111cbd7c10 */ /* 0x000fe2000ff9e0ff */
[----:B------:R-:W3:Y:S03]  /*a2b50*/  LDL.LU.64 R36, [R1+0xb78] ;  /* 0x000b780001247983 */ /* 0x000ee60000300a00 */
[----:B------:R-:W-:Y:S02]  /*a2b60*/  IADD3.X R191, PT, PT, R29, UR8, RZ, P4, !PT ;  /* 0x000000081dbf7c10 */ /* 0x000fe4000a7fe4ff */
[----:B----4-:R-:W-:-:S04]  /*a2b70*/  IADD3 R188, P4, PT, R16, UR17, RZ ;  /* 0x0000001110bc7c10 */ /* 0x010fc8000ff9e0ff */
[----:B-1----:R-:W-:Y:S02]  /*a2b80*/  IADD3.X R2, PT, PT, R17, UR8, RZ, P4, !PT ;  /* 0x0000000811027c10 */ /* 0x002fe4000a7fe4ff */
        /* <DEDUP_REMOVED lines=12> */
[----:B------:R-:W-:Y:S02]  /*a2c50*/  IADD3.X R30, PT, PT, R31, UR8, RZ, P4, !PT ;  /* 0x000000081f1e7c10 */ /* 0x000fe4000a7fe4ff */
[----:B------:R-:W-:-:S04]  /*a2c60*/  IADD3 R218, P4, PT, R12, UR17, RZ ;  /* 0x000000110cda7c10 */ /* 0x000fc8000ff9e0ff */
[----:B------:R-:W-:Y:S02]  /*a2c70*/  IADD3.X R31, PT, PT, R13, UR8, RZ, P4, !PT ;  /* 0x000000080d1f7c10 */ /* 0x000fe4000a7fe4ff */
[----:B------:R-:W4:Y:S04]  /*a2c80*/  LDL.LU.64 R12, [R1+0xaa8] ;  /* 0x000aa800010c7983 */ /* 0x000f280000300a00 */
        /* <DEDUP_REMOVED lines=16> */
[----:B------:R-:W-:Y:S02]  /*a2d90*/  IADD3.X R5, PT, PT, R17, UR8, RZ, P4, !PT ;  /* 0x0000000811057c10 */ /* 0x000fe4000a7fe4ff */
[----:B------:R-:W4:Y:S04]  /*a2da0*/  LDL.LU.64 R16, [R1+0xa38] ;  /* 0x000a380001107983 */ /* 0x000f280000300a00 */
[----:B------:R1:W-:Y:S04]  /*a2db0*/  STL [R1+0x8c], R29 ;  /* 0x00008c1d01007387 */ /* 0x0003e80000100800 */
[----:B------:R1:W-:Y:S02]  /*a2dc0*/  STL [R1+0x88], R5 ;  /* 0x0000880501007387 */ /* 0x0003e40000100800 */
[----:B-1----:R-:W-:-:S04]  /*a2dd0*/  IADD3 R29, P4, PT, R6, UR17, RZ ;  /* 0x00000011061d7c10 */ /* 0x002fc8000ff9e0ff */
        /* <DEDUP_REMOVED lines=16> */
[----:B------:R-:W-:Y:S01]  /*a2ee0*/  IADD3 R33, P4, PT, R12, UR17, RZ ;  /* 0x000000110c217c10 */ /* 0x000fe2000ff9e0ff */
[----:B------:R-:W4:Y:S04]  /*a2ef0*/  LDL.LU.64 R38, [R1+0xdf0] ;  /* 0x000df00001267983 */ /* 0x000f280000300a00 */
[----:B------:R1:W-:Y:S04]  /*a2f00*/  STL [R1+0x10c], R29 ;  /* 0x00010c1d01007387 */ /* 0x0003e80000100800 */
[----:B------:R1:W-:Y:S02]  /*a2f10*/  STL [R1+0x108], R5 ;  /* 0x0001080501007387 */ /* 0x0003e40000100800 */
[----:B-1----:R-:W-:-:S02]  /*a2f20*/  IADD3.X R29, PT, PT, R13, UR8, RZ, P4, !PT ;  /* 0x000000080d1d7c10 */ /* 0x002fc4000a7fe4ff */
[----:B------:R1:W-:Y:S01]  /*a2f30*/  STL [R1+0x114], R33 ;  /* 0x0001142101007387 */ /* 0x0003e20000100800 */
[----:B------:R-:W-:-:S03]  /*a2f40*/  IADD3 R5, P4, PT, R44, UR17, RZ ;  /* 0x000000112c057c10 */ /* 0x000fc6000ff9e0ff */
[----:B------:R-:W4:Y:S04]  /*a2f50*/  LDL.LU.64 R12, [R1+0xd28] ;  /* 0x000d2800010c7983 */ /* 0x000f280000300a00 */
[----:B------:R2:W-:Y:S01]  /*a2f60*/  STL [R1+0x110], R29 ;  /* 0x0001101d01007387 */ /* 0x0005e20000100800 */
[----:B-1----:R-:W-:-:S03]  /*a2f70*/  IADD3.X R33, PT, PT, R45, UR8, RZ, P4, !PT ;  /* 0x000000082d217c10 */ /* 0x002fc6000a7fe4ff */
[----:B------:R1:W-:Y:S04]  /*a2f80*/  STL [R1+0x11c], R5 ;  /* 0x00011c0501007387 */ /* 0x0003e80000100800 */
[----:B------:R-:W-:Y:S01]  /*a2f90*/  STL [R1+0x118], R33 ;  /* 0x0001182101007387 */ /* 0x000fe20000100800 */
[----:B--2---:R-:W-:-:S04]  /*a2fa0*/  IADD3 R29, P4, PT, R10, UR17, RZ ;  /* 0x000000110a1d7c10 */ /* 0x004fc8000ff9e0ff */
[----:B-1----:R-:W-:Y:S02]  /*a2fb0*/  IADD3.X R5, PT, PT, R11, UR8, RZ, P4, !PT ;  /* 0x000000080b057c10 */ /* 0x002fe4000a7fe4ff */
[----:B------:R-:W2:Y:S04]  /*a2fc0*/  LDL.LU.64 R10, [R1+0xd20] ;  /* 0x000d2000010a7983 */ /* 0x000ea80000300a00 */
[----:B------:R3:W-:Y:S04]  /*a2fd0*/  STL [R1+0x124], R29 ;  /* 0x0001241d01007387 */ /* 0x0007e80000100800 */
[----:B------:R1:W-:Y:S01]  /*a2fe0*/  STL [R1+0x120], R5 ;  /* 0x0001200501007387 */ /* 0x0003e20000100800 */
[----:B---3--:R-:W-:-:S04]  /*a2ff0*/  IADD3 R29, P4, PT, R8, UR17, RZ ;  /* 0x00000011081d7c10 */ /* 0x008fc8000ff9e0ff */
[----:B-1----:R-:W-:Y:S02]  /*a3000*/  IADD3.X R5, PT, PT, R9, UR8, RZ, P4, !PT ;  /* 0x0000000809057c10 */ /* 0x002fe4000a7fe4ff */
[----:B------:R-:W3:Y:S04]  /*a3010*/  LDL.LU.64 R8, [R1+0xd18] ;  /* 0x000d180001087983 */ /* 0x000ee80000300a00 */
[----:B------:R1:W-:Y:S04]  /*a3020*/  STL [R1+0x1d0], R29 ;  /* 0x0001d01d01007387 */ /* 0x0003e80000100800 */
[----:B------:R1:W-:Y:S04]  /*a3030*/  STL [R1+0x1cc], R5 ;  /* 0x0001cc0501007387 */ /* 0x0003e80000100800 */
[----:B------:R-:W3:Y:S01]  /*a3040*/  LDL.LU.64 R44, [R1+0xd10] ;  /* 0x000d1000012c7983 */ /* 0x000ee20000300a00 */
[----:B-1----:R-:W-:-:S04]  /*a3050*/  IADD3 R29, P4, PT, R42, UR17, RZ ;  /* 0x000000112a1d7c10 */ /* 0x002fc8000ff9e0ff */
[----:B------:R-:W-:Y:S01]  /*a3060*/  IADD3.X R5, PT, PT, R43, UR8, RZ, P4, !PT ;  /* 0x000000082b057c10 */ /* 0x000fe2000a7fe4ff */
[----:B------:R1:W-:Y:S04]  /*a3070*/  STL [R1+0x1d8], R29 ;  /* 0x0001d81d01007387 */ /* 0x0003e80000100800 */
[----:B------:R1:W-:Y:S04]  /*a3080*/  STL [R1+0x1d4], R5 ;  /* 0x0001d40501007387 */ /* 0x0003e80000100800 */
[----:B------:R-:W3:Y:S01]  /*a3090*/  LDL.LU.64 R42, [R1+0xc90] ;  /* 0x000c9000012a7983 */ /* 0x000ee20000300a00 */
[----:B-1----:R-:W-:-:S04]  /*a30a0*/  IADD3 R29, P4, PT, R40, UR17, RZ ;  /* 0x00000011281d7c10 */ /* 0x002fc8000ff9e0ff */
[----:B------:R-:W-:Y:S01]  /*a30b0*/  IADD3.X R5, PT, PT, R41, UR8, RZ, P4, !PT ;  /* 0x0000000829057c10 */ /* 0x000fe2000a7fe4ff */
[----:B------:R4:W-:Y:S04]  /*a30c0*/  STL [R1+0x1e0], R29 ;  /* 0x0001e01d01007387 */ /* 0x0009e80000100800 */
[----:B------:R1:W-:Y:S01]  /*a30d0*/  STL [R1+0x1dc], R5 ;  /* 0x0001dc0501007387 */ /* 0x0003e20000100800 */
[----:B----4-:R-:W-:-:S04]  /*a30e0*/  IADD3 R29, P4, PT, R16, UR17, RZ ;  /* 0x00000011101d7c10 */ /* 0x010fc8000ff9e0ff */
[----:B-1----:R-:W-:Y:S02]  /*a30f0*/  IADD3.X R5, PT, PT, R17, UR8, RZ, P4, !PT ;  /* 0x0000000811057c10 */ /* 0x002fe4000a7fe4ff */
[----:B------:R-:W4:Y:S01]  /*a3100*/  LDL.LU.64 R16, [R1+0xc88] ;  /* 0x000c880001107983 */ /* 0x000f220000300a00 */
[----:B------:R-:W-:-:S03]  /*a3110*/  IADD3 R221, P4, PT, R6, UR17, RZ ;  /* 0x0000001106dd7c10 */ /* 0x000fc6000ff9e0ff */
[----:B------:R1:W-:Y:S01]  /*a3120*/  STL [R1+0x1e8], R29 ;  /* 0x0001e81d01007387 */ /* 0x0003e20000100800 */
[----:B------:R-:W-:-:S03]  /*a3130*/  IADD3.X R234, PT, PT, R7, UR8, RZ, P4, !PT ;  /* 0x0000000807ea7c10 */ /* 0x000fc6000a7fe4ff */
[----:B------:R1:W-:Y:S04]  /*a3140*/  STL [R1+0x1e4], R5 ;  /* 0x0001e40501007387 */ /* 0x0003e80000100800 */
[----:B------:R-:W4:Y:S01]  /*a3150*/  LDL.LU.64 R6, [R1+0xc80] ;  /* 0x000c800001067983 */ /* 0x000f220000300a00 */
        /* <DEDUP_REMOVED lines=8> */
[----:B------:R-:W4:Y:S01]  /*a31e0*/  LDL.LU.64 R54, [R1+0xbd8] ;  /* 0x000bd80001367983 */ /* 0x000f220000300a00 */
[----:B------:R-:W-:-:S04]  /*a31f0*/  IADD3 R91, P4, PT, R38, UR17, RZ ;  /* 0x00000011265b7c10 */ /* 0x000fc8000ff9e0ff */
[----:B------:R-:W-:Y:S02]  /*a3200*/  IADD3.X R176, PT, PT, R39, UR8, RZ, P4, !PT ;  /* 0x0000000827b07c10 */ /* 0x000fe4000a7fe4ff */
[----:B------:R-:W-:-:S04]  /*a3210*/  IADD3 R185, P4, PT, R12, UR17, RZ ;  /* 0x000000110cb97c10 */ /* 0x000fc8000ff9e0ff */
[----:B-1----:R-:W-:Y:S02]  /*a3220*/  IADD3.X R29, PT, PT, R13, UR8, RZ, P4, !PT ;  /* 0x000000080d1d7c10 */ /* 0x002fe4000a7fe4ff */
[----:B------:R-:W4:Y:S01]  /*a3230*/  LDL.LU.64 R12, [R1+0xb70] ;  /* 0x000b7000010c7983 */ /* 0x000f220000300a00 */
[----:B--2---:R-:W-:-:S04]  /*a3240*/  IADD3 R184, P4, PT, R10, UR17, RZ ;  /* 0x000000110ab87c10 */ /* 0x004fc8000ff9e0ff */
[----:B------:R-:W-:Y:S02]  /*a3250*/  IADD3.X R39, PT, PT, R11, UR8, RZ, P4, !PT ;  /* 0x000000080b277c10 */ /* 0x000fe4000a7fe4ff */
[----:B------:R-:W2:Y:S01]  /*a3260*/  LDL.LU.64 R10, [R1+0xb68] ;  /* 0x000b6800010a7983 */ /* 0x000ea20000300a00 */
[----:B---3--:R-:W-:-:S04]  /*a3270*/  IADD3 R183, P4, PT, R8, UR17, RZ ;  /* 0x0000001108b77c10 */ /* 0x008fc8000ff9e0ff */
[----:B------:R-:W-:Y:S02]  /*a3280*/  IADD3.X R40, PT, PT, R9, UR8, RZ, P4, !PT ;  /* 0x0000000809287c10 */ /* 0x000fe4000a7fe4ff */
[----:B------:R-:W3:Y:S04]  /*a3290*/  LDL.LU.64 R8, [R1+0xb60] ;  /* 0x000b600001087983 */ /* 0x000ee80000300a00 */
[----:B------:R-:W3:Y:S01]  /*a32a0*/  LDL.LU.64 R52, [R1+0xb58] ;  /* 0x000b580001347983 */ /* 0x000ee20000300a00 */
[----:B------:R-:W-:-:S03]  /*a32b0*/  IADD3 R182, P4, PT, R44, UR17, RZ ;  /* 0x000000112cb67c10 */ /* 0x000fc6000ff9e0ff */
[----:B------:R-:W3:Y:S01]  /*a32c0*/  LDL.LU.64 R50, [R1+0xaf0] ;  /* 0x000af00001327983 */ /* 0x000ee20000300a00 */
[----:B------:R-:W-:Y:S02]  /*a32d0*/  IADD3.X R41, PT, PT, R45, UR8, RZ, P4, !PT ;  /* 0x000000082d297c10 */ /* 0x000fe4000a7fe4ff */
        /* <DEDUP_REMOVED lines=18> */
[----:B------:R-:W-:-:S04]  /*a3400*/  IADD3 R226, P4, PT, R54, UR17, RZ ;  /* 0x0000001136e27c10 */ /* 0x000fc8000ff9e0ff */
[----:B------:R-:W-:Y:S02]  /*a3410*/  IADD3.X R49, PT, PT, R55, UR8, RZ, P4, !PT ;  /* 0x0000000837317c10 */ /* 0x000fe4000a7fe4ff */
[----:B------:R-:W-:-:S04]  /*a3420*/  IADD3 R38, P4, PT, R12, UR17, RZ ;  /* 0x000000110c267c10 */ /* 0x000fc8000ff9e0ff */
[----:B------:R-:W-:Y:S02]  /*a3430*/  IADD3.X R5, PT, PT, R13, UR8, RZ, P4, !PT ;  /* 0x000000080d057c10 */ /* 0x000fe4000a7fe4ff */
[----:B------:R-:W4:Y:S04]  /*a3440*/  LDL.LU.64 R12, [R1+0xa88] ;  /* 0x000a8800010c7983 */ /* 0x000f280000300a00 */
[----:B------:R2:W-:Y:S04]  /*a3450*/  STL [R1+0xac], R38 ;  /* 0x0000ac2601007387 */ /* 0x0005e80000100800 */
[----:B------:R1:W-:Y:S01]  /*a3460*/  STL [R1+0xa8], R5 ;  /* 0x0000a80501007387 */ /* 0x0003e20000100800 */
        /* <DEDUP_REMOVED lines=9> */
[----:B------:R1:W-:Y:S02]  /*a3500*/  STL [R1+0xb8], R5 ;  /* 0x0000b80501007387 */ /* 0x0003e40000100800 */
[----:B-1----:R-:W-:-:S04]  /*a3510*/  IADD3 R38, P4, PT, R52, UR17, RZ ;  /* 0x0000001134267c10 */ /* 0x002fc8000ff9e0ff */
[----:B------:R-:W-:Y:S02]  /*a3520*/  IADD3.X R5, PT, PT, R53, UR8, RZ, P4, !PT ;  /* 0x0000000835057c10 */ /* 0x000fe4000a7fe4ff */
[----:B------:R-:W3:Y:S04]  /*a3530*/  LDL.LU.64 R52, [R1+0xde8] ;  /* 0x000de80001347983 */ /* 0x000ee80000300a00 */
[----:B------:R1:W-:Y:S04]  /*a3540*/  STL [R1+0xc4], R38 ;  /* 0x0000c42601007387 */ /* 0x0003e80000100800 */
[----:B------:R1:W-:Y:S02]  /*a3550*/  STL [R1+0xc0], R5 ;  /* 0x0000c00501007387 */ /* 0x0003e40000100800 */
[----:B-1----:R-:W-:-:S04]  /*a3560*/  IADD3 R38, P4, PT, R50, UR17, RZ ;  /* 0x0000001132267c10 */ /* 0x002fc8000ff9e0ff */
[----:B------:R-:W-:Y:S02]  /*a3570*/  IADD3.X R5, PT, PT, R51, UR8, RZ, P4, !PT ;  /* 0x0000000833057c10 */ /* 0x000fe4000a7fe4ff */
[----:B------:R-:W3:Y:S04]  /*a3580*/  LDL.LU.64 R50, [R1+0xde0] ;  /* 0x000de00001327983 */ /* 0x000ee80000300a00 */
[----:B------:R4:W-:Y:S04]  /*a3590*/  STL [R1+0x12c], R38 ;  /* 0x00012c2601007387 */ /* 0x0009e80000100800 */
[----:B------:R1:W-:Y:S01]  /*a35a0*/  STL [R1+0x128], R5 ;  /* 0x0001280501007387 */ /* 0x0003e20000100800 */
[----:B----4-:R-:W-:-:S04]  /*a35b0*/  IADD3 R38, P4, PT, R16, UR17, RZ ;  /* 0x0000001110267c10 */ /* 0x010fc8000ff9e0ff */
[----:B-1----:R-:W-:Y:S02]  /*a35c0*/  IADD3.X R5, PT, PT, R17, UR8, RZ, P4, !PT ;  /* 0x0000000811057c10 */ /* 0x002fe4000a7fe4ff */
        /* <DEDUP_REMOVED lines=32> */
[----:B------:R-:W3:Y:S04]  /*a37d0*/  LDL.LU.64 R58, [R1+0xca8] ;  /* 0x000ca800013a7983 */ /* 0x000ee80000300a00 */
[----:B------:R1:W-:Y:S04]  /*a37e0*/  STL [R1+0x204], R5 ;  /* 0x0002040501007387 */ /* 0x0003e80000100800 */
[----:B------:R-:W3:Y:S04]  /*a37f0*/  LDL.LU.64 R60, [R1+0xca0] ;  /* 0x000ca000013c7983 */ /* 0x000ee80000300a00 */
[----:B------:R-:W3:Y:S01]  /*a3800*/  LDL.LU.64 R68, [R1+0xc98] ;  /* 0x000c980001447983 */ /* 0x000ee20000300a00 */
[----:B------:R-:W-:-:S03]  /*a3810*/  IADD3 R90, P4, PT, R52, UR17, RZ ;  /* 0x00000011345a7c10 */ /* 0x000fc6000ff9e0ff */
[----:B------:R-:W3:Y:S01]  /*a3820*/  LDL.LU.64 R66, [R1+0xc30] ;  /* 0x000c300001427983 */ /* 0x000ee20000300a00 */
[----:B-1----:R-:W-:-:S03]  /*a3830*/  IADD3.X R38, PT, PT, R53, UR8, RZ, P4, !PT ;  /* 0x0000000835267c10 */ /* 0x002fc6000a7fe4ff */
[----:B------:R-:W3:Y:S04]  /*a3840*/  LDL.LU.64 R62, [R1+0xc28] ;  /* 0x000c2800013e7983 */ /* 0x000ee80000300a00 */
        /* <DEDUP_REMOVED lines=36> */
[----:B----4-:R-:W-:-:S04]  /*a3a90*/  IADD3 R210, P4, PT, R16, UR17, RZ ;  /* 0x0000001110d27c10 */ /* 0x010fc8000ff9e0ff */
[----:B------:R-:W-:Y:S02]  /*a3aa0*/  IADD3.X R65, PT, PT, R17, UR8, RZ, P4, !PT ;  /* 0x0000000811417c10 */ /* 0x000fe4000a7fe4ff */
[----:B------:R-:W4:Y:S01]  /*a3ab0*/  LDL.LU.64 R16, [R1+0xb20] ;  /* 0x000b200001107983 */ /* 0x000f220000300a00 */
[----:B------:R-:W-:-:S04]  /*a3ac0*/  IADD3 R54, P4, PT, R6, UR17, RZ ;  /* 0x0000001106367c10 */ /* 0x000fc8000ff9e0ff */
[----:B------:R-:W-:Y:S01]  /*a3ad0*/  IADD3.X R5, PT, PT, R7, UR8, RZ, P4, !PT ;  /* 0x0000000807057c10 */ /* 0x000fe2000a7fe4ff */
[----:B------:R1:W-:Y:S04]  /*a3ae0*/  STL [R1+0xcc], R54 ;  /* 0x0000cc3601007387 */ /* 0x0003e80000100800 */
[----:B------:R-:W4:Y:S04]  /*a3af0*/  LDL.LU.64 R6, [R1+0xb18] ;  /* 0x000b180001067983 */ /* 0x000f280000300a00 */
[----:B------:R1:W-:Y:S02]  /*a3b00*/  STL [R1+0xc8], R5 ;  /* 0x0000c80501007387 */ /* 0x0003e40000100800 */
[----:B-1----:R-:W-:-:S04]  /*a3b10*/  IADD3 R54, P4, PT, R14, UR17, RZ ;  /* 0x000000110e367c10 */ /* 0x002fc8000ff9e0ff */
[----:B------:R-:W-:Y:S02]  /*a3b20*/  IADD3.X R5, PT, PT, R15, UR8, RZ, P4, !PT ;  /* 0x000000080f057c10 */ /* 0x000fe4000a7fe4ff */
[----:B------:R-:W4:Y:S04]  /*a3b30*/  LDL.LU.64 R14, [R1+0xad0] ;  /* 0x000ad000010e7983 */ /* 0x000f280000300a00 */
[----:B------:R1:W-:Y:S04]  /*a3b40*/  STL [R1+0xd4], R54 ;  /* 0x0000d43601007387 */ /* 0x0003e80000100800 */
[----:B------:R1:W-:Y:S02]  /*a3b50*/  STL [R1+0xd0], R5 ;  /* 0x0000d00501007387 */ /* 0x0003e40000100800 */
[----:B-1----:R-:W-:-:S04]  /*a3b60*/  IADD3 R54, P4, PT, R18, UR17, RZ ;  /* 0x0000001112367c10 */ /* 0x002fc8000ff9e0ff */
[----:B------:R-:W-:Y:S01]  /*a3b70*/  IADD3.X R19, PT, PT, R19, UR8, RZ, P4, !PT ;  /* 0x0000000813137c10 */ /* 0x000fe2000a7fe4ff */
[----:B------:R-:W-:Y:S04]  /*a3b80*/  STL [R1+0xdc], R54 ;  /* 0x0000dc3601007387 */ /* 0x000fe80000100800 */
[----:B------:R-:W-:Y:S01]  /*a3b90*/  STL [R1+0xd8], R19 ;  /* 0x0000d81301007387 */ /* 0x000fe20000100800 */
        /* <DEDUP_REMOVED lines=14> */
[----:B------:R-:W-:Y:S01]  /*a3c80*/  STL [R1+0x150], R18 ;  /* 0x0001501201007387 */ /* 0x000fe20000100800 */
[----:B----4-:R-:W-:-:S04]  /*a3c90*/  IADD3 R5, P4, PT, R16, UR17, RZ ;  /* 0x0000001110057c10 */ /* 0x010fc8000ff9e0ff */
[----:B------:R-:W-:Y:S01]  /*a3ca0*/  IADD3.X R17, PT, PT, R17, UR8, RZ, P4, !PT ;  /* 0x0000000811117c10 */ /* 0x000fe2000a7fe4ff */
[----:B------:R1:W-:Y:S04]  /*a3cb0*/  STL [R1+0x15c], R5 ;  /* 0x00015c0501007387 */ /* 0x0003e80000100800 */
[----:B------:R-:W-:Y:S01]  /*a3cc0*/  STL [R1+0x158], R17 ;  /* 0x0001581101007387 */ /* 0x000fe20000100800 */
[----:B------:R-:W-:-:S04]  /*a3cd0*/  IADD3 R16, P4, PT, R6, UR17, RZ ;  /* 0x0000001106107c10 */ /* 0x000fc8000ff9e0ff */
        /* <DEDUP_REMOVED lines=8> */
[----:B------:R-:W4:Y:S04]  /*a3d60*/  LDL.LU.64 R68, [R1+0xdb8] ;  /* 0x000db80001447983 */ /* 0x000f280000300a00 */
[----:B------:R1:W-:Y:S04]  /*a3d70*/  STL [R1+0x20c], R5 ;  /* 0x00020c0501007387 */ /* 0x0003e80000100800 */
[----:B------:R-:W4:Y:S01]  /*a3d80*/  LDL.LU.64 R18, [R1+0xdb0] ;  /* 0x000db00001127983 */ /* 0x000f220000300a00 */
[----:B-1----:R-:W-:-:S04]  /*a3d90*/  IADD3 R16, P4, PT, R12, UR17, RZ ;  /* 0x000000110c107c10 */ /* 0x002fc8000ff9e0ff */
[----:B------:R-:W-:Y:S01]  /*a3da0*/  IADD3.X R5, PT, PT, R13, UR8, RZ, P4, !PT ;  /* 0x000000080d057c10 */ /* 0x000fe2000a7fe4ff */
[----:B------:R2:W-:Y:S04]  /*a3db0*/  STL [R1+0x218], R16 ;  /* 0x0002181001007387 */ /* 0x0005e80000100800 */
[----:B------:R1:W-:Y:S04]  /*a3dc0*/  STL [R1+0x214], R5 ;  /* 0x0002140501007387 */ /* 0x0003e80000100800 */
[----:B------:R-:W4:Y:S01]  /*a3dd0*/  LDL.LU.64 R12, [R1+0xd68] ;  /* 0x000d6800010c7983 */ /* 0x000f220000300a00 */
[----:B--2---:R-:W-:-:S04]  /*a3de0*/  IADD3 R16, P4, PT, R10, UR17, RZ ;  /* 0x000000110a107c10 */ /* 0x004fc8000ff9e0ff */
[----:B-1----:R-:W-:Y:S01]  /*a3df0*/  IADD3.X R5, PT, PT, R11, UR8, RZ, P4, !PT ;  /* 0x000000080b057c10 */ /* 0x002fe2000a7fe4ff */
[----:B------:R3:W-:Y:S04]  /*a3e00*/  STL [R1+0x220], R16 ;  /* 0x0002201001007387 */ /* 0x0007e80000100800 */
[----:B------:R1:W-:Y:S04]  /*a3e10*/  STL [R1+0x21c], R5 ;  /* 0x00021c0501007387 */ /* 0x0003e80000100800 */
[----:B------:R-:W2:Y:S01]  /*a3e20*/  LDL.LU.64 R10, [R1+0xd60] ;  /* 0x000d6000010a7983 */ /* 0x000ea20000300a00 */
[----:B---3--:R-:W-:-:S04]  /*a3e30*/  IADD3 R16, P4, PT, R8, UR17, RZ ;  /* 0x0000001108107c10 */ /* 0x008fc8000ff9e0ff */
[----:B-1----:R-:W-:Y:S01]  /*a3e40*/  IADD3.X R5, PT, PT, R9, UR8, RZ, P4, !PT ;  /* 0x0000000809057c10 */ /* 0x002fe2000a7fe4ff */
[----:B------:R1:W-:Y:S04]  /*a3e50*/  STL [R1+0x228], R16 ;  /* 0x0002281001007387 */ /* 0x0003e80000100800 */
[----:B-1----:R-:W3:Y:S04]  /*a3e60*/  LDL.LU.64 R16, [R1+0xd58] ;  /* 0x000d580001107983 */ /* 0x002ee80000300a00 */
[----:B------:R1:W-:Y:S04]  /*a3e70*/  STL [R1+0x224], R5 ;  /* 0x0002240501007387 */ /* 0x0003e80000100800 */
        /* <DEDUP_REMOVED lines=25> */
[----:B------:R-:W1:Y:S01]  /*a4010*/  LDL.LU.64 R6, [R1+0xc60] ;  /* 0x000c600001067983 */ /* 0x000e620000300a00 */
        /* <DEDUP_REMOVED lines=10> */
[----:B---3--:R-:W-:-:S04]  /*a40c0*/  IADD3 R209, P4, PT, R16, UR17, RZ ;  /* 0x0000001110d17c10 */ /* 0x008fc8000ff9e0ff */
[----:B------:R-:W-:Y:S02]  /*a40d0*/  IADD3.X R66, PT, PT, R17, UR8, RZ, P4, !PT ;  /* 0x0000000811427c10 */ /* 0x000fe4000a7fe4ff */
[----:B------:R-:W-:-:S04]  /*a40e0*/  IADD3 R208, P4, PT, R8, UR17, RZ ;  /* 0x0000001108d07c10 */ /* 0x000fc8000ff9e0ff */
[----:B------:R-:W-:Y:S02]  /*a40f0*/  IADD3.X R78, PT, PT, R9, UR8, RZ, P4, !PT ;  /* 0x00000008094e7c10 */ /* 0x000fe4000a7fe4ff */
[----:B------:R-:W3:Y:S01]  /*a4100*/  LDL.LU.64 R8, [R1+0xbf8] ;  /* 0x000bf80001087983 */ /* 0x000ee20000300a00 */
[----:B-1----:R-:W-:-:S04]  /*a4110*/  IADD3 R5, P4, PT, R6, UR17, RZ ;  /* 0x0000001106057c10 */ /* 0x002fc8000ff9e0ff */
[----:B------:R-:W-:Y:S02]  /*a4120*/  IADD3.X R16, PT, PT, R7, UR8, RZ, P4, !PT ;  /* 0x0000000807107c10 */ /* 0x000fe4000a7fe4ff */
[----:B------:R-:W3:Y:S04]  /*a4130*/  LDL.LU.64 R6, [R1+0xbb0] ;  /* 0x000bb00001067983 */ /* 0x000ee80000300a00 */
[----:B------:R4:W-:Y:S04]  /*a4140*/  STL [R1+0x7c], R5 ;  /* 0x00007c0501007387 */ /* 0x0009e80000100800 */
[----:B------:R1:W-:Y:S01]  /*a4150*/  STL [R1+0x78], R16 ;  /* 0x0000781001007387 */ /* 0x0003e20000100800 */
[----:B----4-:R-:W-:-:S03]  /*a4160*/  IADD3 R5, P4, PT, R14, UR17, RZ ;  /* 0x000000110e057c10 */ /* 0x010fc6000ff9e0ff */
[----:B-1----:R-:W4:Y:S01]  /*a4170*/  LDL.LU.64 R16, [R1+0xba8] ;  /* 0x000ba80001107983 */ /* 0x002f220000300a00 */
[----:B------:R-:W-:-:S03]  /*a4180*/  IADD3.X R70, PT, PT, R15, UR8, RZ, P4, !PT ;  /* 0x000000080f467c10 */ /* 0x000fc6000a7fe4ff */
[----:B------:R1:W-:Y:S04]  /*a4190*/  STL [R1+0x84], R5 ;  /* 0x0000840501007387 */ /* 0x0003e80000100800 */
[----:B------:R-:W4:Y:S04]  /*a41a0*/  LDL.LU.64 R14, [R1+0xba0] ;  /* 0x000ba000010e7983 */ /* 0x000f280000300a00 */
[----:B------:R1:W-:Y:S02]  /*a41b0*/  STL [R1+0x80], R70 ;  /* 0x0000804601007387 */ /* 0x0003e40000100800 */
[----:B-1----:R-:W-:-:S04]  /*a41c0*/  IADD3 R5, P4, PT, R12, UR17, RZ ;  /* 0x000000110c057c10 */ /* 0x002fc8000ff9e0ff */
[----:B------:R-:W-:Y:S01]  /*a41d0*/  IADD3.X R70, PT, PT, R13, UR8, RZ, P4, !PT ;  /* 0x000000080d467c10 */ /* 0x000fe2000a7fe4ff */
[----:B------:R2:W-:Y:S04]  /*a41e0*/  STL [R1+0xec], R5 ;  /* 0x0000ec0501007387 */ /* 0x0005e80000100800 */
[----:B------:R-:W4:Y:S04]  /*a41f0*/  LDL.LU.64 R12, [R1+0xb98] ;  /* 0x000b9800010c7983 */ /* 0x000f280000300a00 */
[----:B------:R1:W-:Y:S01]  /*a4200*/  STL [R1+0xe8], R70 ;  /* 0x0000e84601007387 */ /* 0x0003e20000100800 */
[----:B--2---:R-:W-:-:S04]  /*a4210*/  IADD3 R5, P4, PT, R10, UR17, RZ ;  /* 0x000000110a057c10 */ /* 0x004fc8000ff9e0ff */
[----:B-1----:R-:W-:Y:S01]  /*a4220*/  IADD3.X R70, PT, PT, R11, UR8, RZ, P4, !PT ;  /* 0x000000080b467c10 */ /* 0x002fe2000a7fe4ff */
[----:B------:R1:W-:Y:S04]  /*a4230*/  STL [R1+0xf4], R5 ;  /* 0x0000f40501007387 */ /* 0x0003e80000100800 */
[----:B------:R-:W2:Y:S01]  /*a4240*/  LDL.LU.64 R10, [R1+0xb50] ;  /* 0x000b5000010a7983 */ /* 0x000ea20000300a00 */
[----:B-1----:R-:W-:-:S03]  /*a4250*/  IADD3 R5, P4, PT, R18, UR17, RZ ;  /* 0x0000001112057c10 */ /* 0x002fc6000ff9e0ff */
[----:B------:R-:W-:Y:S01]  /*a4260*/  STL [R1+0xf0], R70 ;  /* 0x0000f04601007387 */ /* 0x000fe20000100800 */
[----:B------:R-:W-:-:S03]  /*a4270*/  IADD3.X R19, PT, PT, R19, UR8, RZ, P4, !PT ;  /* 0x0000000813137c10 */ /* 0x000fc6000a7fe4ff */
[----:B------:R1:W-:Y:S04]  /*a4280*/  STL [R1+0xfc], R5 ;  /* 0x0000fc0501007387 */ /* 0x0003e80000100800 */
[----:B------:R3:W-:Y:S02]  /*a4290*/  STL [R1+0xf8], R19 ;  /* 0x0000f81301007387 */ /* 0x0007e40000100800 */
[----:B---3--:R-:W-:-:S04]  /*a42a0*/  IADD3 R18, P4, PT, R8, UR17, RZ ;  /* 0x0000001108127c10 */ /* 0x008fc8000ff9e0ff */
[----:B-1----:R-:W-:Y:S02]  /*a42b0*/  IADD3.X R5, PT, PT, R9, UR8, RZ, P4, !PT ;  /* 0x0000000809057c10 */ /* 0x002fe4000a7fe4ff */
[----:B------:R-:W3:Y:S04]  /*a42c0*/  LDL.LU.64 R8, [R1+0xb48] ;  /* 0x000b480001087983 */ /* 0x000ee80000300a00 */
[----:B------:R1:W-:Y:S04]  /*a42d0*/  STL [R1+0x104], R18 ;  /* 0x0001041201007387 */ /* 0x0003e80000100800 */
[----:B------:R4:W-:Y:S01]  /*a42e0*/  STL [R1+0x100], R5 ;  /* 0x0001000501007387 */ /* 0x0009e20000100800 */
[----:B------:R-:W-:-:S04]  /*a42f0*/  IADD3 R19, P4, PT, R6, UR17, RZ ;  /* 0x0000001106137c10 */ /* 0x000fc8000ff9e0ff */
[----:B-1----:R-:W-:Y:S01]  /*a4300*/  IADD3.X R18, PT, PT, R7, UR8, RZ, P4, !PT ;  /* 0x0000000807127c10 */ /* 0x002fe2000a7fe4ff */
[----:B------:R-:W-:Y:S04]  /*a4310*/  STL [R1+0x18c], R19 ;  /* 0x00018c1301007387 */ /* 0x000fe80000100800 */
[----:B------:R-:W3:Y:S01]  /*a4320*/  LDL.LU.64 R6, [R1+0xb40] ;  /* 0x000b400001067983 */ /* 0x000ee20000300a00 */
[----:B----4-:R-:W-:-:S03]  /*a4330*/  IADD3 R5, P4, PT, R16, UR17, RZ ;  /* 0x0000001110057c10 */ /* 0x010fc6000ff9e0ff */
[----:B------:R1:W-:Y:S01]  /*a4340*/  STL [R1+0x188], R18 ;  /* 0x0001881201007387 */ /* 0x0003e20000100800 */
[----:B------:R-:W-:-:S03]  /*a4350*/  IADD3.X R17, PT, PT, R17, UR8, RZ, P4, !PT ;  /* 0x0000000811117c10 */ /* 0x000fc6000a7fe4ff */
[----:B------:R4:W-:Y:S01]  /*a4360*/  STL [R1+0x1b4], R5 ;  /* 0x0001b40501007387 */ /* 0x0009e20000100800 */
[----:B------:R-:W-:-:S03]  /*a4370*/  IADD3 R16, P4, PT, R14, UR17, RZ ;  /* 0x000000110e107c10 */ /* 0x000fc6000ff9e0ff */
[----:B------:R-:W-:Y:S04]  /*a4380*/  STL [R1+0x1b0], R17 ;  /* 0x0001b01101007387 */ /* 0x000fe80000100800 */
[----:B-1----:R-:W3:Y:S01]  /*a4390*/  LDL.LU.64 R18, [R1+0xb38] ;  /* 0x000b380001127983 */ /* 0x002ee20000300a00 */
[----:B----4-:R-:W-:-:S03]  /*a43a0*/  IADD3.X R5, PT, PT, R15, UR8, RZ, P4, !PT ;  /* 0x000000080f057c10 */ /* 0x010fc6000a7fe4ff */
[----:B------:R-:W-:Y:S04]  /*a43b0*/  STL [R1+0x1bc], R16 ;  /* 0x0001bc1001007387 */ /* 0x000fe80000100800 */
[----:B------:R1:W-:Y:S04]  /*a43c0*/  STL [R1+0x1b8], R5 ;  /* 0x0001b80501007387 */ /* 0x0003e80000100800 */
[----:B------:R-:W4:Y:S01]  /*a43d0*/  LDL.LU.64 R250, [R1+0xda8] ;  /* 0x000da80001fa7983 */ /* 0x000f220000300a00 */
[----:B------:R-:W-:-:S04]  /*a43e0*/  IADD3 R14, P4, PT, R12, UR17, RZ ;  /* 0x000000110c0e7c10 */ /* 0x000fc8000ff9e0ff */
[----:B-1----:R-:W-:Y:S01]  /*a43f0*/  IADD3.X R5, PT, PT, R13, UR8, RZ, P4, !PT ;  /* 0x000000080d057c10 */ /* 0x002fe2000a7fe4ff */
[----:B------:R-:W-:Y:S04]  /*a4400*/  STL [R1+0x1c4], R14 ;  /* 0x0001c40e01007387 */ /* 0x000fe80000100800 */
[----:B------:R1:W-:Y:S04]  /*a4410*/  STL [R1+0x1c0], R5 ;  /* 0x0001c00501007387 */ /* 0x0003e80000100800 */
[----:B------:R-:W4:Y:S01]  /*a4420*/  LDL.LU.64 R80, [R1+0xda0] ;  /* 0x000da00001507983 */ /* 0x000f220000300a00 */
[----:B--2---:R-:W-:-:S04]  /*a4430*/  IADD3 R12, P4, PT, R10, UR17, RZ ;  /* 0x000000110a0c7c10 */ /* 0x004fc8000ff9e0ff */
[----:B-1----:R-:W-:Y:S01]  /*a4440*/  IADD3.X R5, PT, PT, R11, UR8, RZ, P4, !PT ;  /* 0x000000080b057c10 */ /* 0x002fe2000a7fe4ff */
[----:B------:R-:W-:Y:S04]  /*a4450*/  STL [R1+0x230], R12 ;  /* 0x0002300c01007387 */ /* 0x000fe80000100800 */
[----:B------:R-:W2:Y:S04]  /*a4460*/  LDL.LU.64 R16, [R1+0xd98] ;  /* 0x000d980001107983 */ /* 0x000ea80000300a00 */
[----:B------:R1:W-:Y:S04]  /*a4470*/  STL [R1+0x22c], R5 ;  /* 0x00022c0501007387 */ /* 0x0003e80000100800 */
[----:B------:R-:W2:Y:S01]  /*a4480*/  LDL.LU.64 R14, [R1+0xd90] ;  /* 0x000d9000010e7983 */ /* 0x000ea20000300a00 */
[----:B---3--:R-:W-:-:S04]  /*a4490*/  IADD3 R10, P4, PT, R8, UR17, RZ ;  /* 0x00000011080a7c10 */ /* 0x008fc8000ff9e0ff */
[----:B-1----:R-:W-:Y:S01]  /*a44a0*/  IADD3.X R5, PT, PT, R9, UR8, RZ, P4, !PT ;  /* 0x0000000809057c10 */ /* 0x002fe2000a7fe4ff */
[----:B------:R1:W-:Y:S04]  /*a44b0*/  STL [R1+0x238], R10 ;  /* 0x0002380a01007387 */ /* 0x0003e80000100800 */
[----:B------:R-:W3:Y:S04]  /*a44c0*/  LDL.LU.64 R12, [R1+0xd88] ;  /* 0x000d8800010c7983 */ /* 0x000ee80000300a00 */
[----:B------:R1:W-:Y:S04]  /*a44d0*/  STL [R1+0x234], R5 ;  /* 0x0002340501007387 */ /* 0x0003e80000100800 */
[----:B-1----:R-:W3:Y:S01]  /*a44e0*/  LDL.LU.64 R10, [R1+0xd80] ;  /* 0x000d8000010a7983 */ /* 0x002ee20000300a00 */
[----:B------:R-:W-:-:S04]  /*a44f0*/  IADD3 R8, P4, PT, R6, UR17, RZ ;  /* 0x0000001106087c10 */ /* 0x000fc8000ff9e0ff */
[----:B------:R-:W-:Y:S01]  /*a4500*/  IADD3.X R5, PT, PT, R7, UR8, RZ, P4, !PT ;  /* 0x0000000807057c10 */ /* 0x000fe2000a7fe4ff */
[----:B------:R1:W-:Y:S04]  /*a4510*/  STL [R1+0x240], R8 ;  /* 0x0002400801007387 */ /* 0x0003e80000100800 */
[----:B-1----:R-:W3:Y:S04]  /*a4520*/  LDL.LU.64 R8, [R1+0xd78] ;  /* 0x000d780001087983 */ /* 0x002ee80000300a00 */
[----:B------:R1:W-:Y:S04]  /*a4530*/  STL [R1+0x23c], R5 ;  /* 0x00023c0501007387 */ /* 0x0003e80000100800 */
[----:B------:R-:W3:Y:S01]  /*a4540*/  LDL.LU.64 R6, [R1+0xd70] ;  /* 0x000d700001067983 */ /* 0x000ee20000300a00 */
[----:B------:R-:W-:-:S04]  /*a4550*/  IADD3 R70, P4, PT, R18, UR17, RZ ;  /* 0x0000001112467c10 */ /* 0x000fc8000ff9e0ff */
[----:B-1----:R-:W-:Y:S01]  /*a4560*/  IADD3.X R5, PT, PT, R19, UR8, RZ, P4, !PT ;  /* 0x0000000813057c10 */ /* 0x002fe2000a7fe4ff */
[----:B------:R1:W-:Y:S01]  /*a4570*/  STL [R1+0x248], R70 ;  /* 0x0002484601007387 */ /* 0x0003e20000100800 */
[----:B----4-:R-:W-:-:S03]  /*a4580*/  IADD3 R178, P4, PT, R250, UR17, RZ ;  /* 0x00000011fab27c10 */ /* 0x010fc6000ff9e0ff */
[----:B------:R-:W4:Y:S01]  /*a4590*/  LDL.LU.64 R18, [R1+0x4120] ;  /* 0x0041200001127983 */ /* 0x000f220000300a00 */
[----:B-1----:R-:W-:-:S03]  /*a45a0*/  IADD3.X R70, PT, PT, R251, UR8, RZ, P4, !PT ;  /* 0x00000008fb467c10 */ /* 0x002fc6000a7fe4ff */
[----:B------:R3:W-:Y:S01]  /*a45b0*/  STL [R1+0x244], R5 ;  /* 0x0002440501007387 */ /* 0x0007e20000100800 */
[----:B------:R-:W-:-:S04]  /*a45c0*/  IADD3 R251, P4, PT, R80, UR17, RZ ;  /* 0x0000001150fb7c10 */ /* 0x000fc8000ff9e0ff */
[----:B------:R-:W-:Y:S02]  /*a45d0*/  IADD3.X R79, PT, PT, R81, UR8, RZ, P4, !PT ;  /* 0x00000008514f7c10 */ /* 0x000fe4000a7fe4ff */
[----:B--2---:R-:W-:-:S04]  /*a45e0*/  IADD3 R250, P4, PT, R16, UR17, RZ ;  /* 0x0000001110fa7c10 */ /* 0x004fc8000ff9e0ff */
[----:B------:R-:W-:Y:S02]  /*a45f0*/  IADD3.X R80, PT, PT, R17, UR8, RZ, P4, !PT ;  /* 0x0000000811507c10 */ /* 0x000fe4000a7fe4ff */
[----:B------:R-:W-:-:S04]  /*a4600*/  IADD3 R16, P4, PT, R14, UR17, RZ ;  /* 0x000000110e107c10 */ /* 0x000fc8000ff9e0ff */
[----:B------:R-:W-:Y:S01]  /*a4610*/  IADD3.X R81, PT, PT, R15, UR8, RZ, P4, !PT ;  /* 0x000000080f517c10 */ /* 0x000fe2000a7fe4ff */
[----:B------:R-:W-:Y:S01]  /*a4620*/  STL [R1+0x54], R16 ;  /* 0x0000541001007387 */ /* 0x000fe20000100800 */
[----:B---3--:R-:W-:-:S04]  /*a4630*/  IADD3 R5, P4, PT, R12, UR17, RZ ;  /* 0x000000110c057c10 */ /* 0x008fc8000ff9e0ff */
[----:B------:R-:W-:Y:S01]  /*a4640*/  IADD3.X R13, PT, PT, R13, UR8, RZ, P4, !PT ;  /* 0x000000080d0d7c10 */ /* 0x000fe2000a7fe4ff */
[----:B------:R1:W-:Y:S01]  /*a4650*/  STL [R1+0x5c], R5 ;  /* 0x00005c0501007387 */ /* 0x0003e20000100800 */
[----:B------:R-:W-:-:S03]  /*a4660*/  IADD3 R12, P4, PT, R10, UR17, RZ ;  /* 0x000000110a0c7c10 */ /* 0x000fc6000ff9e0ff */
[----:B------:R2:W-:Y:S01]  /*a4670*/  STL [R1+0x58], R13 ;  /* 0x0000580d01007387 */ /* 0x0005e20000100800 */
[----:B-1----:R-:W-:-:S03]  /*a4680*/  IADD3.X R5, PT, PT, R11, UR8, RZ, P4, !PT ;  /* 0x000000080b057c10 */ /* 0x002fc6000a7fe4ff */
[----:B------:R1:W-:Y:S04]  /*a4690*/  STL [R1+0x64], R12 ;  /* 0x0000640c01007387 */ /* 0x0003e80000100800 */
[----:B------:R3:W-:Y:S01]  /*a46a0*/  STL [R1+0x60], R5 ;  /* 0x0000600501007387 */ /* 0x0007e20000100800 */
[----:B------:R-:W-:Y:S01]  /*a46b0*/  MOV R16, R177 ;  /* 0x000000b100107202 */ /* 0x000fe20000000f00 */
[----:B------:R-:W-:Y:S01]  /*a46c0*/  IMAD.MOV.U32 R17, RZ, RZ, R238 ;  /* 0x000000ffff117224 */ /* 0x000fe200078e00ee */
[----:B------:R-:W-:Y:S01]  /*a46d0*/  MOV R14, R239 ;  /* 0x000000ef000e7202 */ /* 0x000fe20000000f00 */
[----:B------:R-:W-:Y:S01]  /*a46e0*/  IMAD.MOV.U32 R15, RZ, RZ, R252 ;  /* 0x000000ffff0f7224 */ /* 0x000fe200078e00fc */
[----:B--2---:R-:W-:Y:S01]  /*a46f0*/  MOV R13, R190 ;  /* 0x000000be000d7202 */ /* 0x004fe20000000f00 */
[----:B-1----:R-:W-:Y:S01]  /*a4700*/  IMAD.MOV.U32 R12, RZ, RZ, R77 ;  /* 0x000000ffff0c7224 */ /* 0x002fe200078e004d */
[----:B------:R-:W-:-:S02]  /*a4710*/  MOV R11, R205 ;  /* 0x000000cd000b7202 */ /* 0x000fc40000000f00 */
[----:B------:R-:W-:-:S04]  /*a4720*/  IADD3 R10, P4, PT, R8, UR17, RZ ;  /* 0x00000011080a7c10 */ /* 0x000fc8000ff9e0ff */
[----:B------:R-:W-:Y:S02]  /*a4730*/  IADD3.X R9, PT, PT, R9, UR8, RZ, P4, !PT ;  /* 0x0000000809097c10 */ /* 0x000fe4000a7fe4ff */
[----:B---3--:R-:W-:Y:S01]  /*a4740*/  IADD3 R5, P4, PT, R6, UR17, RZ ;  /* 0x0000001106057c10 */ /* 0x008fe2000ff9e0ff */
[----:B------:R1:W-:Y:S03]  /*a4750*/  STL [R1+0x6c], R10 ;  /* 0x00006c0a01007387 */ /* 0x0003e60000100800 */
[----:B------:R-:W-:Y:S01]  /*a4760*/  IADD3.X R8, PT, PT, R7, UR8, RZ, P4, !PT ;  /* 0x0000000807087c10 */ /* 0x000fe2000a7fe4ff */
[----:B------:R2:W-:Y:S04]  /*a4770*/  STL [R1+0x68], R9 ;  /* 0x0000680901007387 */ /* 0x0005e80000100800 */
[----:B------:R-:W3:Y:S01]  /*a4780*/  LDL.LU.64 R6, [R1+0xcf8] ;  /* 0x000cf80001067983 */ /* 0x000ee20000300a00 */
[----:B-1----:R-:W-:-:S03]  /*a4790*/  IMAD.MOV.U32 R10, RZ, RZ, R204 ;  /* 0x000000ffff0a7224 */ /* 0x002fc600078e00cc */
[----:B------:R-:W-:Y:S04]  /*a47a0*/  STL [R1+0x74], R5 ;  /* 0x0000740501007387 */ /* 0x000fe80000100800 */
[----:B------:R1:W-:Y:S04]  /*a47b0*/  STL [R1+0x70], R8 ;  /* 0x0000700801007387 */ /* 0x0003e80000100800 */
[----:B------:R4:W-:Y:S01]  /*a47c0*/  STL.64 [R1+0x1230], R16 ;  /* 0x0012301001007387 */ /* 0x0009e20000100a00 */
[----:B--2---:R-:W-:-:S03]  /*a47d0*/  MOV R9, R237 ;  /* 0x000000ed00097202 */ /* 0x004fc60000000f00 */
[----:B------:R2:W-:Y:S01]  /*a47e0*/  STL.64 [R1+0x1228], R14 ;  /* 0x0012280e01007387 */ /* 0x0005e20000100a00 */
[----:B-1----:R-:W-:-:S03]  /*a47f0*/  IMAD.MOV.U32 R8, RZ, RZ, R236 ;  /* 0x000000ffff087224 */ /* 0x002fc600078e00ec */
[----:B------:R-:W3:Y:S04]  /*a4800*/  LDL.LU.64 R204, [R1+0xd00] ;  /* 0x000d000001cc7983 */ /* 0x000ee80000300a00 */
[----:B------:R1:W-:Y:S04]  /*a4810*/  STL.64 [R1+0xe18], R12 ;  /* 0x000e180c01007387 */ /* 0x0003e80000100a00 */
[----:B------:R1:W-:Y:S04]  /*a4820*/  STL.64 [R1+0xe10], R10 ;  /* 0x000e100a01007387 */ /* 0x0003e80000100a00 */
[----:B------:R-:W3:Y:S01]  /*a4830*/  LDL.LU.64 R236, [R1+0xd08] ;  /* 0x000d080001ec7983 */ /* 0x000ee20000300a00 */
[----:B------:R-:W-:-:S04]  /*a4840*/  LOP3.LUT R5, R4, 0x10, RZ, 0x3c, !PT ;  /* 0x0000001004057812 */ /* 0x000fc800078e3cff */
[----:B------:R-:W-:Y:S01]  /*a4850*/  IADD3 R177, PT, PT, R5, UR12, RZ ;  /* 0x0000000c05b17c10 */ /* 0x000fe2000fffe0ff */
[----:B------:R-:W-:Y:S01]  /*a4860*/  IMAD.MOV.U32 R238, RZ, RZ, R221 ;  /* 0x000000ffffee7224 */ /* 0x000fe200078e00dd */
[----:B------:R-:W-:-:S03]  /*a4870*/  MOV R239, R234 ;  /* 0x000000ea00ef7202 */ /* 0x000fc60000000f00 */
[----:B------:R-:W-:Y:S04]  /*a4880*/  LDGSTS.E [R177+0x40200], desc[UR14][R16.64], P1 ;  /* 0x4020000010b17fae */ /* 0x000fe800089a100e */
[----:B------:R-:W-:Y:S04]  /*a4890*/  LDGSTS.E [R177+0x40280], desc[UR14][R14.64], P2 ;  /* 0x402800000eb17fae */ /* 0x000fe800091a100e */
[----:B------:R-:W-:Y:S04]  /*a48a0*/  LDGSTS.E [R177+0x40300], desc[UR14][R12.64], P0 ;  /* 0x403000000cb17fae */ /* 0x000fe800081a100e */
[----:B----4-:R-:W4:Y:S04]  /*a48b0*/  LDL.LU.64 R16, [R1+0x4118] ;  /* 0x0041180001107983 */ /* 0x010f280000300a00 */
[----:B------:R-:W-:Y:S04]  /*a48c0*/  LDGSTS.E [R177+0x40380], desc[UR14][R10.64], P3 ;  /* 0x403800000ab17fae */ /* 0x000fe800099a100e */
[----:B------:R-:W-:Y:S04]  /*a48d0*/  STL.64 [R1+0xe08], R238 ;  /* 0x000e08ee01007387 */ /* 0x000fe80000100a00 */
[----:B------:R3:W-:Y:S01]  /*a48e0*/  LDGSTS.E [R177+0x41200], desc[UR14][R238.64], P1 ;  /* 0x41200000eeb17fae */ /* 0x0007e200089a100e */
[----:B------:R-:W-:-:S02]  /*a48f0*/  LOP3.LUT R5, R4, 0x70, RZ, 0x3c, !PT ;  /* 0x0000007004057812 */ /* 0x000fc400078e3cff */
[C---:B------:R-:W-:Y:S01]  /*a4900*/  LOP3.LUT R190, R4.reuse, 0x20, RZ, 0x3c, !PT ;  /* 0x0000002004be7812 */ /* 0x040fe200078e3cff */
[----:B--2---:R-:W2:Y:S01]  /*a4910*/  LDL.LU.64 R14, [R1+0x4110] ;  /* 0x00411000010e7983 */ /* 0x004ea20000300a00 */
[C---:B------:R-:W-:Y:S02]  /*a4920*/  LOP3.LUT R221, R4.reuse, 0x30, RZ, 0x3c, !PT ;  /* 0x0000003004dd7812 */ /* 0x040fe400078e3cff */
[----:B------:R-:W-:Y:S01]  /*a4930*/  LOP3.LUT R234, R4, 0x40, RZ, 0x3c, !PT ;  /* 0x0000004004ea7812 */ /* 0x000fe200078e3cff */
[----:B------:R1:W-:Y:S01]  /*a4940*/  STL.64 [R1+0xe00], R8 ;  /* 0x000e000801007387 */ /* 0x0003e20000100a00 */
[----:B------:R-:W-:-:S03]  /*a4950*/  MOV R5, R249 ;  /* 0x000000f900057202 */ /* 0x000fc60000000f00 */
[----:B-1----:R-:W2:Y:S04]  /*a4960*/  LDL.LU.64 R12, [R1+0x4108] ;  /* 0x00410800010c7983 */ /* 0x002ea80000300a00 */
[----:B------:R-:W2:Y:S04]  /*a4970*/  LDL.LU.64 R10, [R1+0x4100] ;  /* 0x00410000010a7983 */ /* 0x000ea80000300a00 */
[----:B------:R1:W-:Y:S04]  /*a4980*/  LDGSTS.E [R177+0x41280], desc[UR14][R8.64], P2 ;  /* 0x4128000008b17fae */ /* 0x0003e800091a100e */
[----:B------:R-:W2:Y:S01]  /*a4990*/  LDL.LU.64 R8, [R1+0x40f8] ;  /* 0x0040f80001087983 */ /* 0x000ea20000300a00 */
[----:B---3--:R-:W-:-:S04]  /*a49a0*/  IADD3 R239, P4, PT, R236, UR17, RZ ;  /* 0x00000011ecef7c10 */ /* 0x008fc8000ff9e0ff */
[----:B------:R-:W-:Y:S02]  /*a49b0*/  IADD3.X R77, PT, PT, R237, UR8, RZ, P4, !PT ;  /* 0x00000008ed4d7c10 */ /* 0x000fe4000a7fe4ff */
[----:B------:R-:W-:Y:S02]  /*a49c0*/  IADD3 R238, P4, PT, R204, UR17, RZ ;  /* 0x00000011ccee7c10 */ /* 0x000fe4000ff9e0ff */
[----:B------:R-:W-:Y:S02]  /*a49d0*/  LOP3.LUT R236, R4, 0x50, RZ, 0x3c, !PT ;  /* 0x0000005004ec7812 */ /* 0x000fe400078e3cff */
[----:B------:R-:W-:Y:S01]  /*a49e0*/  IADD3.X R204, PT, PT, R205, UR8, RZ, P4, !PT ;  /* 0x00000008cdcc7c10 */ /* 0x000fe2000a7fe4ff */
[----:B------:R-:W-:Y:S01]  /*a49f0*/  IMAD.MOV.U32 R4, RZ, RZ, R82 ;  /* 0x000000ffff047224 */ /* 0x000fe200078e0052 */
[----:B------:R-:W-:-:S04]  /*a4a00*/  IADD3 R237, P4, PT, R6, UR17, RZ ;  /* 0x0000001106ed7c10 */ /* 0x000fc8000ff9e0ff */
[----:B------:R-:W-:Y:S02]  /*a4a10*/  IADD3.X R205, PT, PT, R7, UR8, RZ, P4, !PT ;  /* 0x0000000807cd7c10 */ /* 0x000fe4000a7fe4ff */
[----:B------:R-:W3:Y:S04]  /*a4a20*/  LDL.LU.64 R6, [R1+0x40f0] ;  /* 0x0040f00001067983 */ /* 0x000ee80000300a00 */
[----:B------:R1:W-:Y:S04]  /*a4a30*/  STL.64 [R1+0xdf8], R4 ;  /* 0x000df80401007387 */ /* 0x0003e80000100a00 */
[----:B-1----:R-:W3:Y:S04]  /*a4a40*/  LDL.LU.64 R4, [R1+0x40e8] ;  /* 0x0040e80001047983 */ /* 0x002ee80000300a00 */
[----:B------:R-:W-:Y:S04]  /*a4a50*/  STL [R1+0x419c], R112 ;  /* 0x00419c7001007387 */ /* 0x000fe80000100800 */
[----:B------:R-:W-:Y:S04]  /*a4a60*/  STL [R1+0x4198], R111 ;  /* 0x0041986f01007387 */ /* 0x000fe80000100800 */
[----:B------:R1:W-:Y:S04]  /*a4a70*/  STL [R1+0x4194], R110 ;  /* 0x0041946e01007387 */ /* 0x0003e80000100800 */
[----:B-1----:R-:W3:Y:S04]  /*a4a80*/  LDL.LU.64 R110, [R1+0x1120] ;  /* 0x00112000016e7983 */ /* 0x002ee80000300a00 */
        /* <DEDUP_REMOVED lines=10> */
[----:B------:R1:W-:Y:S04]  /*a4b30*/  STL.64 [R1+0x4170], R102 ;  /* 0x0041706601007387 */ /* 0x0003e80000100a00 */
[----:B-1----:R-:W3:Y:S04]  /*a4b40*/  LDL.LU.64 R102, [R1+0x10f8] ;  /* 0x0010f80001667983 */ /* 0x002ee80000300a00 */
        /* <DEDUP_REMOVED lines=12> */
[----:B------:R-:W-:Y:S04]  /*a4c10*/  STL.64 [R1+0x4138], R24 ;  /* 0x0041381801007387 */ /* 0x000fe80000100a00 */
[----:B------:R-:W-:Y:S04]  /*a4c20*/  STL.64 [R1+0x4130], R22 ;  /* 0x0041301601007387 */ /* 0x000fe80000100a00 */
[----:B------:R-:W-:Y:S04]  /*a4c30*/  STL.64 [R1+0x4128], R20 ;  /* 0x0041281401007387 */ /* 0x000fe80000100a00 */
[----:B------:R-:W-:Y:S04]  /*a4c40*/  STL.64 [R1+0x4120], R18 ;  /* 0x0041201201007387 */ /* 0x000fe80000100a00 */
[----:B----4-:R1:W-:Y:S04]  /*a4c50*/  STL.64 [R1+0x4118], R16 ;  /* 0x0041181001007387 */ /* 0x0103e80000100a00 */
[----:B--2---:R2:W-:Y:S04]  /*a4c60*/  STL.64 [R1+0x4110], R14 ;  /* 0x0041100e01007387 */ /* 0x0045e80000100a00 */
[----:B------:R4:W-:Y:S04]  /*a4c70*/  STL.64 [R1+0x4108], R12 ;  /* 0x0041080c01007387 */ /* 0x0009e80000100a00 */
[----:B------:R1:W-:Y:S04]  /*a4c80*/  STL.64 [R1+0x4100], R10 ;  /* 0x0041000a01007387 */ /* 0x0003e80000100a00 */
[----:B------:R1:W-:Y:S04]  /*a4c90*/  STL.64 [R1+0x40f8], R8 ;  /* 0x0040f80801007387 */ /* 0x0003e80000100a00 */
[----:B---3--:R3:W-:Y:S04]  /*a4ca0*/  STL.64 [R1+0x40f0], R6 ;  /* 0x0040f00601007387 */ /* 0x0087e80000100a00 */
[----:B------:R3:W-:Y:S04]  /*a4cb0*/  STL.64 [R1+0x40e8], R4 ;  /* 0x0040e80401007387 */ /* 0x0007e80000100a00 */
[----:B-1----:R-:W3:Y:S04]  /*a4cc0*/  LDL.LU.64 R16, [R1+0x10f0] ;  /* 0x0010f00001107983 */ /* 0x002ee80000300a00 */
[----:B--2---:R-:W2:Y:S01]  /*a4cd0*/  LDL.LU R15, [R1+0x54] ;  /* 0x00005400010f7983 */ /* 0x004ea20000300800 */
[----:B------:R-:W-:-:S04]  /*a4ce0*/  IADD3 R249, P4, PT, R26, UR17, RZ ;  /* 0x000000111af97c10 */ /* 0x000fc8000ff9e0ff */
[----:B------:R-:W-:Y:S02]  /*a4cf0*/  IADD3.X R82, PT, PT, R27, UR8, RZ, P4, !PT ;  /* 0x000000081b527c10 */ /* 0x000fe4000a7fe4ff */
[----:B----4-:R-:W-:-:S04]  /*a4d00*/  IADD3 R12, P4, PT, R92, UR17, RZ ;  /* 0x000000115c0c7c10 */ /* 0x010fc8000ff9e0ff */
[----:B------:R-:W-:Y:S02]  /*a4d10*/  IADD3.X R252, PT, PT, R93, UR8, RZ, P4, !PT ;  /* 0x000000085dfc7c10 */ /* 0x000fe4000a7fe4ff */
[----:B------:R-:W-:-:S04]  /*a4d20*/  IADD3 R10, P4, PT, R94, UR17, RZ ;  /* 0x000000115e0a7c10 */ /* 0x000fc8000ff9e0ff */
[----:B------:R-:W-:Y:S02]  /*a4d30*/  IADD3.X R11, PT, PT, R95, UR8, RZ, P4, !PT ;  /* 0x000000085f0b7c10 */ /* 0x000fe4000a7fe4ff */
        /* <DEDUP_REMOVED lines=17> */
[----:B------:R-:W-:-:S03]  /*a4e50*/  IMAD.MOV.U32 R16, RZ, RZ, R91 ;  /* 0x000000ffff107224 */ /* 0x000fc600078e005b */
[----:B------:R-:W-:Y:S02]  /*a4e60*/  IADD3.X R103, PT, PT, R17, UR8, RZ, P4, !PT ;  /* 0x0000000811677c10 */ /* 0x000fe4000a7fe4ff */
[----:B------:R-:W-:Y:S01]  /*a4e70*/  MOV R17, R176 ;  /* 0x000000b000117202 */ /* 0x000fe20000000f00 */
[----:B------:R-:W-:Y:S02]  /*a4e80*/  IMAD.MOV.U32 R98, RZ, RZ, R89 ;  /* 0x000000ffff627224 */ /* 0x000fe400078e0059 */
[----:B------:R-:W-:Y:S02]  /*a4e90*/  IMAD.MOV.U32 R96, RZ, RZ, R88 ;  /* 0x000000ffff607224 */ /* 0x000fe400078e0058 */
[----:B------:R1:W-:Y:S04]  /*a4ea0*/  STL.64 [R1+0xdf0], R16 ;  /* 0x000df01001007387 */ /* 0x0003e80000100a00 */
[----:B------:R-:W3:Y:S01]  /*a4eb0*/  LDL.64 R88, [R1+0xdf8] ;  /* 0x000df80001587983 */ /* 0x000ee20000100a00 */
[----:B------:R-:W-:Y:S01]  /*a4ec0*/  IMAD.MOV.U32 R100, RZ, RZ, R90 ;  /* 0x000000ffff647224 */ /* 0x000fe200078e005a */
[----:B------:R-:W-:-:S02]  /*a4ed0*/  MOV R101, R38 ;  /* 0x0000002600657202 */ /* 0x000fc40000000f00 */
[----:B------:R-:W-:Y:S01]  /*a4ee0*/  MOV R99, R51 ;  /* 0x0000003300637202 */ /* 0x000fe20000000f00 */
[----:B------:R-:W-:Y:S01]  /*a4ef0*/  IMAD.MOV.U32 R94, RZ, RZ, R87 ;  /* 0x000000ffff5e7224 */ /* 0x000fe200078e0057 */
[----:B------:R-:W-:Y:S01]  /*a4f00*/  MOV R97, R52 ;  /* 0x0000003400617202 */ /* 0x000fe20000000f00 */
[----:B------:R-:W-:Y:S01]  /*a4f10*/  IMAD.MOV.U32 R92, RZ, RZ, R86 ;  /* 0x000000ffff5c7224 */ /* 0x000fe200078e0056 */
[----:B------:R-:W-:Y:S01]  /*a4f20*/  MOV R95, R53 ;  /* 0x00000035005f7202 */ /* 0x000fe20000000f00 */
[----:B------:R-:W-:Y:S01]  /*a4f30*/  STL.64 [R1+0xde8], R100 ;  /* 0x000de86401007387 */ /* 0x000fe20000100a00 */
[----:B------:R-:W-:Y:S01]  /*a4f40*/  MOV R93, R54 ;  /* 0x00000036005d7202 */ /* 0x000fe20000000f00 */
[----:B------:R-:W-:Y:S01]  /*a4f50*/  IMAD.MOV.U32 R26, RZ, RZ, R85 ;  /* 0x000000ffff1a7224 */ /* 0x000fe200078e0055 */
[----:B------:R-:W-:Y:S01]  /*a4f60*/  MOV R27, R67 ;  /* 0x00000043001b7202 */ /* 0x000fe20000000f00 */
[----:B------:R-:W-:Y:S01]  /*a4f70*/  STL.64 [R1+0xde0], R98 ;  /* 0x000de06201007387 */ /* 0x000fe20000100a00 */
[----:B------:R-:W-:Y:S01]  /*a4f80*/  IMAD.MOV.U32 R24, RZ, RZ, R84 ;  /* 0x000000ffff187224 */ /* 0x000fe200078e0054 */
[----:B------:R-:W-:Y:S01]  /*a4f90*/  MOV R25, R68 ;  /* 0x0000004400197202 */ /* 0x000fe20000000f00 */
[----:B------:R-:W-:Y:S01]  /*a4fa0*/  IMAD.MOV.U32 R22, RZ, RZ, R83 ;  /* 0x000000ffff167224 */ /* 0x000fe200078e0053 */
        /* <DEDUP_REMOVED lines=10> */
[----:B-1----:R-:W-:Y:S01]  /*a5050*/  IMAD.MOV.U32 R16, RZ, RZ, R250 ;  /* 0x000000ffff107224 */ /* 0x002fe200078e00fa */
[----:B------:R-:W-:Y:S01]  /*a5060*/  MOV R17, R80 ;  /* 0x0000005000117202 */ /* 0x000fe20000000f00 */
[----:B------:R1:W-:Y:S01]  /*a5070*/  STL.64 [R1+0xdc0], R26 ;  /* 0x000dc01a01007387 */ /* 0x0003e20000100a00 */
[----:B--2---:R-:W-:Y:S01]  /*a5080*/  IMAD.MOV.U32 R14, RZ, RZ, R15 ;  /* 0x000000ffff0e7224 */ /* 0x004fe200078e000f */
[----:B------:R-:W-:Y:S01]  /*a5090*/  MOV R15, R81 ;  /* 0x00000051000f7202 */ /* 0x000fe20000000f00 */
[----:B------:R-:W-:Y:S01]  /*a50a0*/  IMAD.MOV.U32 R52, RZ, RZ, R249 ;  /* 0x000000ffff347224 */ /* 0x000fe200078e00f9 */
[----:B------:R2:W-:Y:S01]  /*a50b0*/  STL.64 [R1+0xdb8], R24 ;  /* 0x000db81801007387 */ /* 0x0005e20000100a00 */
[----:B------:R-:W-:Y:S01]  /*a50c0*/  MOV R53, R82 ;  /* 0x0000005200357202 */ /* 0x000fe20000000f00 */
[----:B------:R-:W-:-:S02]  /*a50d0*/  IMAD.MOV.U32 R13, RZ, RZ, R252 ;  /* 0x000000ffff0d7224 */ /* 0x000fc400078e00fc */
[----:B------:R4:W-:Y:S04]  /*a50e0*/  STL.64 [R1+0xdb0], R22 ;  /* 0x000db01601007387 */ /* 0x0009e80000100a00 */
[----:B------:R1:W-:Y:S04]  /*a50f0*/  STL.64 [R1+0xda8], R20 ;  /* 0x000da81401007387 */ /* 0x0003e80000100a00 */
[----:B------:R1:W-:Y:S04]  /*a5100*/  STL.64 [R1+0xda0], R18 ;  /* 0x000da01201007387 */ /* 0x0003e80000100a00 */
[----:B------:R1:W-:Y:S04]  /*a5110*/  STL.64 [R1+0xd98], R16 ;  /* 0x000d981001007387 */ /* 0x0003e80000100a00 */
[----:B------:R1:W-:Y:S04]  /*a5120*/  STL.64 [R1+0xd90], R14 ;  /* 0x000d900e01007387 */ /* 0x0003e80000100a00 */
[----:B------:R-:W-:Y:S04]  /*a5130*/  STL.64 [R1+0x10e8], R52 ;  /* 0x0010e83401007387 */ /* 0x000fe80000100a00 */
[----:B------:R1:W-:Y:S01]  /*a5140*/  STL.64 [R1+0x1140], R12 ;  /* 0x0011400c01007387 */ /* 0x0003e20000100a00 */
[----:B------:R-:W-:-:S03]  /*a5150*/  IMAD.MOV.U32 R87, RZ, RZ, R110 ;  /* 0x000000ffff577224 */ /* 0x000fc600078e006e */
[----:B------:R1:W-:Y:S01]  /*a5160*/  STL.64 [R1+0x1138], R10 ;  /* 0x0011380a01007387 */ /* 0x0003e20000100a00 */
[----:B------:R-:W-:-:S03]  /*a5170*/  MOV R86, R109 ;  /* 0x0000006d00567202 */ /* 0x000fc60000000f00 */
[----:B------:R1:W-:Y:S01]  /*a5180*/  STL.64 [R1+0x1130], R8 ;  /* 0x0011300801007387 */ /* 0x0003e20000100a00 */
        /* <DEDUP_REMOVED lines=8> */
[----:B---3--:R3:W-:Y:S04]  /*a5210*/  LDGSTS.E [R177+0x41300], desc[UR14][R88.64], P0 ;  /* 0x4130000058b17fae */ /* 0x0087e800081a100e */
[----:B------:R1:W-:Y:S04]  /*a5220*/  LDGSTS.E [R177+0x41380], desc[UR14][R90.64], P3 ;  /* 0x413800005ab17fae */ /* 0x0003e800099a100e */
[----:B------:R-:W-:Y:S01]  /*a5230*/  LDGSTS.E [R177+0x42200], desc[UR14][R100.64], P1 ;  /* 0x4220000064b17fae */ /* 0x000fe200089a100e */
[----:B---3--:R-:W-:Y:S01]  /*a5240*/  IMAD.MOV.U32 R89, RZ, RZ, R112 ;  /* 0x000000ffff597224 */ /* 0x008fe200078e0070 */
[----:B------:R-:W-:-:S02]  /*a5250*/  MOV R88, R111 ;  /* 0x0000006f00587202 */ /* 0x000fc40000000f00 */
[----:B------:R-:W5:Y:S04]  /*a5260*/  LDL.LU R112, [R1+0x419c] ;  /* 0x00419c0001707983 */ /* 0x000f680000300800 */
[----:B------:R-:W5:Y:S04]  /*a5270*/  LDL.LU R111, [R1+0x4198] ;  /* 0x00419800016f7983 */ /* 0x000f680000300800 */
[----:B------:R-:W5:Y:S04]  /*a5280*/  LDL.LU R110, [R1+0x4194] ;  /* 0x00419400016e7983 */ /* 0x000f680000300800 */
[----:B------:R-:W5:Y:S04]  /*a5290*/  LDL.LU R109, [R1+0x4190] ;  /* 0x00419000016d7983 */ /* 0x000f680000300800 */
[----:B------:R3:W-:Y:S04]  /*a52a0*/  STL.64 [R1+0x1128], R6 ;  /* 0x0011280601007387 */ /* 0x0007e80000100a00 */
        /* <DEDUP_REMOVED lines=18> */
[----:B------:R-:W-:Y:S04]  /*a53d0*/  LDGSTS.E [R177+0x43300], desc[UR14][R24.64], P0 ;  /* 0x4330000018b17fae */ /* 0x000fe800081a100e */
[----:B------:R-:W-:Y:S04]  /*a53e0*/  LDGSTS.E [R177+0x43380], desc[UR14][R22.64], P3 ;  /* 0x4338000016b17fae */ /* 0x000fe800099a100e */
[----:B-1----:R-:W3:Y:S04]  /*a53f0*/  LDL.LU.64 R26, [R1+0x10e0] ;  /* 0x0010e000011a7983 */ /* 0x002ee80000300a00 */
[----:B--2---:R-:W2:Y:S04]  /*a5400*/  LDL.LU.64 R24, [R1+0x10d8] ;  /* 0x0010d80001187983 */ /* 0x004ea80000300a00 */
[----:B----4-:R-:W4:Y:S04]  /*a5410*/  LDL.LU.64 R22, [R1+0x10d0] ;  /* 0x0010d00001167983 */ /* 0x010f280000300a00 */
[----:B------:R-:W-:Y:S04]  /*a5420*/  LDGSTS.E [R177+0x44200], desc[UR14][R20.64], P1 ;  /* 0x4420000014b17fae */ /* 0x000fe800089a100e */
[----:B------:R-:W-:Y:S04]  /*a5430*/  LDGSTS.E [R177+0x44280], desc[UR14][R18.64], P2 ;  /* 0x4428000012b17fae */ /* 0x000fe800091a100e */
[----:B------:R-:W-:Y:S04]  /*a5440*/  LDGSTS.E [R177+0x44300], desc[UR14][R16.64], P0 ;  /* 0x4430000010b17fae */ /* 0x000fe800081a100e */
[----:B------:R-:W4:Y:S04]  /*a5450*/  LDL.LU.64 R20, [R1+0x10c8] ;  /* 0x0010c80001147983 */ /* 0x000f280000300a00 */
[----:B------:R-:W4:Y:S04]  /*a5460*/  LDL.LU.64 R18, [R1+0x10c0] ;  /* 0x0010c00001127983 */ /* 0x000f280000300a00 */
[----:B------:R-:W4:Y:S04]  /*a5470*/  LDL.LU.64 R16, [R1+0x10b8] ;  /* 0x0010b80001107983 */ /* 0x000f280000300a00 */
        /* <DEDUP_REMOVED lines=15> */
[----:B------:R1:W-:Y:S04]  /*a5570*/  LDGSTS.E [R177+0x47380], desc[UR14][R52.64], P3 ;  /* 0x4738000034b17fae */ /* 0x0003e800099a100e */
[----:B------:R-:W4:Y:S04]  /*a5580*/  LDL.LU.64 R8, [R1+0x1098] ;  /* 0x0010980001087983 */ /* 0x000f280000300a00 */
[----:B---3--:R-:W3:Y:S04]  /*a5590*/  LDL.LU.64 R6, [R1+0x1090] ;  /* 0x0010900001067983 */ /* 0x008ee80000300a00 */
[----:B------:R-:W3:Y:S01]  /*a55a0*/  LDL.LU.64 R4, [R1+0x1088] ;  /* 0x0010880001047983 */ /* 0x000ee20000300a00 */
[----:B------:R-:W-:-:S04]  /*a55b0*/  IADD3 R178, P4, PT, R26, UR17, RZ ;  /* 0x000000111ab27c10 */ /* 0x000fc8000ff9e0ff */
[----:B------:R-:W-:Y:S02]  /*a55c0*/  IADD3.X R51, PT, PT, R27, UR8, RZ, P4, !PT ;  /* 0x000000081b337c10 */ /* 0x000fe4000a7fe4ff */
[----:B--2---:R-:W-:-:S04]  /*a55d0*/  IADD3 R176, P4, PT, R24, UR17, RZ ;  /* 0x0000001118b07c10 */ /* 0x004fc8000ff9e0ff */
[----:B------:R-:W-:Y:S02]  /*a55e0*/  IADD3.X R38, PT, PT, R25, UR8, RZ, P4, !PT ;  /* 0x0000000819267c10 */ /* 0x000fe4000a7fe4ff */
[----:B----4-:R-:W-:-:S04]  /*a55f0*/  IADD3 R91, P4, PT, R22, UR17, RZ ;  /* 0x00000011165b7c10 */ /* 0x010fc8000ff9e0ff */
[----:B-1----:R-:W-:Y:S02]  /*a5600*/  IADD3.X R52, PT, PT, R23, UR8, RZ, P4, !PT ;  /* 0x0000000817347c10 */ /* 0x002fe4000a7fe4ff */
        /* <DEDUP_REMOVED lines=10> */
[----:B------:R-:W-:Y:S02]  /*a56b0*/  IADD3 R85, P4, PT, R10, UR17, RZ ;  /* 0x000000110a557c10 */ /* 0x000fe4000ff9e0ff */
[----:B------:R-:W2:Y:S02]  /*a56c0*/  LDL.LU R10, [R1+0x58] ;  /* 0x00005800010a7983 */ /* 0x000ea40000300800 */
[----:B------:R-:W-:Y:S02]  /*a56d0*/  IADD3.X R70, PT, PT, R11, UR8, RZ, P4, !PT ;  /* 0x000000080b467c10 */ /* 0x000fe4000a7fe4ff */
        /* <DEDUP_REMOVED lines=34> */
[----:B------:R-:W-:Y:S01]  /*a5900*/  IADD3 R84, P4, PT, R8, UR17, RZ ;  /* 0x0000001108547c10 */ /* 0x000fe2000ff9e0ff */
        /* <DEDUP_REMOVED lines=8> */
[----:B------:R-:W-:Y:S01]  /*a5990*/  IADD3 R177, PT, PT, R190, UR12, RZ ;  /* 0x0000000cbeb17c10 */ /* 0x000fe2000fffe0ff */
[----:B------:R-:W-:Y:S01]  /*a59a0*/  IMAD.MOV.U32 R189, RZ, RZ, R72 ;  /* 0x000000ffffbd7224 */ /* 0x000fe200078e0048 */
[----:B------:R-:W-:Y:S01]  /*a59b0*/  MOV R188, R245 ;  /* 0x000000f500bc7202 */ /* 0x000fe20000000f00 */
[----:B------:R1:W-:Y:S01]  /*a59c0*/  STL.64 [R1+0xd48], R22 ;  /* 0x000d481601007387 */ /* 0x0003e20000100a00 */
[----:B------:R-:W-:Y:S01]  /*a59d0*/  IADD3.X R79, PT, PT, R9, UR8, RZ, P4, !PT ;  /* 0x00000008094f7c10 */ /* 0x000fe2000a7fe4ff */
[----:B------:R-:W-:Y:S01]  /*a59e0*/  IMAD.MOV.U32 R191, RZ, RZ, R73 ;  /* 0x000000ffffbf7224 */ /* 0x000fe200078e0049 */
[----:B------:R-:W-:Y:S01]  /*a59f0*/  MOV R190, R244 ;  /* 0x000000f400be7202 */ /* 0x000fe20000000f00 */
[----:B------:R1:W-:Y:S01]  /*a5a00*/  STL.64 [R1+0xd40], R20 ;  /* 0x000d401401007387 */ /* 0x0003e20000100a00 */
[----:B---3--:R-:W-:-:S03]  /*a5a10*/  IADD3 R83, P4, PT, R6, UR17, RZ ;  /* 0x0000001106537c10 */ /* 0x008fc6000ff9e0ff */
[----:B------:R3:W-:Y:S04]  /*a5a20*/  STL.64 [R1+0xd38], R18 ;  /* 0x000d381201007387 */ /* 0x0007e80000100a00 */
[----:B------:R-:W-:Y:S01]  /*a5a30*/  STL.64 [R1+0xd30], R248 ;  /* 0x000d30f801007387 */ /* 0x000fe20000100a00 */
[----:B------:R-:W-:-:S03]  /*a5a40*/  IADD3.X R80, PT, PT, R7, UR8, RZ, P4, !PT ;  /* 0x0000000807507c10 */ /* 0x000fc6000a7fe4ff */
[----:B------:R-:W-:Y:S01]  /*a5a50*/  STL.64 [R1+0xd68], R28 ;  /* 0x000d681c01007387 */ /* 0x000fe20000100a00 */
[----:B------:R-:W-:-:S03]  /*a5a60*/  IADD3 R82, P4, PT, R4, UR17, RZ ;  /* 0x0000001104527c10 */ /* 0x000fc6000ff9e0ff */
[----:B------:R1:W-:Y:S04]  /*a5a70*/  STL.64 [R1+0xd60], R2 ;  /* 0x000d600201007387 */ /* 0x0003e80000100a00 */
[----:B------:R-:W-:Y:S04]  /*a5a80*/  STL.64 [R1+0xd58], R188 ;  /* 0x000d58bc01007387 */ /* 0x000fe80000100a00 */
[----:B------:R-:W-:Y:S01]  /*a5a90*/  STL.64 [R1+0xd50], R190 ;  /* 0x000d50be01007387 */ /* 0x000fe20000100a00 */
[----:B------:R-:W-:Y:S01]  /*a5aa0*/  MOV R8, R89 ;  /* 0x0000005900087202 */ /* 0x000fe20000000f00 */
[----:B------:R-:W-:Y:S01]  /*a5ab0*/  IMAD.MOV.U32 R9, RZ, RZ, R54 ;  /* 0x000000ffff097224 */ /* 0x000fe200078e0036 */
[----:B------:R-:W-:Y:S01]  /*a5ac0*/  IADD3.X R81, PT, PT, R5, UR8, RZ, P4, !PT ;  /* 0x0000000805517c10 */ /* 0x000fe2000a7fe4ff */
[----:B------:R-:W-:Y:S01]  /*a5ad0*/  IMAD.MOV.U32 R7, RZ, RZ, R67 ;  /* 0x000000ffff077224 */ /* 0x000fe200078e0043 */
[----:B------:R-:W-:Y:S01]  /*a5ae0*/  MOV R6, R88 ;  /* 0x0000005800067202 */ /* 0x000fe20000000f00 */
[----:B------:R-:W-:Y:S01]  /*a5af0*/  IMAD.MOV.U32 R5, RZ, RZ, R68 ;  /* 0x000000ffff057224 */ /* 0x000fe200078e0044 */
[----:B------:R-:W-:Y:S01]  /*a5b00*/  MOV R4, R87 ;  /* 0x0000005700047202 */ /* 0x000fe20000000f00 */
[----:B------:R-:W-:Y:S01]  /*a5b10*/  IMAD.MOV.U32 R183, RZ, RZ, R69 ;  /* 0x000000ffffb77224 */ /* 0x000fe200078e0045 */
[----:B------:R-:W-:-:S02]  /*a5b20*/  MOV R182, R86 ;  /* 0x0000005600b67202 */ /* 0x000fc40000000f00 */
[----:B------:R-:W-:Y:S01]  /*a5b30*/  MOV R71, R70 ;  /* 0x0000004600477202 */ /* 0x000fe20000000f00 */
[----:B------:R-:W-:Y:S01]  /*a5b40*/  IMAD.MOV.U32 R70, RZ, RZ, R85 ;  /* 0x000000ffff467224 */ /* 0x000fe200078e0055 */
[----:B------:R-:W-:Y:S01]  /*a5b50*/  MOV R180, R84 ;  /* 0x0000005400b47202 */ /* 0x000fe20000000f00 */
[----:B------:R-:W-:Y:S01]  /*a5b60*/  IMAD.MOV.U32 R181, RZ, RZ, R79 ;  /* 0x000000ffffb57224 */ /* 0x000fe200078e004f */
[----:B------:R-:W-:Y:S01]  /*a5b70*/  MOV R72, R83 ;  /* 0x0000005300487202 */ /* 0x000fe20000000f00 */
[----:B------:R-:W-:Y:S01]  /*a5b80*/  IMAD.MOV.U32 R73, RZ, RZ, R80 ;  /* 0x000000ffff497224 */ /* 0x000fe200078e0050 */
[----:B------:R-:W-:Y:S01]  /*a5b90*/  LDGSTS.E [R177+0x40400], desc[UR14][R102.64], P1 ;  /* 0x4040000066b17fae */ /* 0x000fe200089a100e */
[----:B------:R-:W-:Y:S01]  /*a5ba0*/  MOV R56, R82 ;  /* 0x0000005200387202 */ /* 0x000fe20000000f00 */
[----:B------:R-:W-:Y:S02]  /*a5bb0*/  IMAD.MOV.U32 R57, RZ, RZ, R81 ;  /* 0x000000ffff397224 */ /* 0x000fe400078e0051 */
        /* <DEDUP_REMOVED lines=15> */
[----:B--2---:R-:W-:Y:S01]  /*a5cb0*/  IMAD.MOV.U32 R251, RZ, RZ, R10 ;  /* 0x000000fffffb7224 */ /* 0x004fe200078e000a */
[----:B----4-:R-:W-:Y:S01]  /*a5cc0*/  MOV R250, R11 ;  /* 0x0000000b00fa7202 */ /* 0x010fe20000000f00 */
[----:B------:R-:W-:Y:S01]  /*a5cd0*/  IMAD.MOV.U32 R187, RZ, RZ, R12 ;  /* 0x000000ffffbb7224 */ /* 0x000fe200078e000c */
[----:B------:R-:W-:-:S03]  /*a5ce0*/  MOV R186, R13 ;  /* 0x0000000d00ba7202 */ /* 0x000fc60000000f00 */
[----:B------:R-:W-:Y:S01]  /*a5cf0*/  STL.64 [R1+0xd88], R250 ;  /* 0x000d88fa01007387 */ /* 0x000fe20000100a00 */
[----:B------:R-:W-:Y:S01]  /*a5d00*/  IMAD.MOV.U32 R185, RZ, RZ, R14 ;  /* 0x000000ffffb97224 */ /* 0x000fe200078e000e */
[----:B------:R-:W-:Y:S02]  /*a5d10*/  MOV R14, R176 ;  /* 0x000000b0000e7202 */ /* 0x000fe40000000f00 */
[----:B------:R-:W-:Y:S01]  /*a5d20*/  MOV R184, R15 ;  /* 0x0000000f00b87202 */ /* 0x000fe20000000f00 */
[----:B------:R-:W-:Y:S02]  /*a5d30*/  IMAD.MOV.U32 R15, RZ, RZ, R38 ;  /* 0x000000ffff0f7224 */ /* 0x000fe400078e0026 */
[----:B------:R-:W-:Y:S01]  /*a5d40*/  IMAD.MOV.U32 R41, RZ, RZ, R16 ;  /* 0x000000ffff297224 */ /* 0x000fe200078e0010 */
[----:B------:R-:W-:Y:S02]  /*a5d50*/  MOV R16, R178 ;  /* 0x000000b200107202 */ /* 0x000fe40000000f00 */
[----:B------:R-:W-:Y:S01]  /*a5d60*/  MOV R40, R17 ;  /* 0x0000001100287202 */ /* 0x000fe20000000f00 */
[----:B------:R-:W-:Y:S01]  /*a5d70*/  IMAD.MOV.U32 R17, RZ, RZ, R51 ;  /* 0x000000ffff117224 */ /* 0x000fe200078e0033 */
[----:B------:R-:W-:Y:S01]  /*a5d80*/  STL.64 [R1+0xd80], R186 ;  /* 0x000d80ba01007387 */ /* 0x000fe20000100a00 */
[----:B------:R-:W-:Y:S01]  /*a5d90*/  MOV R12, R91 ;  /* 0x0000005b000c7202 */ /* 0x000fe20000000f00 */
[----:B------:R-:W-:Y:S01]  /*a5da0*/  IMAD.MOV.U32 R13, RZ, RZ, R52 ;  /* 0x000000ffff0d7224 */ /* 0x000fe200078e0034 */
[----:B------:R-:W-:Y:S01]  /*a5db0*/  MOV R10, R90 ;  /* 0x0000005a000a7202 */ /* 0x000fe20000000f00 */
[----:B------:R-:W-:Y:S01]  /*a5dc0*/  STL.64 [R1+0xd78], R184 ;  /* 0x000d78b801007387 */ /* 0x000fe20000100a00 */
[----:B------:R-:W-:-:S03]  /*a5dd0*/  IMAD.MOV.U32 R11, RZ, RZ, R53 ;  /* 0x000000ffff0b7224 */ /* 0x000fc600078e0035 */
        /* <DEDUP_REMOVED lines=10> */
[----:B-1----:R-:W5:Y:S04]  /*a5e80*/  LDL.LU.64 R102, [R1+0x4170] ;  /* 0x0041700001667983 */ /* 0x002f680000300a00 */
[----:B------:R-:W-:Y:S04]  /*a5e90*/  STL.64 [R1+0x1098], R180 ;  /* 0x001098b401007387 */ /* 0x000fe80000100a00 */
[----:B------:R-:W5:Y:S04]  /*a5ea0*/  LDL.LU.64 R100, [R1+0x4168] ;  /* 0x0041680001647983 */ /* 0x000f680000300a00 */
[----:B------:R1:W-:Y:S04]  /*a5eb0*/  STL.64 [R1+0x1090], R72 ;  /* 0x0010904801007387 */ /* 0x0003e80000100a00 */
        /* <DEDUP_REMOVED lines=9> */
[----:B---3--:R-:W5:Y:S04]  /*a5f50*/  LDL.LU.64 R18, [R1+0x4120] ;  /* 0x0041200001127983 */ /* 0x008f680000300a00 */
[----:B------:R-:W3:Y:S04]  /*a5f60*/  LDL.LU.64 R2, [R1+0x1080] ;  /* 0x0010800001027983 */ /* 0x000ee80000300a00 */
[----:B------:R-:W3:Y:S04]  /*a5f70*/  LDL.LU.64 R54, [R1+0x1030] ;  /* 0x0010300001367983 */ /* 0x000ee80000300a00 */
[----:B------:R-:W1:Y:S04]  /*a5f80*/  LDL.LU.64 R28, [R1+0x1028] ;  /* 0x00102800011c7983 */ /* 0x000e680000300a00 */
[----:B------:R-:W3:Y:S04]  /*a5f90*/  LDL.LU.64 R52, [R1+0x1020] ;  /* 0x0010200001347983 */ /* 0x000ee80000300a00 */
[----:B------:R-:W3:Y:S04]  /*a5fa0*/  LDL.LU.64 R38, [R1+0x1018] ;  /* 0x0010180001267983 */ /* 0x000ee80000300a00 */
[----:B------:R2:W-:Y:S04]  /*a5fb0*/  LDGSTS.E [R177+0x44400], desc[UR14][R250.64], P1 ;  /* 0x44400000fab17fae */ /* 0x0005e800089a100e */
[----:B------:R-:W-:Y:S04]  /*a5fc0*/  LDGSTS.E [R177+0x44480], desc[UR14][R186.64], P2 ;  /* 0x44480000bab17fae */ /* 0x000fe800091a100e */
[----:B------:R-:W-:Y:S04]  /*a5fd0*/  LDGSTS.E [R177+0x44500], desc[UR14][R184.64], P0 ;  /* 0x44500000b8b17fae */ /* 0x000fe800081a100e */
[----:B------:R-:W-:Y:S04]  /*a5fe0*/  LDGSTS.E [R177+0x44580], desc[UR14][R40.64], P3 ;  /* 0x4458000028b17fae */ /* 0x000fe800099a100e */
[----:B------:R-:W-:Y:S04]  /*a5ff0*/  LDGSTS.E [R177+0x45400], desc[UR14][R16.64], P1 ;  /* 0x4540000010b17fae */ /* 0x000fe800089a100e */
[----:B------:R-:W-:Y:S04]  /*a6000*/  LDGSTS.E [R177+0x45480], desc[UR14][R14.64], P2 ;  /* 0x454800000eb17fae */ /* 0x000fe800091a100e */
[----:B--2---:R-:W2:Y:S04]  /*a6010*/  LDL.LU.64 R40, [R1+0xfd8] ;  /* 0x000fd80001287983 */ /* 0x004ea80000300a00 */
[----:B----4-:R-:W4:Y:S04]  /*a6020*/  LDL.LU.64 R16, [R1+0x1010] ;  /* 0x0010100001107983 */ /* 0x010f280000300a00 */
        /* <DEDUP_REMOVED lines=12> */
[----:B------:R-:W-:Y:S04]  /*a60f0*/  LDGSTS.E [R177+0x47400], desc[UR14][R70.64], P1 ;  /* 0x4740000046b17fae */ /* 0x000fe800089a100e */
[----:B------:R-:W-:Y:S04]  /*a6100*/  LDGSTS.E [R177+0x47480], desc[UR14][R180.64], P2 ;  /* 0x47480000b4b17fae */ /* 0x000fe800091a100e */
[----:B------:R1:W-:Y:S04]  /*a6110*/  LDGSTS.E [R177+0x47500], desc[UR14][R72.64], P0 ;  /* 0x4750000048b17fae */ /* 0x0003e800081a100e */
[----:B------:R1:W-:Y:S01]  /*a6120*/  LDGSTS.E [R177+0x47580], desc[UR14][R56.64], P3 ;  /* 0x4758000038b17fae */ /* 0x0003e200099a100e */
[----:B------:R-:W-:Y:S01]  /*a6130*/  IADD3 R81, PT, PT, R221, UR12, RZ ;  /* 0x0000000cdd517c10 */ /* 0x000fe2000fffe0ff */
        /* <DEDUP_REMOVED lines=9> */
[----:B---3--:R-:W-:-:S04]  /*a61d0*/  IADD3 R80, P4, PT, R2, UR17, RZ ;  /* 0x0000001102507c10 */ /* 0x008fc8000ff9e0ff */
[----:B------:R-:W-:Y:S02]  /*a61e0*/  IADD3.X R3, PT, PT, R3, UR8, RZ, P4, !PT ;  /* 0x0000000803037c10 */ /* 0x000fe4000a7fe4ff */
[----:B------:R-:W-:-:S04]  /*a61f0*/  IADD3 R79, P4, PT, R54, UR17, RZ ;  /* 0x00000011364f7c10 */ /* 0x000fc8000ff9e0ff */
[----:B------:R-:W-:Y:S02]  /*a6200*/  IADD3.X R2, PT, PT, R55, UR8, RZ, P4, !PT ;  /* 0x0000000837027c10 */ /* 0x000fe4000a7fe4ff */
[----:B-1----:R-:W-:-:S04]  /*a6210*/  IADD3 R73, P4, PT, R28, UR17, RZ ;  /* 0x000000111c497c10 */ /* 0x002fc8000ff9e0ff */
[----:B------:R-:W-:Y:S02]  /*a6220*/  IADD3.X R28, PT, PT, R29, UR8, RZ, P4, !PT ;  /* 0x000000081d1c7c10 */ /* 0x000fe4000a7fe4ff */
[----:B------:R-:W-:-:S04]  /*a6230*/  IADD3 R72, P4, PT, R52, UR17, RZ ;  /* 0x0000001134487c10 */ /* 0x000fc8000ff9e0ff */
[----:B------:R-:W-:Y:S02]  /*a6240*/  IADD3.X R29, PT, PT, R53, UR8, RZ, P4, !PT ;  /* 0x00000008351d7c10 */ /* 0x000fe4000a7fe4ff */
[----:B------:R-:W-:-:S04]  /*a6250*/  IADD3 R71, P4, PT, R38, UR17, RZ ;  /* 0x0000001126477c10 */ /* 0x000fc8000ff9e0ff */
[----:B------:R-:W-:Y:S02]  /*a6260*/  IADD3.X R38, PT, PT, R39, UR8, RZ, P4, !PT ;  /* 0x0000000827267c10 */ /* 0x000fe4000a7fe4ff */
[----:B--2---:R-:W-:-:S04]  /*a6270*/  IADD3 R70, P4, PT, R40, UR17, RZ ;  /* 0x0000001128467c10 */ /* 0x004fc8000ff9e0ff */
[----:B------:R-:W-:Y:S02]  /*a6280*/  IADD3.X R39, PT, PT, R41, UR8, RZ, P4, !PT ;  /* 0x0000000829277c10 */ /* 0x000fe4000a7fe4ff */
        /* <DEDUP_REMOVED lines=13> */
[----:B------:R-:W-:Y:S01]  /*a6360*/  IADD3 R56, P4, PT, R6, UR17, RZ ;  /* 0x0000001106387c10 */ /* 0x000fe2000ff9e0ff */
[----:B------:R-:W-:Y:S01]  /*a6370*/  IMAD.MOV.U32 R12, RZ, RZ, R218 ;  /* 0x000000ffff0c7224 */ /* 0x000fe200078e00da */
[----:B------:R-:W-:Y:S01]  /*a6380*/  MOV R15, R30 ;  /* 0x0000001e000f7202 */ /* 0x000fe20000000f00 */
[----:B------:R-:W-:Y:S01]  /*a6390*/  IMAD.MOV.U32 R10, RZ, RZ, R217 ;  /* 0x000000ffff0a7224 */ /* 0x000fe200078e00d9 */
[----:B------:R-:W-:Y:S02]  /*a63a0*/  IADD3.X R52, PT, PT, R7, UR8, RZ, P4, !PT ;  /* 0x0000000807347c10 */ /* 0x000fe4000a7fe4ff */
[----:B------:R-:W-:Y:S01]  /*a63b0*/  MOV R13, R31 ;  /* 0x0000001f000d7202 */ /* 0x000fe20000000f00 */
[----:B------:R-:W-:Y:S01]  /*a63c0*/  IMAD.MOV.U32 R8, RZ, RZ, R216 ;  /* 0x000000ffff087224 */ /* 0x000fe200078e00d8 */
[----:B------:R-:W-:-:S02]  /*a63d0*/  IADD3 R55, P4, PT, R4, UR17, RZ ;  /* 0x0000001104377c10 */ /* 0x000fc4000ff9e0ff */
        /* <DEDUP_REMOVED lines=23> */
[----:B------:R-:W-:-:S02]  /*a6550*/  IMAD.MOV.U32 R219, RZ, RZ, R62 ;  /* 0x000000ffffdb7224 */ /* 0x000fc400078e003e */
[----:B------:R1:W-:Y:S01]  /*a6560*/  STL.64 [R1+0xc80], R4 ;  /* 0x000c800401007387 */ /* 0x0003e20000100a00 */
[----:B------:R-:W-:Y:S01]  /*a6570*/  MOV R30, R242 ;  /* 0x000000f2001e7202 */ /* 0x000fe20000000f00 */
[----:B------:R-:W-:Y:S02]  /*a6580*/  IMAD.MOV.U32 R31, RZ, RZ, R74 ;  /* 0x000000ffff1f7224 */ /* 0x000fe400078e004a */
[----:B------:R-:W-:Y:S01]  /*a6590*/  STL.64 [R1+0xc78], R214 ;  /* 0x000c78d601007387 */ /* 0x000fe20000100a00 */
[----:B------:R-:W-:-:S03]  /*a65a0*/  MOV R220, R241 ;  /* 0x000000f100dc7202 */ /* 0x000fc60000000f00 */
[----:B------:R-:W-:Y:S04]  /*a65b0*/  STL.64 [R1+0xcb0], R44 ;  /* 0x000cb02c01007387 */ /* 0x000fe80000100a00 */
[----:B------:R-:W-:Y:S04]  /*a65c0*/  STL.64 [R1+0xca8], R222 ;  /* 0x000ca8de01007387 */ /* 0x000fe80000100a00 */
[----:B------:R-:W-:Y:S01]  /*a65d0*/  STL.64 [R1+0xca0], R216 ;  /* 0x000ca0d801007387 */ /* 0x000fe20000100a00 */
[----:B------:R-:W-:-:S03]  /*a65e0*/  MOV R190, R80 ;  /* 0x0000005000be7202 */ /* 0x000fc60000000f00 */
[----:B------:R-:W-:Y:S01]  /*a65f0*/  STL.64 [R1+0xc98], R32 ;  /* 0x000c982001007387 */ /* 0x000fe20000100a00 */
[----:B------:R-:W-:-:S03]  /*a6600*/  IMAD.MOV.U32 R191, RZ, RZ, R3 ;  /* 0x000000ffffbf7224 */ /* 0x000fc600078e0003 */
[----:B------:R-:W-:Y:S01]  /*a6610*/  STL.64 [R1+0xcd0], R218 ;  /* 0x000cd0da01007387 */ /* 0x000fe20000100a00 */
[----:B------:R-:W-:Y:S01]  /*a6620*/  MOV R188, R79 ;  /* 0x0000004f00bc7202 */ /* 0x000fe20000000f00 */
[----:B------:R-:W-:Y:S02]  /*a6630*/  IMAD.MOV.U32 R189, RZ, RZ, R2 ;  /* 0x000000ffffbd7224 */ /* 0x000fe400078e0002 */
[----:B------:R1:W-:Y:S01]  /*a6640*/  STL.64 [R1+0xcc8], R30 ;  /* 0x000cc81e01007387 */ /* 0x0003e20000100a00 */
        /* <DEDUP_REMOVED lines=20> */
[----:B------:R1:W-:Y:S01]  /*a6790*/  STL.64 [R1+0x1030], R188 ;  /* 0x001030bc01007387 */ /* 0x0003e20000100a00 */
[----:B------:R-:W-:Y:S01]  /*a67a0*/  MOV R90, R58 ;  /* 0x0000003a005a7202 */ /* 0x000fe20000000f00 */
[----:B------:R-:W-:-:S02]  /*a67b0*/  IMAD.MOV.U32 R91, RZ, RZ, R42 ;  /* 0x000000ffff5b7224 */ /* 0x000fc400078e002a */
[----:B------:R1:W-:Y:S01]  /*a67c0*/  STL.64 [R1+0x1028], R186 ;  /* 0x001028ba01007387 */ /* 0x0003e20000100a00 */
[----:B------:R-:W-:-:S03]  /*a67d0*/  MOV R88, R57 ;  /* 0x0000003900587202 */ /* 0x000fc60000000f00 */
[----:B------:R1:W-:Y:S01]  /*a67e0*/  STL.64 [R1+0x1020], R184 ;  /* 0x001020b801007387 */ /* 0x0003e20000100a00 */
[----:B------:R-:W-:-:S03]  /*a67f0*/  IMAD.MOV.U32 R89, RZ, RZ, R51 ;  /* 0x000000ffff597224 */ /* 0x000fc600078e0033 */
[----:B------:R1:W-:Y:S01]  /*a6800*/  STL.64 [R1+0x1018], R182 ;  /* 0x001018b601007387 */ /* 0x0003e20000100a00 */
[----:B------:R-:W-:-:S03]  /*a6810*/  MOV R86, R56 ;  /* 0x0000003800567202 */ /* 0x000fc60000000f00 */
[----:B------:R-:W-:Y:S01]  /*a6820*/  STL.64 [R1+0xfd8], R82 ;  /* 0x000fd85201007387 */ /* 0x000fe20000100a00 */
[----:B------:R-:W-:-:S03]  /*a6830*/  IMAD.MOV.U32 R87, RZ, RZ, R52 ;  /* 0x000000ffff577224 */ /* 0x000fc600078e0034 */
[----:B------:R1:W-:Y:S01]  /*a6840*/  STL.64 [R1+0x1010], R180 ;  /* 0x001010b401007387 */ /* 0x0003e20000100a00 */
[----:B------:R-:W-:-:S03]  /*a6850*/  MOV R84, R55 ;  /* 0x0000003700547202 */ /* 0x000fc60000000f00 */
[----:B------:R1:W-:Y:S01]  /*a6860*/  STL.64 [R1+0x1008], R178 ;  /* 0x001008b201007387 */ /* 0x0003e20000100a00 */
[----:B------:R-:W-:-:S03]  /*a6870*/  IMAD.MOV.U32 R85, RZ, RZ, R53 ;  /* 0x000000ffff557224 */ /* 0x000fc600078e0035 */
[----:B------:R1:W-:Y:S04]  /*a6880*/  STL.64 [R1+0x1000], R176 ;  /* 0x001000b001007387 */ /* 0x0003e80000100a00 */
[----:B------:R1:W-:Y:S04]  /*a6890*/  STL.64 [R1+0xff8], R90 ;  /* 0x000ff85a01007387 */ /* 0x0003e80000100a00 */
[----:B------:R-:W-:Y:S04]  /*a68a0*/  LDGSTS.E [R81+0x40600], desc[UR14][R16.64], P1 ;  /* 0x4060000010517fae */ /* 0x000fe800089a100e */
[----:B------:R-:W-:Y:S04]  /*a68b0*/  LDGSTS.E [R81+0x40680], desc[UR14][R14.64], P2 ;  /* 0x406800000e517fae */ /* 0x000fe800091a100e */
[----:B------:R-:W-:Y:S04]  /*a68c0*/  LDGSTS.E [R81+0x40700], desc[UR14][R12.64], P0 ;  /* 0x407000000c517fae */ /* 0x000fe800081a100e */
[----:B-1----:R-:W5:Y:S04]  /*a68d0*/  LDL.LU.64 R16, [R1+0x4118] ;  /* 0x0041180001107983 */ /* 0x002f680000300a00 */
[----:B------:R1:W-:Y:S04]  /*a68e0*/  STL.64 [R1+0xff0], R88 ;  /* 0x000ff05801007387 */ /* 0x0003e80000100a00 */
[----:B--2---:R-:W5:Y:S04]  /*a68f0*/  LDL.LU.64 R14, [R1+0x4110] ;  /* 0x00411000010e7983 */ /* 0x004f680000300a00 */
[----:B------:R2:W-:Y:S04]  /*a6900*/  STL.64 [R1+0xfe8], R86 ;  /* 0x000fe85601007387 */ /* 0x0005e80000100a00 */
[----:B---3--:R-:W5:Y:S04]  /*a6910*/  LDL.LU.64 R12, [R1+0x4108] ;  /* 0x00410800010c7983 */ /* 0x008f680000300a00 */
[----:B------:R-:W-:Y:S04]  /*a6920*/  LDGSTS.E [R81+0x40780], desc[UR14][R10.64], P3 ;  /* 0x407800000a517fae */ /* 0x000fe800099a100e */
[----:B------:R3:W-:Y:S04]  /*a6930*/  STL.64 [R1+0xfe0], R84 ;  /* 0x000fe05401007387 */ /* 0x0007e80000100a00 */
        /* <DEDUP_REMOVED lines=9> */
[----:B------:R-:W-:Y:S04]  /*a69d0*/  LDGSTS.E [R81+0x42680], desc[UR14][R222.64], P2 ;  /* 0x42680000de517fae */ /* 0x000fe800091a100e */
[----:B------:R-:W4:Y:S04]  /*a69e0*/  LDL.LU.64 R28, [R1+0x1078] ;  /* 0x00107800011c7983 */ /* 0x000f280000300a00 */
        /* <DEDUP_REMOVED lines=22> */
[----:B------:R-:W4:Y:S04]  /*a6b50*/  LDL.LU R252, [R1+0x78] ;  /* 0x0000780001fc7983 */ /* 0x000f280000300800 */
[----:B------:R-:W-:Y:S04]  /*a6b60*/  LDGSTS.E [R81+0x44680], desc[UR14][R246.64], P2 ;  /* 0x44680000f6517fae */ /* 0x000fe800091a100e */
[----:B------:R-:W4:Y:S04]  /*a6b70*/  LDL.LU R249, [R1+0x7c] ;  /* 0x00007c0001f97983 */ /* 0x000f280000300800 */
[----:B------:R-:W4:Y:S04]  /*a6b80*/  LDL.LU R250, [R1+0x80] ;  /* 0x0000800001fa7983 */ /* 0x000f280000300800 */
[----:B------:R-:W4:Y:S04]  /*a6b90*/  LDL.LU R251, [R1+0x84] ;  /* 0x0000840001fb7983 */ /* 0x000f280000300800 */
[----:B------:R-:W-:Y:S04]  /*a6ba0*/  LDGSTS.E [R81+0x44700], desc[UR14][R244.64], P0 ;  /* 0x44700000f4517fae */ /* 0x000fe800081a100e */
[----:B------:R1:W-:Y:S04]  /*a6bb0*/  LDGSTS.E [R81+0x44780], desc[UR14][R190.64], P3 ;  /* 0x44780000be517fae */ /* 0x0003e800099a100e */
[----:B------:R2:W-:Y:S04]  /*a6bc0*/  LDGSTS.E [R81+0x45600], desc[UR14][R188.64], P1 ;  /* 0x45600000bc517fae */ /* 0x0005e800089a100e */
[----:B------:R3:W-:Y:S01]  /*a6bd0*/  LDGSTS.E [R81+0x45680], desc[UR14][R186.64], P2 ;  /* 0x45680000ba517fae */ /* 0x0007e200091a100e */
[----:B-1----:R-:W-:Y:S01]  /*a6be0*/  IMAD.MOV.U32 R190, RZ, RZ, R233 ;  /* 0x000000ffffbe7224 */ /* 0x002fe200078e00e9 */
[----:B------:R-:W-:-:S02]  /*a6bf0*/  MOV R191, R235 ;  /* 0x000000eb00bf7202 */ /* 0x000fc40000000f00 */
[----:B------:R1:W-:Y:S01]  /*a6c00*/  LDGSTS.E [R81+0x45700], desc[UR14][R184.64], P0 ;  /* 0x45700000b8517fae */ /* 0x0003e200081a100e */
[----:B--2---:R-:W-:Y:S01]  /*a6c10*/  IMAD.MOV.U32 R188, RZ, RZ, R232 ;  /* 0x000000ffffbc7224 */ /* 0x004fe200078e00e8 */
[----:B------:R-:W-:Y:S02]  /*a6c20*/  MOV R189, R34 ;  /* 0x0000002200bd7202 */ /* 0x000fe40000000f00 */
[----:B------:R2:W-:Y:S01]  /*a6c30*/  LDGSTS.E [R81+0x45780], desc[UR14][R182.64], P3 ;  /* 0x45780000b6517fae */ /* 0x0005e200099a100e */
[----:B---3--:R-:W-:Y:S01]  /*a6c40*/  IMAD.MOV.U32 R186, RZ, RZ, R231 ;  /* 0x000000ffffba7224 */ /* 0x008fe200078e00e7 */
[----:B------:R-:W-:Y:S02]  /*a6c50*/  MOV R187, R35 ;  /* 0x0000002300bb7202 */ /* 0x000fe40000000f00 */
[----:B------:R3:W-:Y:S01]  /*a6c60*/  LDGSTS.E [R81+0x46600], desc[UR14][R180.64], P1 ;  /* 0x46600000b4517fae */ /* 0x0007e200089a100e */
[----:B-1----:R-:W-:Y:S01]  /*a6c70*/  IMAD.MOV.U32 R184, RZ, RZ, R230 ;  /* 0x000000ffffb87224 */ /* 0x002fe200078e00e6 */
[----:B------:R-:W-:-:S02]  /*a6c80*/  MOV R185, R36 ;  /* 0x0000002400b97202 */ /* 0x000fc40000000f00 */
[----:B------:R1:W-:Y:S01]  /*a6c90*/  LDGSTS.E [R81+0x46680], desc[UR14][R178.64], P2 ;  /* 0x46680000b2517fae */ /* 0x0003e200091a100e */
[----:B--2---:R-:W-:Y:S01]  /*a6ca0*/  IMAD.MOV.U32 R182, RZ, RZ, R229 ;  /* 0x000000ffffb67224 */ /* 0x004fe200078e00e5 */
[----:B------:R-:W-:Y:S02]  /*a6cb0*/  MOV R183, R37 ;  /* 0x0000002500b77202 */ /* 0x000fe40000000f00 */
[----:B------:R-:W-:Y:S01]  /*a6cc0*/  STL.64 [R1+0xb90], R190 ;  /* 0x000b90be01007387 */ /* 0x000fe20000100a00 */
[----:B---3--:R-:W-:Y:S01]  /*a6cd0*/  IMAD.MOV.U32 R180, RZ, RZ, R228 ;  /* 0x000000ffffb47224 */ /* 0x008fe200078e00e4 */
[----:B------:R-:W-:Y:S02]  /*a6ce0*/  MOV R181, R47 ;  /* 0x0000002f00b57202 */ /* 0x000fe40000000f00 */
[----:B------:R2:W-:Y:S04]  /*a6cf0*/  LDGSTS.E [R81+0x46700], desc[UR14][R176.64], P0 ;  /* 0x46700000b0517fae */ /* 0x0005e800081a100e */
[----:B------:R-:W-:Y:S01]  /*a6d00*/  STL.64 [R1+0xb88], R188 ;  /* 0x000b88bc01007387 */ /* 0x000fe20000100a00 */
[----:B-1----:R-:W-:Y:S01]  /*a6d10*/  IMAD.MOV.U32 R178, RZ, RZ, R227 ;  /* 0x000000ffffb27224 */ /* 0x002fe200078e00e3 */
[----:B------:R-:W-:-:S02]  /*a6d20*/  MOV R179, R48 ;  /* 0x0000003000b37202 */ /* 0x000fc40000000f00 */
[----:B------:R1:W-:Y:S04]  /*a6d30*/  LDGSTS.E [R81+0x46780], desc[UR14][R90.64], P3 ;  /* 0x467800005a517fae */ /* 0x0003e800099a100e */
[----:B------:R-:W-:Y:S01]  /*a6d40*/  STL.64 [R1+0xb80], R186 ;  /* 0x000b80ba01007387 */ /* 0x000fe20000100a00 */
[----:B--2---:R-:W-:Y:S01]  /*a6d50*/  IMAD.MOV.U32 R176, RZ, RZ, R226 ;  /* 0x000000ffffb07224 */ /* 0x004fe200078e00e2 */
[----:B------:R-:W-:Y:S02]  /*a6d60*/  MOV R177, R49 ;  /* 0x0000003100b17202 */ /* 0x000fe40000000f00 */
[----:B------:R2:W-:Y:S04]  /*a6d70*/  LDGSTS.E [R81+0x47600], desc[UR14][R88.64], P1 ;  /* 0x4760000058517fae */ /* 0x0005e800089a100e */
[----:B------:R-:W-:Y:S01]  /*a6d80*/  STL.64 [R1+0xb78], R184 ;  /* 0x000b78b801007387 */ /* 0x000fe20000100a00 */
[----:B-1----:R-:W-:Y:S01]  /*a6d90*/  IMAD.MOV.U32 R90, RZ, RZ, R225 ;  /* 0x000000ffff5a7224 */ /* 0x002fe200078e00e1 */
[----:B------:R-:W-:-:S02]  /*a6da0*/  MOV R91, R50 ;  /* 0x00000032005b7202 */ /* 0x000fc40000000f00 */
[----:B------:R1:W-:Y:S01]  /*a6db0*/  LDGSTS.E [R81+0x47680], desc[UR14][R86.64], P2 ;  /* 0x4768000056517fae */ /* 0x0003e200091a100e */
[----:B------:R-:W-:-:S03]  /*a6dc0*/  IMAD.MOV.U32 R79, RZ, RZ, R78 ;  /* 0x000000ffff4f7224 */ /* 0x000fc600078e004e */
[----:B------:R-:W-:Y:S01]  /*a6dd0*/  STL.64 [R1+0xbf0], R182 ;  /* 0x000bf0b601007387 */ /* 0x000fe20000100a00 */
[----:B--2---:R-:W-:Y:S01]  /*a6de0*/  IMAD.MOV.U32 R88, RZ, RZ, R224 ;  /* 0x000000ffff587224 */ /* 0x004fe200078e00e0 */
[----:B------:R-:W-:Y:S02]  /*a6df0*/  MOV R89, R63 ;  /* 0x0000003f00597202 */ /* 0x000fe40000000f00 */
[----:B------:R2:W-:Y:S01]  /*a6e00*/  LDGSTS.E [R81+0x47700], desc[UR14][R84.64], P0 ;  /* 0x4770000054517fae */ /* 0x0005e200081a100e */
[----:B------:R-:W-:-:S03]  /*a6e10*/  MOV R78, R208 ;  /* 0x000000d0004e7202 */ /* 0x000fc60000000f00 */
[----:B------:R-:W-:Y:S01]  /*a6e20*/  STL.64 [R1+0xbe8], R180 ;  /* 0x000be8b401007387 */ /* 0x000fe20000100a00 */
[----:B-1----:R-:W-:Y:S01]  /*a6e30*/  IMAD.MOV.U32 R86, RZ, RZ, R211 ;  /* 0x000000ffff567224 */ /* 0x002fe200078e00d3 */
[----:B------:R-:W-:Y:S02]  /*a6e40*/  MOV R87, R64 ;  /* 0x0000004000577202 */ /* 0x000fe40000000f00 */
[----:B------:R1:W-:Y:S04]  /*a6e50*/  LDGSTS.E [R81+0x47780], desc[UR14][R82.64], P3 ;  /* 0x4778000052517fae */ /* 0x0003e800099a100e */
[----:B------:R-:W-:Y:S01]  /*a6e60*/  STL.64 [R1+0xbe0], R178 ;  /* 0x000be0b201007387 */ /* 0x000fe20000100a00 */
[----:B--2---:R-:W-:Y:S01]  /*a6e70*/  IMAD.MOV.U32 R84, RZ, RZ, R210 ;  /* 0x000000ffff547224 */ /* 0x004fe200078e00d2 */
[----:B------:R-:W-:-:S02]  /*a6e80*/  MOV R85, R65 ;  /* 0x0000004100557202 */ /* 0x000fc40000000f00 */
[----:B------:R-:W-:Y:S01]  /*a6e90*/  STL.64 [R1+0xbd8], R176 ;  /* 0x000bd8b001007387 */ /* 0x000fe20000100a00 */
[----:B-1----:R-:W-:Y:S01]  /*a6ea0*/  IMAD.MOV.U32 R82, RZ, RZ, R209 ;  /* 0x000000ffff527224 */ /* 0x002fe200078e00d1 */
[----:B------:R-:W-:Y:S02]  /*a6eb0*/  MOV R83, R66 ;  /* 0x0000004200537202 */ /* 0x000fe40000000f00 */
[----:B------:R-:W-:Y:S04]  /*a6ec0*/  STL.64 [R1+0xc30], R90 ;  /* 0x000c305a01007387 */ /* 0x000fe80000100a00 */
[----:B------:R-:W-:Y:S04]  /*a6ed0*/  STL.64 [R1+0xc28], R88 ;  /* 0x000c285801007387 */ /* 0x000fe80000100a00 */
[----:B------:R-:W-:Y:S04]  /*a6ee0*/  STL.64 [R1+0xc20], R86 ;  /* 0x000c205601007387 */ /* 0x000fe80000100a00 */
[----:B------:R-:W-:Y:S04]  /*a6ef0*/  STL.64 [R1+0xc18], R84 ;  /* 0x000c185401007387 */ /* 0x000fe80000100a00 */
[----:B------:R-:W-:Y:S04]  /*a6f00*/  STL.64 [R1+0xc70], R82 ;  /* 0x000c705201007387 */ /* 0x000fe80000100a00 */
[----:B------:R-:W-:Y:S01]  /*a6f10*/  STL.64 [R1+0xc68], R78 ;  /* 0x000c684e01007387 */ /* 0x000fe20000100a00 */
        /* <DEDUP_REMOVED lines=25> */
[----:B------:R-:W-:Y:S02]  /*a70b0*/  MOV R81, R252 ;  /* 0x000000fc00517202 */ /* 0x000fe40000000f00 */
[----:B------:R-:W-:Y:S02]  /*a70c0*/  IADD3.X R59, PT, PT, R61, UR8, RZ, P4, !PT ;  /* 0x000000083d3b7c10 */ /* 0x000fe4000a7fe4ff */
[----:B------:R-:W-:Y:S01]  /*a70d0*/  IADD3 R60, P4, PT, R72, UR17, RZ ;  /* 0x00000011483c7c10 */ /* 0x000fe2000ff9e0ff */
[----:B------:R-:W-:Y:S01]  /*a70e0*/  IMAD.MOV.U32 R80, RZ, RZ, R249 ;  /* 0x000000ffff507224 */ /* 0x000fe200078e00f9 */
[----:B------:R-:W-:-:S02]  /*a70f0*/  MOV R75, R29 ;  /* 0x0000001d004b7202 */ /* 0x000fc40000000f00 */
[----:B------:R-:W-:Y:S01]  /*a7100*/  MOV R77, R250 ;  /* 0x000000fa004d7202 */ /* 0x000fe20000000f00 */
[----:B------:R-:W-:Y:S01]  /*a7110*/  IMAD.MOV.U32 R74, RZ, RZ, R28 ;  /* 0x000000ffff4a7224 */ /* 0x000fe200078e001c */
[----:B------:R-:W-:Y:S01]  /*a7120*/  IADD3.X R61, PT, PT, R73, UR8, RZ, P4, !PT ;  /* 0x00000008493d7c10 */ /* 0x000fe2000a7fe4ff */
[----:B------:R-:W-:Y:S01]  /*a7130*/  IMAD.MOV.U32 R76, RZ, RZ, R251 ;  /* 0x000000ffff4c7224 */ /* 0x000fe200078e00fb */
[----:B------:R-:W-:Y:S01]  /*a7140*/  IADD3 R62, P4, PT, R68, UR17, RZ ;  /* 0x00000011443e7c10 */ /* 0x000fe2000ff9e0ff */
[----:B------:R-:W-:Y:S01]  /*a7150*/  IMAD.MOV.U32 R72, RZ, RZ, R30 ;  /* 0x000000ffff487224 */ /* 0x000fe200078e001e */
[----:B------:R-:W-:Y:S01]  /*a7160*/  MOV R73, R31 ;  /* 0x0000001f00497202 */ /* 0x000fe20000000f00 */
[----:B------:R-:W-:Y:S01]  /*a7170*/  STL.64 [R1+0xc60], R80 ;  /* 0x000c605001007387 */ /* 0x000fe20000100a00 */
[----:B------:R-:W-:Y:S01]  /*a7180*/  IMAD.MOV.U32 R34, RZ, RZ, R32 ;  /* 0x000000ffff227224 */ /* 0x000fe200078e0020 */
[----:B------:R-:W-:Y:S01]  /*a7190*/  MOV R35, R33 ;  /* 0x0000002100237202 */ /* 0x000fe20000000f00 */
[----:B------:R-:W-:Y:S01]  /*a71a0*/  IMAD.MOV.U32 R36, RZ, RZ, R38 ;  /* 0x000000ffff247224 */ /* 0x000fe200078e0026 */
[----:B------:R-:W-:Y:S01]  /*a71b0*/  STL.64 [R1+0xc58], R76 ;  /* 0x000c584c01007387 */ /* 0x000fe20000100a00 */
[----:B------:R-:W-:-:S02]  /*a71c0*/  MOV R37, R39 ;  /* 0x0000002700257202 */ /* 0x000fc40000000f00 */
[----:B------:R-:W-:Y:S01]  /*a71d0*/  IADD3.X R67, PT, PT, R69, UR8, RZ, P4, !PT ;  /* 0x0000000845437c10 */ /* 0x000fe2000a7fe4ff */
[----:B------:R-:W-:Y:S01]  /*a71e0*/  STL.64 [R1+0x1078], R2 ;  /* 0x0010780201007387 */ /* 0x000fe20000100a00 */
[----:B------:R-:W-:Y:S01]  /*a71f0*/  IADD3 R68, P4, PT, R70, UR17, RZ ;  /* 0x0000001146447c10 */ /* 0x000fe2000ff9e0ff */
[----:B------:R-:W-:Y:S02]  /*a7200*/  IMAD.MOV.U32 R47, RZ, RZ, R51 ;  /* 0x000000ffff2f7224 */ /* 0x000fe400078e0033 */
[----:B------:R-:W-:Y:S01]  /*a7210*/  STL.64 [R1+0x1070], R74 ;  /* 0x0010704a01007387 */ /* 0x000fe20000100a00 */
[----:B------:R-:W-:-:S03]  /*a7220*/  MOV R48, R54 ;  /* 0x0000003600307202 */ /* 0x000fc60000000f00 */
[----:B------:R-:W-:Y:S01]  /*a7230*/  STL.64 [R1+0x1068], R72 ;  /* 0x0010684801007387 */ /* 0x000fe20000100a00 */
[----:B------:R-:W-:-:S03]  /*a7240*/  IMAD.MOV.U32 R49, RZ, RZ, R55 ;  /* 0x000000ffff317224 */ /* 0x000fc600078e0037 */
[----:B------:R1:W-:Y:S01]  /*a7250*/  STL.64 [R1+0x1060], R34 ;  /* 0x0010602201007387 */ /* 0x0003e20000100a00 */
[----:B------:R-:W-:-:S03]  /*a7260*/  IADD3.X R69, PT, PT, R71, UR8, RZ, P4, !PT ;  /* 0x0000000847457c10 */ /* 0x000fc6000a7fe4ff */
[----:B------:R2:W-:Y:S01]  /*a7270*/  STL.64 [R1+0xf98], R36 ;  /* 0x000f982401007387 */ /* 0x0005e20000100a00 */
[----:B------:R-:W-:-:S03]  /*a7280*/  IADD3 R70, PT, PT, R234, UR12, RZ ;  /* 0x0000000cea467c10 */ /* 0x000fc6000fffe0ff */
[----:B------:R3:W-:Y:S01]  /*a7290*/  STL.64 [R1+0xf90], R40 ;  /* 0x000f902801007387 */ /* 0x0007e20000100a00 */
[----:B------:R-:W-:-:S03]  /*a72a0*/  MOV R63, R67 ;  /* 0x00000043003f7202 */ /* 0x000fc60000000f00 */
[----:B------:R4:W-:Y:S01]  /*a72b0*/  STL.64 [R1+0xf88], R42 ;  /* 0x000f882a01007387 */ /* 0x0009e20000100a00 */
[----:B------:R-:W-:-:S03]  /*a72c0*/  IMAD.MOV.U32 R64, RZ, RZ, R68 ;  /* 0x000000ffff407224 */ /* 0x000fc600078e0044 */
[----:B------:R1:W-:Y:S01]  /*a72d0*/  STL.64 [R1+0xf80], R44 ;  /* 0x000f802c01007387 */ /* 0x0003e20000100a00 */
[----:B------:R-:W-:-:S03]  /*a72e0*/  MOV R65, R69 ;  /* 0x0000004500417202 */ /* 0x000fc60000000f00 */
[----:B------:R1:W-:Y:S04]  /*a72f0*/  STL.64 [R1+0xf78], R46 ;  /* 0x000f782e01007387 */ /* 0x0003e80000100a00 */
[----:B------:R-:W-:Y:S04]  /*a7300*/  STL.64 [R1+0xf70], R52 ;  /* 0x000f703401007387 */ /* 0x000fe80000100a00 */
[----:B------:R1:W-:Y:S04]  /*a7310*/  STL.64 [R1+0xf68], R48 ;  /* 0x000f683001007387 */ /* 0x0003e80000100a00 */
[----:B------:R1:W-:Y:S04]  /*a7320*/  STL.64 [R1+0xf60], R56 ;  /* 0x000f603801007387 */ /* 0x0003e80000100a00 */
[----:B------:R-:W-:Y:S04]  /*a7330*/  LDGSTS.E [R70+0x40800], desc[UR14][R190.64], P1 ;  /* 0x40800000be467fae */ /* 0x000fe800089a100e */
[----:B------:R1:W-:Y:S04]  /*a7340*/  STL.64 [R1+0xf58], R58 ;  /* 0x000f583a01007387 */ /* 0x0003e80000100a00 */
        /* <DEDUP_REMOVED lines=21> */
[----:B------:R1:W-:Y:S04]  /*a74a0*/  LDGSTS.E [R70+0x44800], desc[UR14][R2.64], P1 ;  /* 0x4480000002467fae */ /* 0x0003e800089a100e */
[----:B------:R-:W-:Y:S04]  /*a74b0*/  LDGSTS.E [R70+0x44880], desc[UR14][R74.64], P2 ;  /* 0x448800004a467fae */ /* 0x000fe800091a100e */
[----:B------:R-:W-:Y:S04]  /*a74c0*/  LDGSTS.E [R70+0x44900], desc[UR14][R72.64], P0 ;  /* 0x4490000048467fae */ /* 0x000fe800081a100e */
[----:B------:R1:W-:Y:S04]  /*a74d0*/  LDGSTS.E [R70+0x44980], desc[UR14][R34.64], P3 ;  /* 0x4498000022467fae */ /* 0x0003e800099a100e */
[----:B------:R2:W-:Y:S04]  /*a74e0*/  LDGSTS.E [R70+0x45800], desc[UR14][R36.64], P1 ;  /* 0x4580000024467fae */ /* 0x0005e800089a100e */
[----:B------:R3:W-:Y:S04]  /*a74f0*/  LDGSTS.E [R70+0x45880], desc[UR14][R40.64], P2 ;  /* 0x4588000028467fae */ /* 0x0007e800091a100e */
[----:B-1----:R-:W4:Y:S04]  /*a7500*/  LDL.LU.64 R34, [R1+0x1040] ;  /* 0x0010400001227983 */ /* 0x002f280000300a00 */
[----:B--2---:R-:W2:Y:S04]  /*a7510*/  LDL.LU.64 R36, [R1+0xf38] ;  /* 0x000f380001247983 */ /* 0x004ea80000300a00 */
[----:B------:R-:W2:Y:S04]  /*a7520*/  LDL.LU.64 R38, [R1+0xf30] ;  /* 0x000f300001267983 */ /* 0x000ea80000300a00 */
[----:B------:R1:W-:Y:S04]  /*a7530*/  LDGSTS.E [R70+0x45900], desc[UR14][R42.64], P0 ;  /* 0x459000002a467fae */ /* 0x0003e800081a100e */
[----:B---3--:R-:W3:Y:S04]  /*a7540*/  LDL.LU.64 R40, [R1+0xf28] ;  /* 0x000f280001287983 */ /* 0x008ee80000300a00 */
[----:B------:R1:W-:Y:S04]  /*a7550*/  LDGSTS.E [R70+0x45980], desc[UR14][R44.64], P3 ;  /* 0x459800002c467fae */ /* 0x0003e800099a100e */
[----:B----4-:R-:W4:Y:S04]  /*a7560*/  LDL.LU.64 R42, [R1+0xf20] ;  /* 0x000f2000012a7983 */ /* 0x010f280000300a00 */
[----:B------:R1:W-:Y:S04]  /*a7570*/  LDGSTS.E [R70+0x46800], desc[UR14][R46.64], P1 ;  /* 0x468000002e467fae */ /* 0x0003e800089a100e */
[----:B------:R-:W1:Y:S04]  /*a7580*/  LDL.LU.64 R44, [R1+0xed8] ;  /* 0x000ed800012c7983 */ /* 0x000e680000300a00 */
[----:B------:R-:W-:Y:S04]  /*a7590*/  LDGSTS.E [R70+0x46880], desc[UR14][R52.64], P2 ;  /* 0x4688000034467fae */ /* 0x000fe800091a100e */
[----:B------:R-:W4:Y:S04]  /*a75a0*/  LDL.LU.64 R46, [R1+0xed0] ;  /* 0x000ed000012e7983 */ /* 0x000f280000300a00 */
[----:B------:R1:W-:Y:S04]  /*a75b0*/  LDGSTS.E [R70+0x46900], desc[UR14][R48.64], P0 ;  /* 0x4690000030467fae */ /* 0x0003e800081a100e */
[----:B------:R1:W-:Y:S04]  /*a75c0*/  LDGSTS.E [R70+0x46980], desc[UR14][R56.64], P3 ;  /* 0x4698000038467fae */ /* 0x0003e800099a100e */
[----:B------:R-:W-:Y:S04]  /*a75d0*/  LDGSTS.E [R70+0x47800], desc[UR14][R58.64], P1 ;  /* 0x478000003a467fae */ /* 0x000fe800089a100e */
[----:B------:R-:W4:Y:S04]  /*a75e0*/  LDL.LU.64 R48, [R1+0xec8] ;  /* 0x000ec80001307983 */ /* 0x000f280000300a00 */
[----:B------:R-:W4:Y:S04]  /*a75f0*/  LDL.LU.64 R50, [R1+0xec0] ;  /* 0x000ec00001327983 */ /* 0x000f280000300a00 */
[----:B------:R-:W4:Y:S04]  /*a7600*/  LDL.LU.64 R52, [R1+0xeb8] ;  /* 0x000eb80001347983 */ /* 0x000f280000300a00 */
[----:B------:R-:W4:Y:S04]  /*a7610*/  LDL.LU.64 R54, [R1+0xeb0] ;  /* 0x000eb00001367983 */ /* 0x000f280000300a00 */
[----:B------:R-:W4:Y:S04]  /*a7620*/  LDL.LU.64 R56, [R1+0xea8] ;  /* 0x000ea80001387983 */ /* 0x000f280000300a00 */
[----:B------:R-:W4:Y:S04]  /*a7630*/  LDL.LU.64 R58, [R1+0xea0] ;  /* 0x000ea000013a7983 */ /* 0x000f280000300a00 */
        /* <DEDUP_REMOVED lines=32> */
[----:B------:R-:W-:Y:S04]  /*a7840*/  LDGSTS.E [R70+0x47880], desc[UR14][R60.64], P2 ;  /* 0x478800003c467fae */ /* 0x000fe800091a100e */
[----:B------:R-:W-:Y:S04]  /*a7850*/  LDGSTS.E [R70+0x47900], desc[UR14][R62.64], P0 ;  /* 0x479000003e467fae */ /* 0x000fe800081a100e */
[----:B------:R1:W-:Y:S01]  /*a7860*/  LDGSTS.E [R70+0x47980], desc[UR14][R64.64], P3 ;  /* 0x4798000040467fae */ /* 0x0003e200099a100e */
        /* <DEDUP_REMOVED lines=10> */
[----:B------:R-:W-:-:S04]  /*a7910*/  IADD3 R36, P4, PT, R38, UR17, RZ ;  /* 0x0000001126247c10 */ /* 0x000fc8000ff9e0ff */
[----:B------:R-:W-:Y:S02]  /*a7920*/  IADD3.X R37, PT, PT, R39, UR8, RZ, P4, !PT ;  /* 0x0000000827257c10 */ /* 0x000fe4000a7fe4ff */
[----:B---3--:R-:W-:-:S04]  /*a7930*/  IADD3 R38, P4, PT, R40, UR17, RZ ;  /* 0x0000001128267c10 */ /* 0x008fc8000ff9e0ff */
[----:B------:R-:W-:Y:S02]  /*a7940*/  IADD3.X R39, PT, PT, R41, UR8, RZ, P4, !PT ;  /* 0x0000000829277c10 */ /* 0x000fe4000a7fe4ff */
[----:B----4-:R-:W-:-:S04]  /*a7950*/  IADD3 R40, P4, PT, R42, UR17, RZ ;  /* 0x000000112a287c10 */ /* 0x010fc8000ff9e0ff */
[----:B------:R-:W-:Y:S02]  /*a7960*/  IADD3.X R41, PT, PT, R43, UR8, RZ, P4, !PT ;  /* 0x000000082b297c10 */ /* 0x000fe4000a7fe4ff */
[----:B-1----:R-:W-:-:S04]  /*a7970*/  IADD3 R42, P4, PT, R44, UR17, RZ ;  /* 0x000000112c2a7c10 */ /* 0x002fc8000ff9e0ff */
        /* <DEDUP_REMOVED lines=11> */
[----:B------:R-:W-:-:S03]  /*a7a30*/  MOV R214, R87 ;  /* 0x0000005700d67202 */ /* 0x000fc60000000f00 */
[----:B------:R-:W-:Y:S01]  /*a7a40*/  STL.64 [R1+0xb10], R216 ;  /* 0x000b10d801007387 */ /* 0x000fe20000100a00 */
[----:B------:R-:W-:Y:S01]  /*a7a50*/  IMAD.MOV.U32 R213, RZ, RZ, R88 ;  /* 0x000000ffffd57224 */ /* 0x000fe200078e0058 */
[----:B------:R-:W-:Y:S02]  /*a7a60*/  MOV R212, R89 ;  /* 0x0000005900d47202 */ /* 0x000fe40000000f00 */
[----:B------:R-:W-:Y:S01]  /*a7a70*/  STL.64 [R1+0xb08], R214 ;  /* 0x000b08d601007387 */ /* 0x000fe20000100a00 */
        /* <DEDUP_REMOVED lines=10> */
[----:B------:R-:W-:Y:S02]  /*a7b20*/  MOV R204, R247 ;  /* 0x000000f700cc7202 */ /* 0x000fe40000000f00 */
[----:B------:R-:W-:Y:S01]  /*a7b30*/  STL.64 [R1+0xb68], R206 ;  /* 0x000b68ce01007387 */ /* 0x000fe20000100a00 */
[----:B------:R-:W-:Y:S02]  /*a7b40*/  IADD3.X R51, PT, PT, R53, UR8, RZ, P4, !PT ;  /* 0x0000000835337c10 */ /* 0x000fe4000a7fe4ff */
[----:B------:R-:W-:Y:S01]  /*a7b50*/  IADD3 R52, P4, PT, R54, UR17, RZ ;  /* 0x0000001136347c10 */ /* 0x000fe2000ff9e0ff */
[----:B------:R-:W-:Y:S01]  /*a7b60*/  STL.64 [R1+0xb60], R204 ;  /* 0x000b60cc01007387 */ /* 0x000fe20000100a00 */
[----:B------:R-:W-:-:S04]  /*a7b70*/  LOP3.LUT R189, R189, R188, RZ, 0x3c, !PT ;  /* 0x000000bcbdbd7212 */ /* 0x000fc800078e3cff */
[----:B------:R-:W-:Y:S02]  /*a7b80*/  LOP3.LUT R188, R189, R188, RZ, 0x3c, !PT ;  /* 0x000000bcbdbc7212 */ /* 0x000fe400078e3cff */
[----:B------:R-:W-:-:S04]  /*a7b90*/  LOP3.LUT R187, R187, R186, RZ, 0x3c, !PT ;  /* 0x000000babbbb7212 */ /* 0x000fc800078e3cff */
[----:B------:R-:W-:Y:S02]  /*a7ba0*/  LOP3.LUT R186, R187, R186, RZ, 0x3c, !PT ;  /* 0x000000babbba7212 */ /* 0x000fe400078e3cff */
[----:B------:R-:W-:Y:S02]  /*a7bb0*/  LOP3.LUT R185, R185, R184, RZ, 0x3c, !PT ;  /* 0x000000b8b9b97212 */ /* 0x000fe400078e3cff */
[----:B------:R-:W-:Y:S02]  /*a7bc0*/  LOP3.LUT R189, R189, R188, RZ, 0x3c, !PT ;  /* 0x000000bcbdbd7212 */ /* 0x000fe400078e3cff */
[----:B------:R-:W-:Y:S02]  /*a7bd0*/  LOP3.LUT R184, R185, R184, RZ, 0x3c, !PT ;  /* 0x000000b8b9b87212 */ /* 0x000fe400078e3cff */
[----:B------:R-:W-:Y:S02]  /*a7be0*/  LOP3.LUT R183, R183, R182, RZ, 0x3c, !PT ;  /* 0x000000b6b7b77212 */ /* 0x000fe400078e3cff */
[----:B------:R-:W-:-:S02]  /*a7bf0*/  LOP3.LUT R187, R187, R186, RZ, 0x3c, !PT ;  /* 0x000000babbbb7212 */ /* 0x000fc400078e3cff */
[----:B------:R-:W-:Y:S02]  /*a7c00*/  LOP3.LUT R182, R183, R182, RZ, 0x3c, !PT ;  /* 0x000000b6b7b67212 */ /* 0x000fe400078e3cff */
[----:B------:R-:W-:Y:S02]  /*a7c10*/  LOP3.LUT R181, R181, R180, RZ, 0x3c, !PT ;  /* 0x000000b4b5b57212 */ /* 0x000fe400078e3cff */
[----:B------:R-:W-:Y:S02]  /*a7c20*/  LOP3.LUT R185, R185, R184, RZ, 0x3c, !PT ;  /* 0x000000b8b9b97212 */ /* 0x000fe400078e3cff */
[----:B------:R-:W-:Y:S01]  /*a7c30*/  LOP3.LUT R180, R181, R180, RZ, 0x3c, !PT ;  /* 0x000000b4b5b47212 */ /* 0x000fe200078e3cff */
[----:B------:R-:W-:Y:S01]  /*a7c40*/  STL.64 [R1+0xb58], R190 ;  /* 0x000b58be01007387 */ /* 0x000fe20000100a00 */
[----:B------:R-:W-:Y:S02]  /*a7c50*/  LOP3.LUT R183, R183, R182, RZ, 0x3c, !PT ;  /* 0x000000b6b7b77212 */ /* 0x000fe400078e3cff */
[----:B------:R-:W-:Y:S01]  /*a7c60*/  LOP3.LUT R181, R181, R180, RZ, 0x3c, !PT ;  /* 0x000000b4b5b57212 */ /* 0x000fe200078e3cff */
[----:B------:R-:W-:Y:S01]  /*a7c70*/  STL.64 [R1+0xbd0], R188 ;  /* 0x000bd0bc01007387 */ /* 0x000fe20000100a00 */
[----:B------:R-:W-:Y:S01]  /*a7c80*/  MOV R178, R179 ;  /* 0x000000b300b27202 */ /* 0x000fe20000000f00 */
[----:B------:R-:W-:-:S02]  /*a7c90*/  IMAD.MOV.U32 R179, RZ, RZ, R248 ;  /* 0x000000ffffb37224 */ /* 0x000fc400078e00f8 */
[----:B------:R-:W-:Y:S01]  /*a7ca0*/  STL.64 [R1+0xbc8], R186 ;  /* 0x000bc8ba01007387 */ /* 0x000fe20000100a00 */
[----:B------:R-:W-:Y:S01]  /*a7cb0*/  IMAD.MOV.U32 R177, RZ, RZ, R252 ;  /* 0x000000ffffb17224 */ /* 0x000fe200078e00fc */
[----:B------:R-:W-:Y:S02]  /*a7cc0*/  MOV R176, R249 ;  /* 0x000000f900b07202 */ /* 0x000fe40000000f00 */
[----:B------:R-:W-:Y:S01]  /*a7cd0*/  STL.64 [R1+0xbc0], R184 ;  /* 0x000bc0b801007387 */ /* 0x000fe20000100a00 */
[----:B------:R-:W-:Y:S01]  /*a7ce0*/  IADD3.X R53, PT, PT, R55, UR8, RZ, P4, !PT ;  /* 0x0000000837357c10 */ /* 0x000fe2000a7fe4ff */
[----:B------:R-:W-:Y:S02]  /*a7cf0*/  IMAD.MOV.U32 R91, RZ, RZ, R250 ;  /* 0x000000ffff5b7224 */ /* 0x000fe400078e00fa */
[----:B------:R-:W-:Y:S01]  /*a7d00*/  STL.64 [R1+0xbb8], R182 ;  /* 0x000bb8b601007387 */ /* 0x000fe20000100a00 */
[----:B------:R-:W-:Y:S02]  /*a7d10*/  IADD3 R54, P4, PT, R56, UR17, RZ ;  /* 0x0000001138367c10 */ /* 0x000fe4000ff9e0ff */
        /* <DEDUP_REMOVED lines=12> */
[----:B------:R-:W-:Y:S01]  /*a7de0*/  IADD3.X R55, PT, PT, R57, UR8, RZ, P4, !PT ;  /* 0x0000000839377c10 */ /* 0x000fe2000a7fe4ff */
        /* <DEDUP_REMOVED lines=14> */
[----:B------:R-:W-:-:S02]  /*a7ed0*/  IMAD.MOV.U32 R73, RZ, RZ, R45 ;  /* 0x000000ffff497224 */ /* 0x000fc400078e002d */
[----:B------:R1:W-:Y:S01]  /*a7ee0*/  STL.64 [R1+0x1040], R84 ;  /* 0x0010405401007387 */ /* 0x0003e20000100a00 */
[----:B------:R-:W-:Y:S01]  /*a7ef0*/  IADD3.X R57, PT, PT, R59, UR8, RZ, P4, !PT ;  /* 0x000000083b397c10 */ /* 0x000fe2000a7fe4ff */
[----:B------:R-:W-:Y:S01]  /*a7f00*/  IMAD.MOV.U32 R71, RZ, RZ, R47 ;  /* 0x000000ffff477224 */ /* 0x000fe200078e002f */
[----:B------:R-:W-:Y:S01]  /*a7f10*/  MOV R70, R46 ;  /* 0x0000002e00467202 */ /* 0x000fe20000000f00 */
[----:B------:R2:W-:Y:S01]  /*a7f20*/  STL.64 [R1+0xf38], R82 ;  /* 0x000f385201007387 */ /* 0x0005e20000100a00 */
[----:B------:R-:W-:Y:S01]  /*a7f30*/  MOV R68, R48 ;  /* 0x0000003000447202 */ /* 0x000fe20000000f00 */
[----:B------:R-:W-:Y:S02]  /*a7f40*/  IMAD.MOV.U32 R69, RZ, RZ, R49 ;  /* 0x000000ffff457224 */ /* 0x000fe400078e0031 */
        /* <DEDUP_REMOVED lines=12> */
[----:B------:R1:W-:Y:S04]  /*a8010*/  STL.64 [R1+0xed0], R72 ;  /* 0x000ed04801007387 */ /* 0x0003e80000100a00 */
[----:B------:R1:W-:Y:S01]  /*a8020*/  STL.64 [R1+0xec8], R70 ;  /* 0x000ec84601007387 */ /* 0x0003e20000100a00 */
[----:B------:R-:W-:-:S03]  /*a8030*/  VIADD R58, R236, UR12 ;  /* 0x0000000cec3a7c36 */ /* 0x000fc60008000000 */
[----:B------:R1:W-:Y:S04]  /*a8040*/  STL.64 [R1+0xec0], R68 ;  /* 0x000ec04401007387 */ /* 0x0003e80000100a00 */
[----:B------:R1:W-:Y:S04]  /*a8050*/  STL.64 [R1+0xeb8], R66 ;  /* 0x000eb84201007387 */ /* 0x0003e80000100a00 */
[----:B------:R1:W-:Y:S04]  /*a8060*/  STL.64 [R1+0xeb0], R64 ;  /* 0x000eb04001007387 */ /* 0x0003e80000100a00 */
[----:B------:R1:W-:Y:S04]  /*a8070*/  STL.64 [R1+0xea8], R62 ;  /* 0x000ea83e01007387 */ /* 0x0003e80000100a00 */
[----:B------:R1:W-:Y:S04]  /*a8080*/  STL.64 [R1+0xea0], R60 ;  /* 0x000ea03c01007387 */ /* 0x0003e80000100a00 */
[----:B------:R-:W2:Y:S04]  /*a8090*/  LDL.LU.64 R28, [R1+0x1038] ;  /* 0x00103800011c7983 */ /* 0x000ea80000300a00 */
[----:B------:R-:W-:Y:S04]  /*a80a0*/  LDGSTS.E [R58+0x40a00], desc[UR14][R216.64], P1 ;  /* 0x40a00000d83a7fae */ /* 0x000fe800089a100e */
[----:B------:R-:W-:Y:S04]  /*a80b0*/  LDGSTS.E [R58+0x40a80], desc[UR14][R214.64], P2 ;  /* 0x40a80000d63a7fae */ /* 0x000fe800091a100e */
[----:B------:R-:W-:Y:S04]  /*a80c0*/  LDGSTS.E [R58+0x40b00], desc[UR14][R212.64], P0 ;  /* 0x40b00000d43a7fae */ /* 0x000fe800081a100e */
[----:B------:R-:W3:Y:S04]  /*a80d0*/  LDL.LU.64 R30, [R1+0xfd0] ;  /* 0x000fd000011e7983 */ /* 0x000ee80000300a00 */
        /* <DEDUP_REMOVED lines=20> */
[----:B------:R2:W-:Y:S04]  /*a8220*/  LDGSTS.E [R58+0x45a00], desc[UR14][R82.64], P1 ;  /* 0x45a00000523a7fae */ /* 0x0005e800089a100e */
        /* <DEDUP_REMOVED lines=13> */
[----:B------:R-:W1:Y:S03]  /*a8300*/  S2R R251, SR_TID.X ;  /* 0x0000000000fb7919 */ /* 0x000e660000002100 */
[----:B------:R-:W4:Y:S04]  /*a8310*/  LDL.LU.64 R50, [R1+0xe80] ;  /* 0x000e800001327983 */ /* 0x000f280000300a00 */
[----:B------:R-:W-:Y:S04]  /*a8320*/  LDGSTS.E [R58+0x47a00], desc[UR14][R66.64], P1 ;  /* 0x47a00000423a7fae */ /* 0x000fe800089a100e */
[----:B------:R-:W4:Y:S04]  /*a8330*/  LDL.LU.64 R52, [R1+0xe58] ;  /* 0x000e580001347983 */ /* 0x000f280000300a00 */
[----:B------:R-:W-:Y:S04]  /*a8340*/  LDGSTS.E [R58+0x47a80], desc[UR14][R64.64], P2 ;  /* 0x47a80000403a7fae */ /* 0x000fe800091a100e */
[----:B------:R-:W4:Y:S04]  /*a8350*/  LDL.LU.64 R54, [R1+0xe50] ;  /* 0x000e500001367983 */ /* 0x000f280000300a00 */
[----:B------:R-:W-:Y:S04]  /*a8360*/  LDGSTS.E [R58+0x47b00], desc[UR14][R62.64], P0 ;  /* 0x47b000003e3a7fae */ /* 0x000fe800081a100e */
[----:B------:R-:W4:Y:S04]  /*a8370*/  LDL.LU.64 R56, [R1+0xe48] ;  /* 0x000e480001387983 */ /* 0x000f280000300a00 */
[----:B------:R1:W-:Y:S04]  /*a8380*/  LDGSTS.E [R58+0x47b80], desc[UR14][R60.64], P3 ;  /* 0x47b800003c3a7fae */ /* 0x0003e800099a100e */
[----:B------:R-:W4:Y:S04]  /*a8390*/  LDL.LU.64 R58, [R1+0xe40] ;  /* 0x000e4000013a7983 */ /* 0x000f280000300a00 */
        /* <DEDUP_REMOVED lines=23> */
[----:B------:R-:W-:-:S03]  /*a8510*/  LOP3.LUT R251, R251, 0x1f, RZ, 0xc0, !PT ;  /* 0x0000001ffbfb7812 */ /* 0x000fc600078ec0ff */
[----:B------:R-:W4:Y:S04]  /*a8520*/  LDL.LU R183, [R1+0x184] ;  /* 0x0001840001b77983 */ /* 0x000f280000300800 */
[----:B------:R-:W4:Y:S04]  /*a8530*/  LDL.LU R180, [R1+0x188] ;  /* 0x0001880001b47983 */ /* 0x000f280000300800 */
[----:B------:R-:W4:Y:S01]  /*a8540*/  LDL.LU R181, [R1+0x18c] ;  /* 0x00018c0001b57983 */ /* 0x000f220000300800 */
[----:B------:R-:W-:-:S03]  /*a8550*/  SHF.L.U32 R251, R251, 0x2, RZ ;  /* 0x00000002fbfb7819 */ /* 0x000fc600000006ff */
[----:B------:R-:W4:Y:S01]  /*a8560*/  LDL.LU R248, [R1+0x1b0] ;  /* 0x0001b00001f87983 */ /* 0x000f220000300800 */
[----:B--2---:R-:W-:-:S03]  /*a8570*/  LOP3.LUT R83, R251, 0x60, RZ, 0x3c, !PT ;  /* 0x00000060fb537812 */ /* 0x004fc600078e3cff */
[----:B------:R-:W2:Y:S04]  /*a8580*/  LDL.LU R179, [R1+0x1b4] ;  /* 0x0001b40001b37983 */ /* 0x000ea80000300800 */
[----:B------:R-:W2:Y:S04]  /*a8590*/  LDL.LU R252, [R1+0x1b8] ;  /* 0x0001b80001fc7983 */ /* 0x000ea80000300800 */
[----:B------:R-:W2:Y:S04]  /*a85a0*/  LDL.LU R249, [R1+0x1bc] ;  /* 0x0001bc0001f97983 */ /* 0x000ea80000300800 */
[----:B------:R-:W2:Y:S04]  /*a85b0*/  LDL.LU R250, [R1+0x1c0] ;  /* 0x0001c00001fa7983 */ /* 0x000ea80000300800 */
[----:B------:R-:W2:Y:S01]  /*a85c0*/  LDL.LU R251, [R1+0x1c4] ;  /* 0x0001c40001fb7983 */ /* 0x000ea20000300800 */
[----:B------:R-:W-:-:S04]  /*a85d0*/  IADD3 R2, P4, PT, R28, UR17, RZ ;  /* 0x000000111c027c10 */ /* 0x000fc8000ff9e0ff */
[----:B------:R-:W-:Y:S02]  /*a85e0*/  IADD3.X R3, PT, PT, R29, UR8, RZ, P4, !PT ;  /* 0x000000081d037c10 */ /* 0x000fe4000a7fe4ff */
[----:B---3--:R-:W-:-:S04]  /*a85f0*/  IADD3 R28, P4, PT, R30, UR17, RZ ;  /* 0x000000111e1c7c10 */ /* 0x008fc8000ff9e0ff */
        /* <DEDUP_REMOVED lines=45> */
[----:B------:R-:W-:Y:S04]  /*a88d0*/  STL.64 [R1+0xae8], R206 ;  /* 0x000ae8ce01007387 */ /* 0x000fe80000100a00 */
        /* <DEDUP_REMOVED lines=18> */
[----:B--2---:R-:W-:Y:S01]  /*a8a00*/  MOV R178, R179 ;  /* 0x000000b300b27202 */ /* 0x004fe20000000f00 */
        /* <DEDUP_REMOVED lines=8> */
[----:B------:R-:W-:Y:S02]  /*a8a90*/  MOV R88, R28 ;  /* 0x0000001c00587202 */ /* 0x000fe40000000f00 */
[----:B------:R-:W-:Y:S01]  /*a8aa0*/  MOV R90, R251 ;  /* 0x000000fb005a7202 */ /* 0x000fe20000000f00 */
[----:B------:R-:W-:Y:S01]  /*a8ab0*/  STL.64 [R1+0xbb0], R180 ;  /* 0x000bb0b401007387 */ /* 0x000fe20000100a00 */
[----:B------:R-:W-:Y:S01]  /*a8ac0*/  IMAD.MOV.U32 R89, RZ, RZ, R29 ;  /* 0x000000ffff597224 */ /* 0x000fe200078e001d */
[----:B------:R-:W-:Y:S01]  /*a8ad0*/  IADD3 R56, P4, PT, R58, UR17, RZ ;  /* 0x000000113a387c10 */ /* 0x000fe2000ff9e0ff */
[----:B------:R-:W-:Y:S01]  /*a8ae0*/  IMAD.MOV.U32 R87, RZ, RZ, R31 ;  /* 0x000000ffff577224 */ /* 0x000fe200078e001f */
[----:B------:R-:W-:Y:S01]  /*a8af0*/  STL.64 [R1+0xba8], R178 ;  /* 0x000ba8b201007387 */ /* 0x000fe20000100a00 */
[----:B------:R-:W-:Y:S01]  /*a8b00*/  MOV R86, R30 ;  /* 0x0000001e00567202 */ /* 0x000fe20000000f00 */
[----:B------:R-:W-:Y:S01]  /*a8b10*/  VIADD R58, R83, UR12 ;  /* 0x0000000c533a7c36 */ /* 0x000fe20008000000 */
[----:B------:R-:W-:Y:S01]  /*a8b20*/  MOV R84, R32 ;  /* 0x0000002000547202 */ /* 0x000fe20000000f00 */
[----:B------:R-:W-:Y:S01]  /*a8b30*/  STL.64 [R1+0xba0], R176 ;  /* 0x000ba0b001007387 */ /* 0x000fe20000100a00 */
[----:B------:R-:W-:Y:S01]  /*a8b40*/  IMAD.MOV.U32 R85, RZ, RZ, R33 ;  /* 0x000000ffff557224 */ /* 0x000fe200078e0021 */
[----:B------:R-:W-:Y:S01]  /*a8b50*/  MOV R82, R34 ;  /* 0x0000002200527202 */ /* 0x000fe20000000f00 */
[----:B------:R-:W-:Y:S01]  /*a8b60*/  IMAD.MOV.U32 R83, RZ, RZ, R35 ;  /* 0x000000ffff537224 */ /* 0x000fe200078e0023 */
[----:B------:R1:W-:Y:S01]  /*a8b70*/  STL.64 [R1+0xb98], R90 ;  /* 0x000b985a01007387 */ /* 0x0003e20000100a00 */
[----:B------:R-:W-:Y:S01]  /*a8b80*/  MOV R80, R36 ;  /* 0x0000002400507202 */ /* 0x000fe20000000f00 */
[----:B------:R-:W-:Y:S01]  /*a8b90*/  IMAD.MOV.U32 R81, RZ, RZ, R37 ;  /* 0x000000ffff517224 */ /* 0x000fe200078e0025 */
[----:B------:R-:W-:Y:S01]  /*a8ba0*/  MOV R78, R38 ;  /* 0x00000026004e7202 */ /* 0x000fe20000000f00 */
[----:B------:R-:W-:Y:S01]  /*a8bb0*/  STL.64 [R1+0x1038], R2 ;  /* 0x0010380201007387 */ /* 0x000fe20000100a00 */
        /* <DEDUP_REMOVED lines=10> */
[----:B------:R-:W-:Y:S01]  /*a8c60*/  IADD3.X R57, PT, PT, R59, UR8, RZ, P4, !PT ;  /* 0x000000083b397c10 */ /* 0x000fe2000a7fe4ff */
[----:B------:R-:W-:Y:S01]  /*a8c70*/  IMAD.MOV.U32 R71, RZ, RZ, R47 ;  /* 0x000000ffff477224 */ /* 0x000fe200078e002f */
[----:B------:R-:W-:Y:S01]  /*a8c80*/  MOV R70, R46 ;  /* 0x0000002e00467202 */ /* 0x000fe20000000f00 */
        /* <DEDUP_REMOVED lines=52> */
[----:B------:R1:W-:Y:S04]  /*a8fd0*/  LDGSTS.E [R58+0x45c00], desc[UR14][R82.64], P1 ;  /* 0x45c00000523a7fae */ /* 0x0003e800089a100e */
[----:B------:R-:W-:Y:S04]  /*a8fe0*/  LDGSTS.E [R58+0x45c80], desc[UR14][R80.64], P2 ;  /* 0x45c80000503a7fae */ /* 0x000fe800091a100e */
[----:B------:R-:W-:Y:S01]  /*a8ff0*/  LDGSTS.E [R58+0x45d00], desc[UR14][R78.64], P0 ;  /* 0x45d000004e3a7fae */ /* 0x000fe200081a100e */
[----:B------:R-:W1:Y:S03]  /*a9000*/  S2R R251, SR_TID.X ;  /* 0x0000000000fb7919 */ /* 0x000e660000002100 */
[----:B------:R-:W-:Y:S04]  /*a9010*/  LDGSTS.E [R58+0x45d80], desc[UR14][R76.64], P3 ;  /* 0x45d800004c3a7fae */ /* 0x000fe800099a100e */
[----:B------:R-:W4:Y:S04]  /*a9020*/  LDL.LU.64 R48, [R1+0xe68] ;  /* 0x000e680001307983 */ /* 0x000f280000300a00 */
[----:B------:R-:W-:Y:S04]  /*a9030*/  LDGSTS.E [R58+0x46c00], desc[UR14][R74.64], P1 ;  /* 0x46c000004a3a7fae */ /* 0x000fe800089a100e */
[----:B------:R-:W-:Y:S04]  /*a9040*/  LDGSTS.E [R58+0x46c80], desc[UR14][R72.64], P2 ;  /* 0x46c80000483a7fae */ /* 0x000fe800091a100e */
[----:B------:R-:W-:Y:S04]  /*a9050*/  LDGSTS.E [R58+0x46d00], desc[UR14][R70.64], P0 ;  /* 0x46d00000463a7fae */ /* 0x000fe800081a100e */
        /* <DEDUP_REMOVED lines=12> */
[----:B--2---:R-:W2:Y:S04]  /*a9120*/  LDL.LU R88, [R1+0x1d4] ;  /* 0x0001d40001587983 */ /* 0x004ea80000300800 */
[----:B------:R-:W2:Y:S04]  /*a9130*/  LDL.LU R89, [R1+0x1d8] ;  /* 0x0001d80001597983 */ /* 0x000ea80000300800 */
[----:B---3--:R-:W3:Y:S04]  /*a9140*/  LDL.LU R86, [R1+0x1dc] ;  /* 0x0001dc0001567983 */ /* 0x008ee80000300800 */
[----:B------:R-:W3:Y:S04]  /*a9150*/  LDL.LU R87, [R1+0x1e0] ;  /* 0x0001e00001577983 */ /* 0x000ee80000300800 */
[----:B----4-:R-:W4:Y:S04]  /*a9160*/  LDL.LU R84, [R1+0x1e4] ;  /* 0x0001e40001547983 */ /* 0x010f280000300800 */
        /* <DEDUP_REMOVED lines=14> */
[----:B------:R-:W4:Y:S04]  /*a9250*/  LDL.LU R184, [R1+0x21c] ;  /* 0x00021c0001b87983 */ /* 0x000f280000300800 */
[----:B------:R-:W4:Y:S01]  /*a9260*/  LDL.LU R185, [R1+0x220] ;  /* 0x0002200001b97983 */ /* 0x000f220000300800 */
[----:B------:R-:W-:-:S03]  /*a9270*/  SHF.L.U32 R251, R251, 0x2, RZ ;  /* 0x00000002fbfb7819 */ /* 0x000fc600000006ff */
        /* <DEDUP_REMOVED lines=9> */
[----:B------:R-:W4:Y:S04]  /*a9310*/  LDL.LU R250, [R1+0x244] ;  /* 0x0002440001fa7983 */ /* 0x000f280000300800 */
[----:B------:R-:W4:Y:S01]  /*a9320*/  LDL.LU R251, [R1+0x248] ;  /* 0x0002480001fb7983 */ /* 0x000f220000300800 */
        /* <DEDUP_REMOVED lines=31> */
[----:B------:R-:W-:-:S04]  /*a9520*/  LOP3.LUT R91, R91, R90, RZ, 0x3c, !PT ;  /* 0x0000005a5b5b7212 */ /* 0x000fc800078e3cff */
[----:B------:R-:W-:Y:S02]  /*a9530*/  LOP3.LUT R90, R91, R90, RZ, 0x3c, !PT ;  /* 0x0000005a5b5a7212 */ /* 0x000fe400078e3cff */
[----:B--2---:R-:W-:Y:S01]  /*a9540*/  LOP3.LUT R89, R89, R88, RZ, 0x3c, !PT ;  /* 0x0000005859597212 */ /* 0x004fe200078e3cff */
[----:B------:R-:W-:-:S03]  /*a9550*/  VIADD R58, R83, UR12 ;  /* 0x0000000c533a7c36 */ /* 0x000fc60008000000 */
[----:B------:R-:W-:Y:S02]  /*a9560*/  LOP3.LUT R88, R89, R88, RZ, 0x3c, !PT ;  /* 0x0000005859587212 */ /* 0x000fe400078e3cff */
[----:B---3--:R-:W-:Y:S02]  /*a9570*/  LOP3.LUT R87, R87, R86, RZ, 0x3c, !PT ;  /* 0x0000005657577212 */ /* 0x008fe400078e3cff */
[----:B------:R-:W-:Y:S02]  /*a9580*/  LOP3.LUT R91, R91, R90, RZ, 0x3c, !PT ;  /* 0x0000005a5b5b7212 */ /* 0x000fe400078e3cff */
[----:B------:R-:W-:Y:S02]  /*a9590*/  LOP3.LUT R86, R87, R86, RZ, 0x3c, !PT ;  /* 0x0000005657567212 */ /* 0x000fe400078e3cff */
[----:B----4-:R-:W-:Y:S01]  /*a95a0*/  LOP3.LUT R85, R85, R84, RZ, 0x3c, !PT ;  /* 0x0000005455557212 */ /* 0x010fe200078e3cff */
[----:B------:R1:W-:Y:S01]  /*a95b0*/  LDGSTS.E [R58+0x40e00], desc[UR14][R90.64], P1 ;  /* 0x40e000005a3a7fae */ /* 0x0003e200089a100e */
[----:B------:R-:W-:-:S02]  /*a95c0*/  LOP3.LUT R89, R89, R88, RZ, 0x3c, !PT ;  /* 0x0000005859597212 */ /* 0x000fc400078e3cff */
[----:B------:R-:W-:Y:S02]  /*a95d0*/  LOP3.LUT R84, R85, R84, RZ, 0x3c, !PT ;  /* 0x0000005455547212 */ /* 0x000fe400078e3cff */
[----:B------:R-:W-:Y:S01]  /*a95e0*/  LOP3.LUT R87, R87, R86, RZ, 0x3c, !PT ;  /* 0x0000005657577212 */ /* 0x000fe200078e3cff */
[----:B------:R-:W-:Y:S01]  /*a95f0*/  IMAD.MOV.U32 R83, RZ, RZ, R176 ;  /* 0x000000ffff537224 */ /* 0x000fe200078e00b0 */
[----:B------:R-:W-:Y:S02]  /*a9600*/  LOP3.LUT R85, R85, R84, RZ, 0x3c, !PT ;  /* 0x0000005455557212 */ /* 0x000fe400078e3cff */
[----:B------:R-:W-:Y:S01]  /*a9610*/  MOV R82, R178 ;  /* 0x000000b200527202 */ /* 0x000fe20000000f00 */
[----:B------:R1:W-:Y:S01]  /*a9620*/  STL.64 [R1+0xa70], R90 ;  /* 0x000a705a01007387 */ /* 0x0003e20000100a00 */
[----:B------:R-:W-:-:S03]  /*a9630*/  IMAD.MOV.U32 R81, RZ, RZ, R244 ;  /* 0x000000ffff517224 */ /* 0x000fc600078e00f4 */
[----:B------:R1:W-:Y:S01]  /*a9640*/  LDGSTS.E [R58+0x40e80], desc[UR14][R88.64], P2 ;  /* 0x40e80000583a7fae */ /* 0x0003e200091a100e */
[----:B------:R-:W-:-:S03]  /*a9650*/  MOV R80, R245 ;  /* 0x000000f500507202 */ /* 0x000fc60000000f00 */
        /* <DEDUP_REMOVED lines=40> */
[----:B------:R1:W-:Y:S04]  /*a98e0*/  STL.64 [R1+0xab8], R68 ;  /* 0x000ab84401007387 */ /* 0x0003e80000100a00 */
[----:B------:R1:W-:Y:S04]  /*a98f0*/  LDGSTS.E [R58+0x43e00], desc[UR14][R66.64], P1 ;  /* 0x43e00000423a7fae */ /* 0x0003e800089a100e */
        /* <DEDUP_REMOVED lines=19> */
[----:B------:R1:W-:Y:S01]  /*a9a30*/  LDGSTS.E [R58+0x45f00], desc[UR14][R38.64], P0 ;  /* 0x45f00000263a7fae */ /* 0x0003e200081a100e */
[----:B------:R-:W-:-:S03]  /*a9a40*/  IADD3.X R57, PT, PT, R59, UR8, RZ, P4, !PT ;  /* 0x000000083b397c10 */ /* 0x000fc6000a7fe4ff */
        /* <DEDUP_REMOVED lines=19> */
[----:B------:R-:W0:Y:S01]  /*a9b80*/  LDGDEPBAR ;  /* 0x00000000000079af */ /* 0x000e220000000000 */
[----:B------:R-:W-:-:S04]  /*a9b90*/  UIADD3 UR4, UPT, UPT, UR4, 0x1, URZ ;  /* 0x0000000104047890 */ /* 0x000fc8000fffe0ff */
[----:B------:R-:W-:-:S09]  /*a9ba0*/  UISETP.NE.U32.AND UP0, UPT, UR4, UR9, UPT ;  /* 0x000000090400728c */ /* 0x000fd2000bf05070 */
[----:B-1----:R-:W-:Y:S05]  /*a9bb0*/  BRA.U UP0, `(.L_x_1) ;  /* 0xfffff9a100187547 */ /* 0x002fea000b83ffff */
.L_x_0:
[----:B------:R-:W1:Y:S01]  /*a9bc0*/  S2R R2, SR_TID.X ;  /* 0x0000000000027919 */ /* 0x000e620000002100 */
[----:B------:R-:W-:-:S04]  /*a9bd0*/  DEPBAR.LE SB0, 0x0 ;  /* 0x000080000000791a */ /* 0x000fc80000000000 */
[----:B------:R-:W2:Y:S01]  /*a9be0*/  LDL.LU R28, [R1+0x6e0] ;  /* 0x0006e000011c7983 */ /* 0x000ea20000300800 */
[----:B------:R-:W-:Y:S01]  /*a9bf0*/  IMAD.MOV.U32 R42, RZ, RZ, R113 ;  /* 0x000000ffff2a7224 */ /* 0x000fe200078e0071 */
[----:B-----5:R-:W-:Y:S01]  /*a9c00*/  MOV R43, R115 ;  /* 0x00000073002b7202 */ /* 0x020fe20000000f00 */
[----:B------:R-:W-:Y:S01]  /*a9c10*/  IMAD.MOV.U32 R78, RZ, RZ, R12 ;  /* 0x000000ffff4e7224 */ /* 0x000fe200078e000c */
[----:B------:R-:W2:Y:S01]  /*a9c20*/  LDL.LU R29, [R1+0x6e8] ;  /* 0x0006e800011d7983 */ /* 0x000ea20000300800 */
[----:B------:R-:W-:Y:S01]  /*a9c30*/  MOV R79, R14 ;  /* 0x0000000e004f7202 */ /* 0x000fe20000000f00 */
[----:B------:R-:W-:Y:S01]  /*a9c40*/  IMAD.MOV.U32 R86, RZ, RZ, R157 ;  /* 0x000000ffff567224 */ /* 0x000fe200078e009d */
[----:B------:R-:W-:Y:S01]  /*a9c50*/  MOV R87, R159 ;  /* 0x0000009f00577202 */ /* 0x000fe20000000f00 */
[----:B------:R-:W2:Y:S01]  /*a9c60*/  LDL.LU R30, [R1+0x6b0] ;  /* 0x0006b000011e7983 */ /* 0x000ea20000300800 */
        /* <DEDUP_REMOVED lines=14> */
[----:B------:R-:W3:Y:S01]  /*a9d50*/  LDCU UR4, c[0x0][0x3b4] ;  /* 0x00007680ff0477ac */ /* 0x000ee20008000800 */
[----:B-1----:R-:W-:Y:S01]  /*a9d60*/  LOP3.LUT R2, R2, 0x1f, RZ, 0xc0, !PT ;  /* 0x0000001f02027812 */ /* 0x002fe200078ec0ff */
[----:B------:R-:W1:Y:S03]  /*a9d70*/  LDCU.64 UR16, c[0x0][0x398] ;  /* 0x00007300ff1077ac */ /* 0x000e660008000a00 */
[----:B------:R-:W-:Y:S01]  /*a9d80*/  LEA R2, R2, UR5, 0x4 ;  /* 0x0000000502027c11 */ /* 0x000fe2000f8e20ff */
[----:B------:R-:W-:Y:S06]  /*a9d90*/  BAR.SYNC.DEFER_BLOCKING 0x0 ;  /* 0x0000000000007b1d */ /* 0x000fec0000010000 */
[----:B------:R-:W4:Y:S01]  /*a9da0*/  LDCU.64 UR6, c[0x0][0x390] ;  /* 0x00007200ff0677ac */ /* 0x000f220008000a00 */
[----:B------:R-:W-:Y:S01]  /*a9db0*/  STL [R1+0x4a0], R2 ;  /* 0x0004a00201007387 */ /* 0x000fe20000100800 */
[----:B------:R-:W1:Y:S03]  /*a9dc0*/  LDCU.64 UR28, c[0x0][0x398] ;  /* 0x00007300ff1c77ac */ /* 0x000e660008000a00 */
[----:B------:R-:W2:Y:S01]  /*a9dd0*/  LDL.LU R31, [R1+0x6b8] ;  /* 0x0006b800011f7983 */ /* 0x000ea20000300800 */
[----:B------:R-:W1:Y:S01]  /*a9de0*/  LDCU UR5, c[0x0][0x3b8] ;  /* 0x00007700ff0577ac */ /* 0x000e620008000800 */
[----:B------:R-:W1:Y:S01]  /*a9df0*/  LDCU UR8, c[0x0][0x3b4] ;  /* 0x00007680ff0877ac */ /* 0x000e620008000800 */
[----:B------:R-:W1:Y:S01]  /*a9e00*/  LDCU.64 UR22, c[0x0][0x398] ;  /* 0x00007300ff1677ac */ /* 0x000e620008000a00 */
[----:B------:R-:W1:Y:S01]  /*a9e10*/  LDCU.64 UR10, c[0x0][0x390] ;  /* 0x00007200ff0a77ac */ /* 0x000e620008000a00 */
[----:B------:R-:W1:Y:S01]  /*a9e20*/  LDCU.64 UR30, c[0x0][0x398] ;  /* 0x00007300ff1e77ac */ /* 0x000e620008000a00 */
[----:B------:R-:W-:Y:S01]  /*a9e30*/  IMAD.MOV.U32 R240, RZ, RZ, R193 ;  /* 0x000000fffff07224 */ /* 0x000fe200078e00c1 */
[----:B------:R-:W-:Y:S01]  /*a9e40*/  MOV R241, R195 ;  /* 0x000000c300f17202 */ /* 0x000fe20000000f00 */
[----:B------:R-:W-:Y:S01]  /*a9e50*/  IMAD.MOV.U32 R242, RZ, RZ, R5 ;  /* 0x000000fffff27224 */ /* 0x000fe200078e0005 */
[----:B------:R-:W-:Y:S01]  /*a9e60*/  MOV R243, R7 ;  /* 0x0000000700f37202 */ /* 0x000fe20000000f00 */
[----:B------:R-:W1:Y:S01]  /*a9e70*/  LDCU.64 UR24, c[0x0][0x398] ;  /* 0x00007300ff1877ac */ /* 0x000e620008000a00 */
[----:B------:R-:W1:Y:S01]  /*a9e80*/  LDC R7, c[0x0][0x3b4] ;  /* 0x0000ed00ff077b82 */ /* 0x000e620000000800 */
[----:B------:R-:W1:Y:S01]  /*a9e90*/  LDCU.64 UR32, c[0x0][0x398] ;  /* 0x00007300ff2077ac */ /* 0x000e620008000a00 */
[----:B------:R-:W1:Y:S01]  /*a9ea0*/  LDCU.64 UR26, c[0x0][0x398] ;  /* 0x00007300ff1a77ac */ /* 0x000e620008000a00 */
[----:B------:R-:W1:Y:S01]  /*a9eb0*/  LDCU.64 UR34, c[0x0][0x398] ;  /* 0x00007300ff2277ac */ /* 0x000e620008000a00 */
[----:B------:R-:W1:Y:S01]  /*a9ec0*/  LDCU.64 UR12, c[0x0][0x398] ;  /* 0x00007300ff0c77ac */ /* 0x000e620008000a00 */
[----:B------:R-:W1:Y:S01]  /*a9ed0*/  LDCU.64 UR20, c[0x0][0x398] ;  /* 0x00007300ff1477ac */ /* 0x000e620008000a00 */
[----:B------:R-:W1:Y:S01]  /*a9ee0*/  LDCU.64 UR18, c[0x0][0x398] ;  /* 0x00007300ff1277ac */ /* 0x000e620008000a00 */
[----:B------:R-:W1:Y:S01]  /*a9ef0*/  LDCU UR70, c[0x0][0x398] ;  /* 0x00007300ff4677ac */ /* 0x000e620008000800 */
        /* <DEDUP_REMOVED lines=41> */
[----:B--2---:R2:W-:Y:S01]  /*aa190*/  STSM.16.M88.4 [R2], R28 ;  /* 0x0000001c02007844 */ /* 0x0045e20000000200 */
[----:B------:R-:W-:-:S03]  /*aa1a0*/  NOP ;  /* 0x0000000000007918 */ /* 0x000fc60000000000 */
[----:B------:R-:W1:Y:S04]  /*aa1b0*/  LDS.128 R32, [R2] ;  /* 0x0000000002207984 */ /* 0x000e680000000c00 */
[----:B--2---:R-:W2:Y:S04]  /*aa1c0*/  LDL.LU R28, [R1+0x690] ;  /* 0x00069000011c7983 */ /* 0x004ea80000300800 */
[----:B------:R-:W2:Y:S04]  /*aa1d0*/  LDL.LU R29, [R1+0x698] ;  /* 0x00069800011d7983 */ /* 0x000ea80000300800 */
[----:B------:R-:W2:Y:S04]  /*aa1e0*/  LDL.LU R30, [R1+0x4e0] ;  /* 0x0004e000011e7983 */ /* 0x000ea80000300800 */
[----:B------:R-:W2:Y:S01]  /*aa1f0*/  LDL.LU R31, [R1+0x4e8] ;  /* 0x0004e800011f7983 */ /* 0x000ea20000300800 */
[----:B------:R-:W-:-:S03]  /*aa200*/  NOP ;  /* 0x0000000000007918 */ /* 0x000fc60000000000 */
[----:B-1----:R-:W-:Y:S04]  /*aa210*/  STL [R1+0x74], R33 ;  /* 0x0000742101007387 */ /* 0x002fe80000100800 */
[----:B------:R-:W-:Y:S01]  /*aa220*/  STL.64 [R1+0x78], R34 ;  /* 0x0000782201007387 */ /* 0x000fe20000100a00 */
[----:B------:R-:W-:-:S03]  /*aa230*/  MOV R0, R32 ;  /* 0x0000002000007202 */ /* 0x000fc60000000f00 */
[----:B--2---:R1:W-:Y:S01]  /*aa240*/  STSM.16.M88.4 [R2], R28 ;  /* 0x0000001c02007844 */ /* 0x0043e20000000200 */
[----:B------:R-:W-:-:S03]  /*aa250*/  NOP ;  /* 0x0000000000007918 */ /* 0x000fc60000000000 */
[----:B------:R-:W2:Y:S04]  /*aa260*/  LDS.128 R32, [R2] ;  /* 0x0000000002207984 */ /* 0x000ea80000000c00 */
[----:B-1----:R-:W3:Y:S04]  /*aa270*/  LDL.LU R28, [R1+0x6c0] ;  /* 0x0006c000011c7983 */ /* 0x002ee80000300800 */
[----:B------:R-:W3:Y:S04]  /*aa280*/  LDL.LU R29, [R1+0x6c8] ;  /* 0x0006c800011d7983 */ /* 0x000ee80000300800 */
[----:B------:R-:W3:Y:S04]  /*aa290*/  LDL.LU R30, [R1+0x3a0] ;  /* 0x0003a000011e7983 */ /* 0x000ee80000300800 */
[----:B------:R-:W3:Y:S01]  /*aa2a0*/  LDL.LU R31, [R1+0x3a8] ;  /* 0x0003a800011f7983 */ /* 0x000ee20000300800 */
[----:B------:R-:W-:-:S03]  /*aa2b0*/  NOP ;  /* 0x0000000000007918 */ /* 0x000fc60000000000 */
[----:B--2---:R1:W-:Y:S04]  /*aa2c0*/  STL.64 [R1+0xd0], R32 ;  /* 0x0000d02001007387 */ /* 0x0043e80000100a00 */
[----:B------:R-:W-:Y:S04]  /*aa2d0*/  STL.64 [R1+0xd8], R34 ;  /* 0x0000d82201007387 */ /* 0x000fe80000100a00 */
[----:B-1----:R-:W2:Y:S04]  /*aa2e0*/  LDL.LU R32, [R1+0x660] ;  /* 0x0006600001207983 */ /* 0x002ea80000300800 */
[----:B------:R-:W2:Y:S04]  /*aa2f0*/  LDL.LU R33, [R1+0x668] ;  /* 0x0006680001217983 */ /* 0x000ea80000300800 */
[----:B---3--:R-:W-:Y:S01]  /*aa300*/  STSM.16.M88.4 [R2], R28 ;  /* 0x0000001c02007844 */ /* 0x008fe20000000200 */
[----:B------:R-:W-:-:S03]  /*aa310*/  NOP ;  /* 0x0000000000007918 */ /* 0x000fc60000000000 */
[----:B------:R-:W1:Y:S04]  /*aa320*/  LDS.128 R28, [R2] ;  /* 0x00000000021c7984 */ /* 0x000e680000000c00 */
[----:B-1----:R1:W-:Y:S04]  /*aa330*/  STL.64 [R1+0xa0], R28 ;  /* 0x0000a01c01007387 */ /* 0x0023e80000100a00 */
[----:B------:R3:W-:Y:S04]  /*aa340*/  STL.64 [R1+0xa8], R30 ;  /* 0x0000a81e01007387 */ /* 0x0007e80000100a00 */
[----:B-1----:R-:W4:Y:S04]  /*aa350*/  LDL.LU R28, [R1+0x710] ;  /* 0x00071000011c7983 */ /* 0x002f280000300800 */
[----:B------:R-:W4:Y:S04]  /*aa360*/  LDL.LU R29, [R1+0x718] ;  /* 0x00071800011d7983 */ /* 0x000f280000300800 */
[----:B---3--:R-:W4:Y:S04]  /*aa370*/  LDL.LU R30, [R1+0x700] ;  /* 0x00070000011e7983 */ /* 0x008f280000300800 */
[----:B------:R-:W4:Y:S01]  /*aa380*/  LDL.LU R31, [R1+0x708] ;  /* 0x00070800011f7983 */ /* 0x000f220000300800 */
[----:B------:R-:W-:Y:S01]  /*aa390*/  IMAD.MOV.U32 R34, RZ, RZ, R140 ;  /* 0x000000ffff227224 */ /* 0x000fe200078e008c */
[----:B------:R-:W-:Y:S01]  /*aa3a0*/  MOV R35, R142 ;  /* 0x0000008e00237202 */ /* 0x000fe20000000f00 */
[----:B------:R-:W-:-:S04]  /*aa3b0*/  NOP ;  /* 0x0000000000007918 */ /* 0x000fc80000000000 */
[----:B--2---:R-:W-:Y:S01]  /*aa3c0*/  STSM.16.M88.4 [R2], R32 ;  /* 0x0000002002007844 */ /* 0x004fe20000000200 */
[----:B------:R-:W-:-:S03]  /*aa3d0*/  NOP ;  /* 0x0000000000007918 */ /* 0x000fc60000000000 */
[----:B------:R-:W1:Y:S01]  /*aa3e0*/  LDS.128 R32, [R2] ;  /* 0x0000000002207984 */ /* 0x000e620000000c00 */
[----:B------:R-:W-:-:S03]  /*aa3f0*/  NOP ;  /* 0x0000000000007918 */ /* 0x000fc60000000000 */
[----:B-1----:R-:W-:Y:S04]  /*aa400*/  STL.64 [R1+0xc0], R32 ;  /* 0x0000c02001007387 */ /* 0x002fe80000100a00 */
[----:B------:R-:W-:Y:S04]  /*aa410*/  STL.64 [R1+0xc8], R34 ;  /* 0x0000c82201007387 */ /* 0x000fe80000100a00 */
[----:B----4-:R1:W-:Y:S01]  /*aa420*/  STSM.16.M88.4 [R2], R28 ;  /* 0x0000001c02007844 */ /* 0x0103e20000000200 */
[----:B------:R-:W-:-:S03]  /*aa430*/  NOP ;  /* 0x0000000000007918 */ /* 0x000fc60000000000 */
[----:B------:R-:W2:Y:S04]  /*aa440*/  LDS.128 R32, [R2] ;  /* 0x0000000002207984 */ /* 0x000ea80000000c00 */
[----:B-1----:R-:W3:Y:S04]  /*aa450*/  LDL.LU R28, [R1+0x5e0] ;  /* 0x0005e000011c7983 */ /* 0x002ee80000300800 */
[----:B------:R-:W3:Y:S01]  /*aa460*/  LDL.LU R29, [R1+0x5e8] ;  /* 0x0005e800011d7983 */ /* 0x000ee20000300800 */
[----:B------:R-:W-:Y:S01]  /*aa470*/  IMAD.MOV.U32 R30, RZ, RZ, R96 ;  /* 0x000000ffff1e7224 */ /* 0x000fe200078e0060 */
[----:B------:R-:W-:Y:S01]  /*aa480*/  MOV R31, R98 ;  /* 0x00000062001f7202 */ /* 0x000fe20000000f00 */
[----:B------:R-:W-:Y:S01]  /*aa490*/  NOP ;  /* 0x0000000000007918 */ /* 0x000fe20000000000 */
[----:B--2---:R-:W-:Y:S04]  /*aa4a0*/  STL.64 [R1+0x90], R32 ;  /* 0x0000902001007387 */ /* 0x004fe80000100a00 */
[----:B------:R-:W-:Y:S04]  /*aa4b0*/  STL.64 [R1+0x98], R34 ;  /* 0x0000982201007387 */ /* 0x000fe80000100a00 */
[----:B---3--:R1:W-:Y:S01]  /*aa4c0*/  STSM.16.M88.4 [R2], R28 ;  /* 0x0000001c02007844 */ /* 0x0083e20000000200 */
[----:B------:R-:W-:-:S03]  /*aa4d0*/  NOP ;  /* 0x0000000000007918 */ /* 0x000fc60000000000 */
[----:B------:R-:W2:Y:S04]  /*aa4e0*/  LDS.128 R32, [R2] ;  /* 0x0000000002207984 */ /* 0x000ea80000000c00 */
[----:B-1----:R-:W3:Y:S04]  /*aa4f0*/  LDL.LU R28, [R1+0x750] ;  /* 0x00075000011c7983 */ /* 0x002ee80000300800 */
[----:B------:R-:W3:Y:S04]  /*aa500*/  LDL.LU R29, [R1+0x758] ;  /* 0x00075800011d7983 */ /* 0x000ee80000300800 */
[----:B------:R-:W3:Y:S04]  /*aa510*/  LDL.LU R30, [R1+0x740] ;  /* 0x00074000011e7983 */ /* 0x000ee80000300800 */
[----:B------:R-:W3:Y:S01]  /*aa520*/  LDL.LU R31, [R1+0x748] ;  /* 0x00074800011f7983 */ /* 0x000ee20000300800 */
[----:B------:R-:W-:-:S03]  /*aa530*/  NOP ;  /* 0x0000000000007918 */ /* 0x000fc60000000000 */
[----:B--2---:R1:W-:Y:S01]  /*aa540*/  STL [R1+0xb4], R33 ;  /* 0x0000b42101007387 */ /* 0x0043e20000100800 */
[----:B------:R-:W-:-:S03]  /*aa550*/  IMAD.MOV.U32 R246, RZ, RZ, R32 ;  /* 0x000000fffff67224 */ /* 0x000fc600078e0020 */
[----:B------:R-:W-:Y:S04]  /*aa560*/  STL.64 [R1+0xb8], R34 ;  /* 0x0000b82201007387 */ /* 0x000fe80000100a00 */
[----:B------:R-:W2:Y:S04]  /*aa570*/  LDL.LU R32, [R1+0x560] ;  /* 0x0005600001207983 */ /* 0x000ea80000300800 */
[----:B-1----:R-:W2:Y:S04]  /*aa580*/  LDL.LU R33, [R1+0x568] ;  /* 0x0005680001217983 */ /* 0x002ea80000300800 */
[----:B---3--:R-:W-:Y:S01]  /*aa590*/  STSM.16.M88.4 [R2], R28 ;  /* 0x0000001c02007844 */ /* 0x008fe20000000200 */
[----:B------:R-:W-:-:S03]  /*aa5a0*/  NOP ;  /* 0x0000000000007918 */ /* 0x000fc60000000000 */
[----:B------:R-:W1:Y:S04]  /*aa5b0*/  LDS.128 R28, [R2] ;  /* 0x00000000021c7984 */ /* 0x000e680000000c00 */
[----:B-1----:R1:W-:Y:S01]  /*aa5c0*/  STL [R1+0x84], R29 ;  /* 0x0000841d01007387 */ /* 0x0023e20000100800 */
[----:B------:R-:W-:-:S03]  /*aa5d0*/  MOV R247, R28 ;  /* 0x0000001c00f77202 */ /* 0x000fc60000000f00 */
[----:B------:R3:W-:Y:S04]  /*aa5e0*/  STL.64 [R1+0x88], R30 ;  /* 0x0000881e01007387 */ /* 0x0007e80000100a00 */
[----:B------:R-:W4:Y:S04]  /*aa5f0*/  LDL.LU R28, [R1+0x6e4] ;  /* 0x0006e400011c7983 */ /* 0x000f280000300800 */
[----:B-1----:R-:W4:Y:S04]  /*aa600*/  LDL.LU R29, [R1+0x6ec] ;  /* 0x0006ec00011d7983 */ /* 0x002f280000300800 */
[----:B---3--:R-:W4:Y:S04]  /*aa610*/  LDL.LU R30, [R1+0x6b4] ;  /* 0x0006b400011e7983 */ /* 0x008f280000300800 */
[----:B------:R-:W4:Y:S01]  /*aa620*/  LDL.LU R31, [R1+0x6bc] ;  /* 0x0006bc00011f7983 */ /* 0x000f220000300800 */
[----:B------:R-:W-:Y:S01]  /*aa630*/  MOV R34, R196 ;  /* 0x000000c400227202 */ /* 0x000fe20000000f00 */
[----:B------:R-:W-:Y:S01]  /*aa640*/  IMAD.MOV.U32 R35, RZ, RZ, R198 ;  /* 0x000000ffff237224 */ /* 0x000fe200078e00c6 */
        /* <DEDUP_REMOVED lines=11> */
[----:B------:R-:W3:Y:S04]  /*aa700*/  LDL.LU R29, [R1+0x69c] ;  /* 0x00069c00011d7983 */ /* 0x000ee80000300800 */
[----:B------:R-:W3:Y:S04]  /*aa710*/  LDL.LU R30, [R1+0x4e4] ;  /* 0x0004e400011e7983 */ /* 0x000ee80000300800 */
[----:B------:R-:W3:Y:S01]  /*aa720*/  LDL.LU R31, [R1+0x4ec] ;  /* 0x0004ec00011f7983 */ /* 0x000ee20000300800 */
[----:B------:R-:W-:-:S03]  /*aa730*/  NOP ;  /* 0x0000000000007918 */ /* 0x000fc60000000000 */
        /* <DEDUP_REMOVED lines=50> */
[----:B-1----:R-:W-:Y:S04]  /*aaa60*/  STL.64 [R1], R32 ;  /* 0x0000002001007387 */ /* 0x002fe80000100a00 */
        /* <DEDUP_REMOVED lines=9> */
[----:B--2---:R-:W-:Y:S04]  /*aab00*/  STL [R1+0x4120], R249 ;  /* 0x004120f901007387 */ /* 0x004fe80000100800 */
[----:B------:R-:W-:Y:S04]  /*aab10*/  STL [R1+0x411c], R250 ;  /* 0x00411cfa01007387 */ /* 0x000fe80000100800 */
[----:B------:R-:W-:Y:S04]  /*aab20*/  STL [R1+0x4118], R251 ;  /* 0x004118fb01007387 */ /* 0x000fe80000100800 */
[----:B---3--:R1:W-:Y:S01]  /*aab30*/  STSM.16.M88.4 [R2], R28 ;  /* 0x0000001c02007844 */ /* 0x0083e20000000200 */
[----:B------:R-:W-:-:S03]  /*aab40*/  NOP ;  /* 0x0000000000007918 */ /* 0x000fc60000000000 */
[----:B------:R-:W-:Y:S04]  /*aab50*/  LDS.128 R236, [R2] ;  /* 0x0000000002ec7984 */ /* 0x000fe80000000c00 */
[----:B-1----:R-:W2:Y:S04]  /*aab60*/  LDL.LU R28, [R1+0x790] ;  /* 0x00079000011c7983 */ /* 0x002ea80000300800 */
[----:B------:R-:W2:Y:S04]  /*aab70*/  LDL.LU R29, [R1+0x798] ;  /* 0x00079800011d7983 */ /* 0x000ea80000300800 */
[----:B------:R-:W2:Y:S04]  /*aab80*/  LDL.LU R30, [R1+0x780] ;  /* 0x00078000011e7983 */ /* 0x000ea80000300800 */
[----:B------:R-:W2:Y:S01]  /*aab90*/  LDL.LU R31, [R1+0x788] ;  /* 0x00078800011f7983 */ /* 0x000ea20000300800 */
[----:B------:R-:W-:-:S03]  /*aaba0*/  NOP ;  /* 0x0000000000007918 */ /* 0x000fc60000000000 */
        /* <DEDUP_REMOVED lines=299> */
[----:B------:R2:W-:Y:S04]  /*abe60*/  STL.64 [R1+0x228], R34 ;  /* 0x0002282201007387 */ /* 0x0005e80000100a00 */
[----:B-1----:R-:W4:Y:S01]  /*abe70*/  LDL.LU R32, [R1+0x544] ;  /* 0x0005440001207983 */ /* 0x002f220000300800 */
[----:B--2---:R-:W-:Y:S01]  /*abe80*/  IMAD.MOV.U32 R34, RZ, RZ, R25 ;  /* 0x000000ffff227224 */ /* 0x004fe200078e0019 */
[----:B------:R-:W-:-:S02]  /*abe90*/  MOV R35, R27 ;  /* 0x0000001b00237202 */ /* 0x000fc40000000f00 */
[----:B------:R-:W4:Y:S04]  /*abea0*/  LDL.LU R33, [R1+0x54c] ;  /* 0x00054c0001217983 */ /* 0x000f280000300800 */
[----:B---3--:R-:W-:Y:S01]  /*abeb0*/  STSM.16.M88.4 [R2], R28 ;  /* 0x0000001c02007844 */ /* 0x008fe20000000200 */
[----:B------:R-:W-:-:S03]  /*abec0*/  NOP ;  /* 0x0000000000007918 */ /* 0x000fc60000000000 */
[----:B------:R-:W1:Y:S01]  /*abed0*/  LDS.128 R24, [R2] ;  /* 0x0000000002187984 */ /* 0x000e620000000c00 */
[----:B------:R-:W-:-:S03]  /*abee0*/  NOP ;  /* 0x0000000000007918 */ /* 0x000fc60000000000 */
[----:B-1----:R1:W-:Y:S04]  /*abef0*/  STL.64 [R1+0x1a0], R24 ;  /* 0x0001a01801007387 */ /* 0x0023e80000100a00 */
[----:B------:R2:W-:Y:S04]  /*abf00*/  STL.64 [R1+0x1a8], R26 ;  /* 0x0001a81a01007387 */ /* 0x0005e80000100a00 */
[----:B-1----:R-:W3:Y:S04]  /*abf10*/  LDL.LU R24, [R1+0x940] ;  /* 0x0009400001187983 */ /* 0x002ee80000300800 */
[----:B------:R-:W3:Y:S04]  /*abf20*/  LDL.LU R25, [R1+0x948] ;  /* 0x0009480001197983 */ /* 0x000ee80000300800 */
[----:B--2---:R-:W3:Y:S04]  /*abf30*/  LDL.LU R26, [R1+0x930] ;  /* 0x00093000011a7983 */ /* 0x004ee80000300800 */
[----:B------:R-:W3:Y:S04]  /*abf40*/  LDL.LU R27, [R1+0x938] ;  /* 0x00093800011b7983 */ /* 0x000ee80000300800 */
[----:B----4-:R-:W-:Y:S01]  /*abf50*/  STSM.16.M88.4 [R2], R32 ;  /* 0x0000002002007844 */ /* 0x010fe20000000200 */
[----:B------:R-:W-:-:S03]  /*abf60*/  NOP ;  /* 0x0000000000007918 */ /* 0x000fc60000000000 */
[----:B------:R-:W1:Y:S01]  /*abf70*/  LDS.128 R28, [R2] ;  /* 0x00000000021c7984 */ /* 0x000e620000000c00 */
[----:B------:R-:W-:-:S03]  /*abf80*/  NOP ;  /* 0x0000000000007918 */ /* 0x000fc60000000000 */
[----:B-1----:R-:W-:Y:S04]  /*abf90*/  STL.64 [R1+0x190], R28 ;  /* 0x0001901c01007387 */ /* 0x002fe80000100a00 */
        /* <DEDUP_REMOVED lines=221> */
[----:B-1----:R-:W4:Y:S04]  /*acd70*/  LDL.LU R24, [R1+0x520] ;  /* 0x0005200001187983 */ /* 0x002f280000300800 */
[----:B------:R-:W4:Y:S01]  /*acd80*/  LDL.LU R25, [R1+0x528] ;  /* 0x0005280001197983 */ /* 0x000f220000300800 */
[----:B--2---:R-:W-:Y:S01]  /*acd90*/  IMAD.MOV.U32 R26, RZ, RZ, R16 ;  /* 0x000000ffff1a7224 */ /* 0x004fe200078e0010 */
[----:B------:R-:W-:-:S02]  /*acda0*/  MOV R27, R18 ;  /* 0x00000012001b7202 */ /* 0x000fc40000000f00 */
[----:B---3--:R-:W-:Y:S01]  /*acdb0*/  STSM.16.M88.4 [R2], R20 ;  /* 0x0000001402007844 */ /* 0x008fe20000000200 */
[----:B------:R-:W-:-:S03]  /*acdc0*/  NOP ;  /* 0x0000000000007918 */ /* 0x000fc60000000000 */
[----:B------:R-:W1:Y:S01]  /*acdd0*/  LDS.128 R20, [R2] ;  /* 0x0000000002147984 */ /* 0x000e620000000c00 */
[----:B------:R-:W-:-:S03]  /*acde0*/  NOP ;  /* 0x0000000000007918 */ /* 0x000fc60000000000 */
[----:B----4-:R-:W-:Y:S01]  /*acdf0*/  STSM.16.M88.4 [R2], R24 ;  /* 0x0000001802007844 */ /* 0x010fe20000000200 */
[----:B------:R-:W-:-:S03]  /*ace00*/  NOP ;  /* 0x0000000000007918 */ /* 0x000fc60000000000 */
[----:B------:R-:W2:Y:S04]  /*ace10*/  LDS.128 R232, [R2] ;  /* 0x0000000002e87984 */ /* 0x000ea80000000c00 */
[----:B-1----:R1:W-:Y:S04]  /*ace20*/  STL.64 [R1+0x430], R20 ;  /* 0x0004301401007387 */ /* 0x0023e80000100a00 */
[----:B------:R3:W-:Y:S04]  /*ace30*/  STL.64 [R1+0x438], R22 ;  /* 0x0004381601007387 */ /* 0x0007e80000100a00 */
[----:B-1----:R-:W4:Y:S04]  /*ace40*/  LDL.LU R20, [R1+0xa44] ;  /* 0x000a440001147983 */ /* 0x002f280000300800 */
[----:B------:R-:W4:Y:S04]  /*ace50*/  LDL.LU R21, [R1+0xa4c] ;  /* 0x000a4c0001157983 */ /* 0x000f280000300800 */
[----:B---3--:R-:W4:Y:S04]  /*ace60*/  LDL.LU R22, [R1+0x924] ;  /* 0x0009240001167983 */ /* 0x008f280000300800 */
[----:B------:R-:W4:Y:S01]  /*ace70*/  LDL.LU R23, [R1+0x92c] ;  /* 0x00092c0001177983 */ /* 0x000f220000300800 */
[----:B------:R-:W-:-:S03]  /*ace80*/  NOP ;  /* 0x0000000000007918 */ /* 0x000fc60000000000 */
[----:B--2---:R-:W-:Y:S04]  /*ace90*/  STL [R1+0x4114], R234 ;  /* 0x004114ea01007387 */ /* 0x004fe80000100800 */
        /* <DEDUP_REMOVED lines=22> */
[----:B------:R-:W-:-:S02]  /*ad000*/  MOV R35, R163 ;  /* 0x000000a300237202 */ /* 0x000fc40000000f00 */
[----:B----4-:R-:W-:Y:S01]  /*ad010*/  STSM.16.M88.4 [R2], R20 ;  /* 0x0000001402007844 */ /* 0x010fe20000000200 */
[----:B------:R-:W-:-:S03]  /*ad020*/  NOP ;  /* 0x0000000000007918 */ /* 0x000fc60000000000 */
[----:B------:R-:W-:Y:S01]  /*ad030*/  LDS.128 R20, [R2] ;  /* 0x0000000002147984 */ /* 0x000fe20000000c00 */
[----:B------:R-:W-:-:S03]  /*ad040*/  NOP ;  /* 0x0000000000007918 */ /* 0x000fc60000000000 */
[----:B--2---:R-:W-:Y:S01]  /*ad050*/  STSM.16.M88.4 [R2], R24 ;  /* 0x0000001802007844 */ /* 0x004fe20000000200 */
[----:B------:R-:W-:-:S03]  /*ad060*/  NOP ;  /* 0x0000000000007918 */ /* 0x000fc60000000000 */
[----:B------:R-:W-:Y:S01]  /*ad070*/  LDS.128 R24, [R2] ;  /* 0x0000000002187984 */ /* 0x000fe20000000c00 */
[----:B------:R-:W-:-:S03]  /*ad080*/  NOP ;  /* 0x0000000000007918 */ /* 0x000fc60000000000 */
[----:B---3--:R-:W-:Y:S01]  /*ad090*/  STSM.16.M88.4 [R2], R28 ;  /* 0x0000001c02007844 */ /* 0x008fe20000000200 */
[----:B------:R-:W-:-:S03]  /*ad0a0*/  NOP ;  /* 0x0000000000007918 */ /* 0x000fc60000000000 */
[----:B------:R-:W-:Y:S01]  /*ad0b0*/  LDS.128 R28, [R2] ;  /* 0x00000000021c7984 */ /* 0x000fe20000000c00 */
[----:B------:R-:W-:-:S03]  /*ad0c0*/  NOP ;  /* 0x0000000000007918 */ /* 0x000fc60000000000 */
[----:B------:R-:W-:Y:S01]  /*ad0d0*/  STSM.16.M88.4 [R2], R32 ;  /* 0x0000002002007844 */ /* 0x000fe20000000200 */
        /* <DEDUP_REMOVED lines=11> */
[----:B------:R1:W-:Y:S01]  /*ad190*/  STSM.16.M88.4 [R2], R44 ;  /* 0x0000002c02007844 */ /* 0x0003e20000000200 */
[----:B------:R-:W-:-:S03]  /*ad1a0*/  NOP ;  /* 0x0000000000007918 */ /* 0x000fc60000000000 */
[----:B------:R-:W-:Y:S04]  /*ad1b0*/  LDS.128 R72, [R2] ;  /* 0x0000000002487984 */ /* 0x000fe80000000c00 */
[----:B-1----:R-:W2:Y:S04]  /*ad1c0*/  LDL.LU R44, [R1+0x524] ;  /* 0x00052400012c7983 */ /* 0x002ea80000300800 */
[----:B------:R-:W2:Y:S01]  /*ad1d0*/  LDL.LU R45, [R1+0x52c] ;  /* 0x00052c00012d7983 */ /* 0x000ea20000300800 */
[----:B------:R-:W-:Y:S01]  /*ad1e0*/  IMAD.MOV.U32 R46, RZ, RZ, R17 ;  /* 0x000000ffff2e7224 */ /* 0x000fe200078e0011 */
[----:B------:R-:W-:Y:S01]  /*ad1f0*/  MOV R47, R19 ;  /* 0x00000013002f7202 */ /* 0x000fe20000000f00 */
[----:B------:R-:W-:Y:S01]  /*ad200*/  NOP ;  /* 0x0000000000007918 */ /* 0x000fe20000000000 */
[----:B------:R-:W3:Y:S04]  /*ad210*/  LDL.LU R48, [R1+0xa20] ;  /* 0x000a200001307983 */ /* 0x000ee80000300800 */
[----:B------:R-:W3:Y:S04]  /*ad220*/  LDL.LU R49, [R1+0xa28] ;  /* 0x000a280001317983 */ /* 0x000ee80000300800 */
[----:B------:R-:W3:Y:S04]  /*ad230*/  LDL.LU R50, [R1+0x910] ;  /* 0x0009100001327983 */ /* 0x000ee80000300800 */
[----:B------:R-:W3:Y:S04]  /*ad240*/  LDL.LU R51, [R1+0x918] ;  /* 0x0009180001337983 */ /* 0x000ee80000300800 */
[----:B------:R-:W4:Y:S04]  /*ad250*/  LDL.LU R16, [R1+0x680] ;  /* 0x0006800001107983 */ /* 0x000f280000300800 */
[----:B------:R-:W4:Y:S04]  /*ad260*/  LDL.LU R17, [R1+0x688] ;  /* 0x0006880001117983 */ /* 0x000f280000300800 */
[----:B--2---:R1:W-:Y:S01]  /*ad270*/  STSM.16.M88.4 [R2], R44 ;  /* 0x0000002c02007844 */ /* 0x0043e20000000200 */
[----:B------:R-:W-:-:S03]  /*ad280*/  NOP ;  /* 0x0000000000007918 */ /* 0x000fc60000000000 */
[----:B------:R-:W-:Y:S01]  /*ad290*/  LDS.128 R68, [R2] ;  /* 0x0000000002447984 */ /* 0x000fe20000000c00 */
[----:B------:R-:W-:-:S03]  /*ad2a0*/  NOP ;  /* 0x0000000000007918 */ /* 0x000fc60000000000 */
[----:B-1----:R-:W2:Y:S04]  /*ad2b0*/  LDL.LU R44, [R1+0x9f0] ;  /* 0x0009f000012c7983 */ /* 0x002ea80000300800 */
[----:B------:R-:W2:Y:S04]  /*ad2c0*/  LDL.LU R45, [R1+0x9f8] ;  /* 0x0009f800012d7983 */ /* 0x000ea80000300800 */
[----:B------:R-:W2:Y:S04]  /*ad2d0*/  LDL.LU R46, [R1+0x370] ;  /* 0x00037000012e7983 */ /* 0x000ea80000300800 */
[----:B------:R-:W2:Y:S01]  /*ad2e0*/  LDL.LU R47, [R1+0x378] ;  /* 0x00037800012f7983 */ /* 0x000ea20000300800 */
[----:B------:R-:W-:Y:S01]  /*ad2f0*/  IMAD.MOV.U32 R18, RZ, RZ, R156 ;  /* 0x000000ffff127224 */ /* 0x000fe200078e009c */
[----:B------:R-:W-:-:S02]  /*ad300*/  MOV R19, R158 ;  /* 0x0000009e00137202 */ /* 0x000fc40000000f00 */
[----:B---3--:R1:W-:Y:S01]  /*ad310*/  STSM.16.M88.4 [R2], R48 ;  /* 0x0000003002007844 */ /* 0x0083e20000000200 */
[----:B------:R-:W-:-:S03]  /*ad320*/  NOP ;  /* 0x0000000000007918 */ /* 0x000fc60000000000 */
[----:B------:R-:W-:Y:S01]  /*ad330*/  LDS.128 R64, [R2] ;  /* 0x0000000002407984 */ /* 0x000fe20000000c00 */
[----:B------:R-:W-:-:S03]  /*ad340*/  NOP ;  /* 0x0000000000007918 */ /* 0x000fc60000000000 */
[----:B----4-:R-:W-:Y:S01]  /*ad350*/  STSM.16.M88.4 [R2], R16 ;  /* 0x0000001002007844 */ /* 0x010fe20000000200 */
[----:B------:R-:W-:-:S03]  /*ad360*/  NOP ;  /* 0x0000000000007918 */ /* 0x000fc60000000000 */
[----:B------:R-:W-:Y:S01]  /*ad370*/  LDS.128 R16, [R2] ;  /* 0x0000000002107984 */ /* 0x000fe20000000c00 */
[----:B------:R-:W-:-:S03]  /*ad380*/  NOP ;  /* 0x0000000000007918 */ /* 0x000fc60000000000 */
[----:B-1----:R-:W3:Y:S04]  /*ad390*/  LDL.LU R48, [R1+0x610] ;  /* 0x0006100001307983 */ /* 0x002ee80000300800 */
[----:B------:R-:W3:Y:S04]  /*ad3a0*/  LDL.LU R49, [R1+0x618] ;  /* 0x0006180001317983 */ /* 0x000ee80000300800 */
[----:B--2---:R1:W-:Y:S01]  /*ad3b0*/  STSM.16.M88.4 [R2], R44 ;  /* 0x0000002c02007844 */ /* 0x0043e20000000200 */
[----:B------:R-:W-:Y:S01]  /*ad3c0*/  IMAD.MOV.U32 R50, RZ, RZ, R164 ;  /* 0x000000ffff327224 */ /* 0x000fe200078e00a4 */
[----:B------:R-:W-:Y:S01]  /*ad3d0*/  MOV R51, R166 ;  /* 0x000000a600337202 */ /* 0x000fe20000000f00 */
[----:B------:R-:W-:Y:S01]  /*ad3e0*/  NOP ;  /* 0x0000000000007918 */ /* 0x000fe20000000000 */
[----:B------:R-:W-:Y:S01]  /*ad3f0*/  LDS.128 R60, [R2] ;  /* 0x00000000023c7984 */ /* 0x000fe20000000c00 */
[----:B------:R-:W-:-:S03]  /*ad400*/  NOP ;  /* 0x0000000000007918 */ /* 0x000fc60000000000 */
[----:B-1----:R-:W2:Y:S04]  /*ad410*/  LDL.LU R44, [R1+0x9c0] ;  /* 0x0009c000012c7983 */ /* 0x002ea80000300800 */
[----:B------:R-:W2:Y:S04]  /*ad420*/  LDL.LU R45, [R1+0x9c8] ;  /* 0x0009c800012d7983 */ /* 0x000ea80000300800 */
[----:B------:R-:W2:Y:S04]  /*ad430*/  LDL.LU R46, [R1+0x840] ;  /* 0x00084000012e7983 */ /* 0x000ea80000300800 */
[----:B------:R-:W2:Y:S04]  /*ad440*/  LDL.LU R47, [R1+0x848] ;  /* 0x00084800012f7983 */ /* 0x000ea80000300800 */
[----:B---3--:R-:W-:Y:S01]  /*ad450*/  STSM.16.M88.4 [R2], R48 ;  /* 0x0000003002007844 */ /* 0x008fe20000000200 */
[----:B------:R-:W-:-:S03]  /*ad460*/  NOP ;  /* 0x0000000000007918 */ /* 0x000fc60000000000 */
[----:B------:R-:W-:Y:S01]  /*ad470*/  LDS.128 R56, [R2] ;  /* 0x0000000002387984 */ /* 0x000fe20000000c00 */
[----:B------:R-:W-:-:S03]  /*ad480*/  NOP ;  /* 0x0000000000007918 */ /* 0x000fc60000000000 */
[----:B--2---:R1:W-:Y:S01]  /*ad490*/  STSM.16.M88.4 [R2], R44 ;  /* 0x0000002c02007844 */ /* 0x0043e20000000200 */
[----:B------:R-:W-:-:S03]  /*ad4a0*/  NOP ;  /* 0x0000000000007918 */ /* 0x000fc60000000000 */
[----:B------:R-:W-:Y:S04]  /*ad4b0*/  LDS.128 R52, [R2] ;  /* 0x0000000002347984 */ /* 0x000fe80000000c00 */
[----:B-1----:R-:W2:Y:S04]  /*ad4c0*/  LDL.LU R44, [R1+0x590] ;  /* 0x00059000012c7983 */ /* 0x002ea80000300800 */
[----:B------:R-:W2:Y:S01]  /*ad4d0*/  LDL.LU R45, [R1+0x598] ;  /* 0x00059800012d7983 */ /* 0x000ea20000300800 */
[----:B------:R-:W-:Y:S01]  /*ad4e0*/  IMAD.MOV.U32 R46, RZ, RZ, R116 ;  /* 0x000000ffff2e7224 */ /* 0x000fe200078e0074 */
[----:B------:R-:W-:Y:S01]  /*ad4f0*/  MOV R47, R118 ;  /* 0x00000076002f7202 */ /* 0x000fe20000000f00 */
[----:B------:R-:W-:-:S04]  /*ad500*/  NOP ;  /* 0x0000000000007918 */ /* 0x000fc80000000000 */
[----:B--2---:R1:W-:Y:S01]  /*ad510*/  STSM.16.M88.4 [R2], R44 ;  /* 0x0000002c02007844 */ /* 0x0043e20000000200 */
[----:B------:R-:W-:-:S03]  /*ad520*/  NOP ;  /* 0x0000000000007918 */ /* 0x000fc60000000000 */
[----:B------:R-:W-:Y:S04]  /*ad530*/  LDS.128 R48, [R2] ;  /* 0x0000000002307984 */ /* 0x000fe80000000c00 */
[----:B-1----:R-:W2:Y:S04]  /*ad540*/  LDL.LU R44, [R1+0x960] ;  /* 0x00096000012c7983 */ /* 0x002ea80000300800 */
[----:B------:R-:W2:Y:S04]  /*ad550*/  LDL.LU R45, [R1+0x968] ;  /* 0x00096800012d7983 */ /* 0x000ea80000300800 */
[----:B------:R-:W2:Y:S04]  /*ad560*/  LDL.LU R46, [R1+0x770] ;  /* 0x00077000012e7983 */ /* 0x000ea80000300800 */
[----:B------:R-:W2:Y:S01]  /*ad570*/  LDL.LU R47, [R1+0x778] ;  /* 0x00077800012f7983 */ /* 0x000ea20000300800 */
[----:B------:R-:W-:-:S03]  /*ad580*/  NOP ;  /* 0x0000000000007918 */ /* 0x000fc60000000000 */
[----:B------:R-:W3:Y:S04]  /*ad590*/  LDL.LU R76, [R1+0x510] ;  /* 0x00051000014c7983 */ /* 0x000ee80000300800 */
[----:B------:R-:W3:Y:S04]  /*ad5a0*/  LDL.LU R77, [R1+0x518] ;  /* 0x00051800014d7983 */ /* 0x000ee80000300800 */
[----:B--2---:R-:W-:Y:S01]  /*ad5b0*/  STSM.16.M88.4 [R2], R44 ;  /* 0x0000002c02007844 */ /* 0x004fe20000000200 */
[----:B------:R-:W-:-:S03]  /*ad5c0*/  NOP ;  /* 0x0000000000007918 */ /* 0x000fc60000000000 */
[----:B------:R-:W-:Y:S01]  /*ad5d0*/  LDS.128 R44, [R2] ;  /* 0x00000000022c7984 */ /* 0x000fe20000000c00 */
[----:B------:R-:W-:-:S03]  /*ad5e0*/  NOP ;  /* 0x0000000000007918 */ /* 0x000fc60000000000 */
        /* <DEDUP_REMOVED lines=38> */
[----:B----4-:R-:W-:Y:S01]  /*ad850*/  STSM.16.M88.4 [R2], R88 ;  /* 0x0000005802007844 */ /* 0x010fe20000000200 */
        /* <DEDUP_REMOVED lines=18> */
[----:B-1----:R-:W2:Y:S01]  /*ad980*/  LDL.LU R108, [R1+0x514] ;  /* 0x00051400016c7983 */ /* 0x002ea20000300800 */
[----:B------:R-:W-:-:S03]  /*ad990*/  IMAD.MOV.U32 R110, RZ, RZ, R13 ;  /* 0x000000ffff6e7224 */ /* 0x000fc600078e000d */
[----:B------:R-:W2:Y:S01]  /*ad9a0*/  LDL.LU R109, [R1+0x51c] ;  /* 0x00051c00016d7983 */ /* 0x000ea20000300800 */
[----:B------:R-:W-:Y:S01]  /*ad9b0*/  MOV R111, R15 ;  /* 0x0000000f006f7202 */ /* 0x000fe20000000f00 */
[----:B------:R-:W-:Y:S02]  /*ad9c0*/  NOP ;  /* 0x0000000000007918 */ /* 0x000fe40000000000 */
[----:B------:R-:W3:Y:S04]  /*ad9d0*/  LDL.LU R12, [R1+0xa10] ;  /* 0x000a1000010c7983 */ /* 0x000ee80000300800 */
[----:B------:R-:W3:Y:S04]  /*ad9e0*/  LDL.LU R13, [R1+0xa18] ;  /* 0x000a1800010d7983 */ /* 0x000ee80000300800 */
        /* <DEDUP_REMOVED lines=55> */
[----:B------:R-:W3:Y:S01]  /*add60*/  LDL.LU R161, [R1+0x508] ;  /* 0x0005080001a17983 */ /* 0x000ee20000300800 */
[----:B------:R-:W-:Y:S01]  /*add70*/  IMAD.MOV.U32 R162, RZ, RZ, R8 ;  /* 0x000000ffffa27224 */ /* 0x000fe200078e0008 */
[----:B------:R-:W-:Y:S02]  /*add80*/  MOV R163, R10 ;  /* 0x0000000a00a37202 */ /* 0x000fe40000000f00 */
        /* <DEDUP_REMOVED lines=70> */
[----:B------:R-:W3:Y:S04]  /*ae1f0*/  LDL.LU R188, [R1+0x4f0] ;  /* 0x0004f00001bc7983 */ /* 0x000ee80000300800 */
[----:B------:R-:W3:Y:S04]  /*ae200*/  LDL.LU R189, [R1+0x4f8] ;  /* 0x0004f80001bd7983 */ /* 0x000ee80000300800 */
[----:B--2---:R-:W-:Y:S01]  /*ae210*/  STSM.16.M88.4 [R2], R184 ;  /* 0x000000b802007844 */ /* 0x004fe20000000200 */
[----:B------:R-:W-:-:S03]  /*ae220*/  NOP ;  /* 0x0000000000007918 */ /* 0x000fc60000000000 */
[----:B------:R-:W1:Y:S04]  /*ae230*/  LDS.128 R184, [R2] ;  /* 0x0000000002b87984 */ /* 0x000e680000000c00 */
[----:B-1----:R1:W-:Y:S04]  /*ae240*/  STL [R1+0x410c], R186 ;  /* 0x00410cba01007387 */ /* 0x0023e80000100800 */
[----:B-1----:R-:W3:Y:S01]  /*ae250*/  LDL.LU R186, [R1+0x4a0] ;  /* 0x0004a00001ba7983 */ /* 0x002ee20000300800 */
[----:B------:R-:W-:-:S03]  /*ae260*/  NOP ;  /* 0x0000000000007918 */ /* 0x000fc60000000000 */
[----:B------:R-:W-:Y:S04]  /*ae270*/  STL [R1+0x4108], R187 ;  /* 0x004108bb01007387 */ /* 0x000fe80000100800 */
        /* <DEDUP_REMOVED lines=16> */
[----:B---3--:R-:W-:Y:S01]  /*ae380*/  STSM.16.M88.4 [R186], R188 ;  /* 0x000000bcba007844 */ /* 0x008fe20000000200 */
[----:B------:R-:W-:-:S03]  /*ae390*/  NOP ;  /* 0x0000000000007918 */ /* 0x000fc60000000000 */
[----:B------:R-:W-:Y:S01]  /*ae3a0*/  LDS.128 R188, [R186] ;  /* 0x00000000babc7984 */ /* 0x000fe20000000c00 */
[----:B------:R-:W-:-:S03]  /*ae3b0*/  NOP ;  /* 0x0000000000007918 */ /* 0x000fc60000000000 */
[----:B--2---:R-:W-:Y:S01]  /*ae3c0*/  STSM.16.M88.4 [R186], R196 ;  /* 0x000000c4ba007844 */ /* 0x004fe20000000200 */
[----:B------:R-:W-:-:S03]  /*ae3d0*/  NOP ;  /* 0x0000000000007918 */ /* 0x000fc60000000000 */
[----:B------:R-:W-:Y:S01]  /*ae3e0*/  LDS.128 R196, [R186] ;  /* 0x00000000bac47984 */ /* 0x000fe20000000c00 */
[----:B------:R-:W-:-:S03]  /*ae3f0*/  NOP ;  /* 0x0000000000007918 */ /* 0x000fc60000000000 */
[----:B------:R-:W-:Y:S01]  /*ae400*/  STSM.16.M88.4 [R186], R200 ;  /* 0x000000c8ba007844 */ /* 0x000fe20000000200 */
        /* <DEDUP_REMOVED lines=9> */
[----:B------:R-:W1:Y:S01]  /*ae4a0*/  LDS.128 R208, [R186] ;  /* 0x00000000bad07984 */ /* 0x000e620000000c00 */
[----:B------:R-:W-:-:S03]  /*ae4b0*/  NOP ;  /* 0x0000000000007918 */ /* 0x000fc60000000000 */
[----:B------:R2:W-:Y:S01]  /*ae4c0*/  STSM.16.M88.4 [R186], R212 ;  /* 0x000000d4ba007844 */ /* 0x0005e20000000200 */
[----:B------:R-:W-:-:S03]  /*ae4d0*/  NOP ;  /* 0x0000000000007918 */ /* 0x000fc60000000000 */
[----:B------:R-:W3:Y:S01]  /*ae4e0*/  LDS.128 R216, [R186] ;  /* 0x00000000bad87984 */ /* 0x000ee20000000c00 */
[----:B--2---:R-:W-:Y:S01]  /*ae4f0*/  IMAD.MOV.U32 R212, RZ, RZ, R192 ;  /* 0x000000ffffd47224 */ /* 0x004fe200078e00c0 */
[----:B------:R-:W-:Y:S01]  /*ae500*/  MOV R213, R194 ;  /* 0x000000c200d57202 */ /* 0x000fe20000000f00 */
[----:B------:R-:W-:Y:S01]  /*ae510*/  IMAD.MOV.U32 R214, RZ, RZ, R4 ;  /* 0x000000ffffd67224 */ /* 0x000fe200078e0004 */
[----:B------:R-:W-:Y:S01]  /*ae520*/  MOV R215, R6 ;  /* 0x0000000600d77202 */ /* 0x000fe20000000f00 */
[----:B------:R-:W-:-:S04]  /*ae530*/  NOP ;  /* 0x0000000000007918 */ /* 0x000fc80000000000 */
[----:B------:R2:W-:Y:S01]  /*ae540*/  STSM.16.M88.4 [R186], R212 ;  /* 0x000000d4ba007844 */ /* 0x0005e20000000200 */
[----:B------:R-:W-:-:S03]  /*ae550*/  NOP ;  /* 0x0000000000007918 */ /* 0x000fc60000000000 */
[----:B-1----:R-:W-:Y:S04]  /*ae560*/  STL [R1+0x4104], R211 ;  /* 0x004104d301007387 */ /* 0x002fe80000100800 */
[----:B------:R-:W1:Y:S04]  /*ae570*/  LDS.128 R224, [R186] ;  /* 0x00000000bae07984 */ /* 0x000e680000000c00 */
[----:B---3--:R-:W-:Y:S04]  /*ae580*/  STL [R1+0x4100], R219 ;  /* 0x004100db01007387 */ /* 0x008fe80000100800 */
[----:B--2---:R-:W2:Y:S04]  /*ae590*/  LDL.LU R212, [R1+0xa54] ;  /* 0x000a540001d47983 */ /* 0x004ea80000300800 */
[----:B------:R-:W2:Y:S04]  /*ae5a0*/  LDL.LU R213, [R1+0xa5c] ;  /* 0x000a5c0001d57983 */ /* 0x000ea80000300800 */
[----:B------:R-:W2:Y:S04]  /*ae5b0*/  LDL.LU R214, [R1+0x734] ;  /* 0x0007340001d67983 */ /* 0x000ea80000300800 */
[----:B------:R-:W2:Y:S01]  /*ae5c0*/  LDL.LU R215, [R1+0x73c] ;  /* 0x00073c0001d77983 */ /* 0x000ea20000300800 */
[----:B------:R-:W-:-:S03]  /*ae5d0*/  NOP ;  /* 0x0000000000007918 */ /* 0x000fc60000000000 */
[----:B-1----:R-:W-:Y:S04]  /*ae5e0*/  STL [R1+0x40fc], R227 ;  /* 0x0040fce301007387 */ /* 0x002fe80000100800 */
[----:B------:R-:W3:Y:S04]  /*ae5f0*/  LDL.LU R228, [R1+0x4f4] ;  /* 0x0004f40001e47983 */ /* 0x000ee80000300800 */
[----:B------:R-:W3:Y:S04]  /*ae600*/  LDL.LU R229, [R1+0x4fc] ;  /* 0x0004fc0001e57983 */ /* 0x000ee80000300800 */
        /* <DEDUP_REMOVED lines=8> */
[----:B------:R-:W-:-:S03]  /*ae690*/  IMAD.MOV.U32 R144, RZ, RZ, R145 ;  /* 0x000000ffff907224 */ /* 0x000fc600078e0091 */
[----:B---3--:R-:W-:Y:S01]  /*ae6a0*/  STSM.16.M88.4 [R186], R228 ;  /* 0x000000e4ba007844 */ /* 0x008fe20000000200 */
[----:B------:R-:W-:-:S03]  /*ae6b0*/  NOP ;  /* 0x0000000000007918 */ /* 0x000fc60000000000 */
[----:B------:R-:W1:Y:S01]  /*ae6c0*/  LDS.128 R228, [R186] ;  /* 0x00000000bae47984 */ /* 0x000e620000000c00 */
[----:B------:R-:W-:Y:S01]  /*ae6d0*/  NOP ;  /* 0x0000000000007918 */ /* 0x000fe20000000000 */
[----:B------:R-:W-:Y:S01]  /*ae6e0*/  MOV R145, R147 ;  /* 0x0000009300917202 */ /* 0x000fe20000000f00 */
[----:B------:R-:W-:Y:S01]  /*ae6f0*/  IMAD.MOV.U32 R146, RZ, RZ, R173 ;  /* 0x000000ffff927224 */ /* 0x000fe200078e00ad */
[----:B------:R-:W-:Y:S01]  /*ae700*/  MOV R147, R175 ;  /* 0x000000af00937202 */ /* 0x000fe20000000f00 */
[----:B-1----:R-:W-:Y:S04]  /*ae710*/  STL [R1+0x40f0], R231 ;  /* 0x0040f0e701007387 */ /* 0x002fe80000100800 */
[----:B--2---:R-:W-:Y:S01]  /*ae720*/  STSM.16.M88.4 [R186], R212 ;  /* 0x000000d4ba007844 */ /* 0x004fe20000000200 */
[----:B------:R-:W-:-:S03]  /*ae730*/  NOP ;  /* 0x0000000000007918 */ /* 0x000fc60000000000 */
[----:B------:R-:W1:Y:S01]  /*ae740*/  LDS.128 R172, [R186] ;  /* 0x00000000baac7984 */ /* 0x000e620000000c00 */
[----:B------:R-:W-:-:S03]  /*ae750*/  NOP ;  /* 0x0000000000007918 */ /* 0x000fc60000000000 */
[----:B-1----:R-:W-:Y:S04]  /*ae760*/  STL [R1+0x40ec], R175 ;  /* 0x0040ecaf01007387 */ /* 0x002fe80000100800 */
[----:B------:R-:W2:Y:S04]  /*ae770*/  LDL.LU R212, [R1+0x8a4] ;  /* 0x0008a40001d47983 */ /* 0x000ea80000300800 */
[----:B------:R-:W2:Y:S04]  /*ae780*/  LDL.LU R213, [R1+0x8ac] ;  /* 0x0008ac0001d57983 */ /* 0x000ea80000300800 */
[----:B------:R-:W2:Y:S04]  /*ae790*/  LDL.LU R214, [R1+0x5f4] ;  /* 0x0005f40001d67983 */ /* 0x000ea80000300800 */
[----:B------:R-:W2:Y:S04]  /*ae7a0*/  LDL.LU R215, [R1+0x5fc] ;  /* 0x0005fc0001d77983 */ /* 0x000ea80000300800 */
[----:B------:R-:W-:Y:S01]  /*ae7b0*/  STSM.16.M88.4 [R186], R144 ;  /* 0x00000090ba007844 */ /* 0x000fe20000000200 */
[----:B------:R-:W-:-:S03]  /*ae7c0*/  NOP ;  /* 0x0000000000007918 */ /* 0x000fc60000000000 */
[----:B------:R-:W1:Y:S01]  /*ae7d0*/  LDS.128 R144, [R186] ;  /* 0x00000000ba907984 */ /* 0x000e620000000c00 */
[----:B------:R-:W-:-:S03]  /*ae7e0*/  NOP ;  /* 0x0000000000007918 */ /* 0x000fc60000000000 */
[----:B-1----:R-:W-:Y:S04]  /*ae7f0*/  STL [R1+0x40f4], R147 ;  /* 0x0040f49301007387 */ /* 0x002fe80000100800 */
[----:B--2---:R1:W-:Y:S02]  /*ae800*/  STSM.16.M88.4 [R186], R212 ;  /* 0x000000d4ba007844 */ /* 0x0043e40000000200 */
[----:B-1----:R-:W-:Y:S01]  /*ae810*/  IMAD.MOV.U32 R212, RZ, RZ, R93 ;  /* 0x000000ffffd47224 */ /* 0x002fe200078e005d */
[----:B------:R-:W-:Y:S01]  /*ae820*/  MOV R213, R95 ;  /* 0x0000005f00d57202 */ /* 0x000fe20000000f00 */
[----:B------:R-:W-:Y:S01]  /*ae830*/  NOP ;  /* 0x0000000000007918 */ /* 0x000fe20000000000 */
[----:B------:R-:W1:Y:S01]  /*ae840*/  LDS.128 R92, [R186] ;  /* 0x00000000ba5c7984 */ /* 0x000e620000000c00 */
[----:B------:R-:W-:Y:S01]  /*ae850*/  IMAD.MOV.U32 R214, RZ, RZ, R125 ;  /* 0x000000ffffd67224 */ /* 0x000fe200078e007d */
[----:B------:R-:W-:Y:S01]  /*ae860*/  MOV R215, R127 ;  /* 0x0000007f00d77202 */ /* 0x000fe20000000f00 */
[----:B------:R-:W-:-:S04]  /*ae870*/  NOP ;  /* 0x0000000000007918 */ /* 0x000fc80000000000 */
[----:B------:R2:W-:Y:S01]  /*ae880*/  STSM.16.M88.4 [R186], R212 ;  /* 0x000000d4ba007844 */ /* 0x0005e20000000200 */
[----:B------:R-:W-:-:S03]  /*ae890*/  NOP ;  /* 0x0000000000007918 */ /* 0x000fc60000000000 */
[----:B------:R-:W3:Y:S04]  /*ae8a0*/  LDS.128 R124, [R186] ;  /* 0x00000000ba7c7984 */ /* 0x000ee80000000c00 */
[----:B-1----:R1:W-:Y:S04]  /*ae8b0*/  STL [R1+0x40e8], R95 ;  /* 0x0040e85f01007387 */ /* 0x0023e80000100800 */
[----:B--2---:R-:W2:Y:S04]  /*ae8c0*/  LDL.LU R212, [R1+0x814] ;  /* 0x0008140001d47983 */ /* 0x004ea80000300800 */
[----:B------:R-:W2:Y:S04]  /*ae8d0*/  LDL.LU R213, [R1+0x81c] ;  /* 0x00081c0001d57983 */ /* 0x000ea80000300800 */
[----:B------:R-:W2:Y:S04]  /*ae8e0*/  LDL.LU R214, [R1+0x574] ;  /* 0x0005740001d67983 */ /* 0x000ea80000300800 */
[----:B------:R-:W2:Y:S01]  /*ae8f0*/  LDL.LU R215, [R1+0x57c] ;  /* 0x00057c0001d77983 */ /* 0x000ea20000300800 */
[----:B------:R-:W-:-:S03]  /*ae900*/  NOP ;  /* 0x0000000000007918 */ /* 0x000fc60000000000 */
        /* <DEDUP_REMOVED lines=10> */
[----:B---3--:R1:W-:Y:S04]  /*ae9b0*/  STL [R1+0x40f8], R127 ;  /* 0x0040f87f01007387 */ /* 0x0083e80000100800 */
[----:B-1----:R-:W3:Y:S04]  /*ae9c0*/  LDL.LU R127, [R1+0x1a2c] ;  /* 0x001a2c00017f7983 */ /* 0x002ee80000300800 */
[----:B------:R-:W3:Y:S04]  /*ae9d0*/  LDL.LU R250, [R1+0xc0] ;  /* 0x0000c00001fa7983 */ /* 0x000ee80000300800 */
[----:B--2---:R1:W-:Y:S01]  /*ae9e0*/  STSM.16.M88.4 [R186], R212 ;  /* 0x000000d4ba007844 */ /* 0x0043e20000000200 */
[----:B------:R-:W-:-:S03]  /*ae9f0*/  NOP ;  /* 0x0000000000007918 */ /* 0x000fc60000000000 */
[----:B------:R-:W2:Y:S01]  /*aea00*/  LDS.128 R192, [R186] ;  /* 0x00000000bac07984 */ /* 0x000ea20000000c00 */
[----:B------:R-:W-:Y:S01]  /*aea10*/  NOP ;  /* 0x0000000000007918 */ /* 0x000fe20000000000 */
[C---:B----4-:R-:W-:Y:S01]  /*aea20*/  IMAD R6, R211.reuse, UR4, RZ ;  /* 0x00000004d3067c24 */ /* 0x050fe2000f8e02ff */
[----:B------:R-:W-:Y:S01]  /*aea30*/  ISETP.GE.AND P0, PT, R211, UR16, PT ;  /* 0x00000010d3007c0c */ /* 0x000fe2000bf06270 */
[C---:B------:R-:W-:Y:S01]  /*aea40*/  IMAD R252, R187.reuse, UR5, RZ ;  /* 0x00000005bbfc7c24 */ /* 0x040fe2000f8e02ff */
[----:B------:R-:W-:Y:S01]  /*aea50*/  STSM.16.M88.4 [R186], R240 ;  /* 0x000000f0ba007844 */ /* 0x000fe20000000200 */
[----:B------:R-:W4:Y:S01]  /*aea60*/  LDCU UR4, c[0x0][0x3b4] ;  /* 0x00007680ff0477ac */ /* 0x000f220008000800 */
[C---:B------:R-:W-:Y:S01]  /*aea70*/  LEA R244, P1, R6.reuse, UR6, 0x2 ;  /* 0x0000000606f47c11 */ /* 0x040fe2000f8210ff */
[----:B-1----:R-:W1:Y:S01]  /*aea80*/  LDC R212, c[0x0][0x3b4] ;  /* 0x0000ed00ffd47b82 */ /* 0x002e620000000800 */
[----:B------:R-:W-:Y:S01]  /*aea90*/  ISETP.LT.AND P0, PT, R187, UR29, !P0 ;  /* 0x0000001dbb007c0c */ /* 0x000fe2000c701270 */
[----:B------:R-:W3:Y:S01]  /*aeaa0*/  LDCU UR5, c[0x0][0x3b4] ;  /* 0x00007680ff0577ac */ /* 0x000ee20008000800 */
[----:B------:R-:W-:Y:S01]  /*aeab0*/  LEA.HI.X.SX32 R245, R6, UR7, 0x2, P1 ;  /* 0x0000000706f57c11 */ /* 0x000fe200088f16ff */
[----:B------:R-:W1:Y:S02]  /*aeac0*/  LDCU.64 UR6, c[0x0][0x390] ;  /* 0x00007200ff0677ac */ /* 0x000e640008000a00 */
[----:B------:R-:W-:Y:S01]  /*aead0*/  IMAD.WIDE R2, R252, 0x4, R244 ;  /* 0x00000004fc027825 */ /* 0x000fe200078e02f4 */
[----:B------:R-:W-:-:S07]  /*aeae0*/  NOP ;  /* 0x0000000000007918 */ /* 0x000fce0000000000 */
[----:B------:R2:W-:Y:S01]  /*aeaf0*/  @P0 STG.E desc[UR14][R2.64], R0 ;  /* 0x0000000002000986 */ /* 0x0005e2000c10190e */
[----:B------:R-:W-:Y:S01]  /*aeb00*/  ISETP.GE.AND P0, PT, R219, UR22, PT ;  /* 0x00000016db007c0c */ /* 0x000fe2000bf06270 */
[----:B------:R-:W1:Y:S03]  /*aeb10*/  LDCU UR22, c[0x0][0x398] ;  /* 0x00007300ff1677ac */ /* 0x000e660008000800 */
[----:B------:R-:W-:Y:S01]  /*aeb20*/  ISETP.LT.AND P0, PT, R187, UR31, !P0 ;  /* 0x0000001fbb007c0c */ /* 0x000fe2000c701270 */
[----:B------:R-:W1:Y:S01]  /*aeb30*/  LDCU UR29, c[0x0][0x398] ;  /* 0x00007300ff1d77ac */ /* 0x000e620008000800 */
[----:B------:R-:W1:Y:S01]  /*aeb40*/  LDCU UR31, c[0x0][0x398] ;  /* 0x00007300ff1f77ac */ /* 0x000e620008000800 */
[----:B--2---:R-:W-:Y:S01]  /*aeb50*/  IMAD R0, R219, UR8, RZ ;  /* 0x00000008db007c24 */ /* 0x004fe2000f8e02ff */
[----:B------:R-:W2:Y:S04]  /*aeb60*/  LDCU.64 UR8, c[0x0][0x390] ;  /* 0x00007200ff0877ac */ /* 0x000ea80008000a00 */
[----:B------:R-:W-:-:S04]  /*aeb70*/  LEA R242, P1, R0, UR10, 0x2 ;  /* 0x0000000a00f27c11 */ /* 0x000fc8000f8210ff */
[----:B------:R-:W-:Y:S01]  /*aeb80*/  LEA.HI.X.SX32 R243, R0, UR11, 0x2, P1 ;  /* 0x0000000b00f37c11 */ /* 0x000fe200088f16ff */
[----:B----4-:R-:W-:Y:S01]  /*aeb90*/  IMAD R0, R227, UR4, RZ ;  /* 0x00000004e3007c24 */ /* 0x010fe2000f8e02ff */
[----:B------:R-:W4:Y:S01]  /*aeba0*/  LDCU.64 UR10, c[0x0][0x398] ;  /* 0x00007300ff0a77ac */ /* 0x000f220008000a00 */
[----:B------:R-:W-:-:S05]  /*aebb0*/  IMAD.WIDE R2, R252, 0x4, R242 ;  /* 0x00000004fc027825 */ /* 0x000fca00078e02f2 */
[----:B------:R1:W-:Y:S04]  /*aebc0*/  @P0 STG.E desc[UR14][R2.64], R249 ;  /* 0x000000f902000986 */ /* 0x0003e8000c10190e */
[----:B-1----:R-:W4:Y:S01]  /*aebd0*/  LDL.LU R249, [R1+0x90] ;  /* 0x0000900001f97983 */ /* 0x002f220000300800 */
[----:B------:R-:W-:Y:S01]  /*aebe0*/  ISETP.GE.AND P0, PT, R227, UR24, PT ;  /* 0x00000018e3007c0c */ /* 0x000fe2000bf06270 */
[----:B------:R-:W1:Y:S01]  /*aebf0*/  LDCU UR24, c[0x0][0x398] ;  /* 0x00007300ff1877ac */ /* 0x000e620008000800 */
[C---:B------:R-:W-:Y:S01]  /*aec00*/  LEA R2, P1, R0.reuse, UR6, 0x2 ;  /* 0x0000000600027c11 */ /* 0x040fe2000f8210ff */
[----:B------:R-:W4:Y:S01]  /*aec10*/  LDL.LU R235, [R1+0x40] ;  /* 0x0000400001eb7983 */ /* 0x000f220000300800 */
[----:B------:R-:W-:Y:S01]  /*aec20*/  ISETP.LT.AND P0, PT, R187, UR33, !P0 ;  /* 0x00000021bb007c0c */ /* 0x000fe2000c701270 */
[----:B------:R-:W1:Y:S01]  /*aec30*/  LDCU UR33, c[0x0][0x398] ;  /* 0x00007300ff2177ac */ /* 0x000e620008000800 */
[----:B------:R-:W-:Y:S01]  /*aec40*/  LEA.HI.X.SX32 R3, R0, UR7, 0x2, P1 ;  /* 0x0000000700037c11 */ /* 0x000fe200088f16ff */
[----:B---3--:R-:W-:Y:S01]  /*aec50*/  IMAD R0, R127, UR5, RZ ;  /* 0x000000057f007c24 */ /* 0x008fe2000f8e02ff */
[----:B------:R-:W3:Y:S01]  /*aec60*/  LDCU.64 UR4, c[0x0][0x390] ;  /* 0x00007200ff0477ac */ /* 0x000ee20008000a00 */
[----:B------:R-:W-:-:S03]  /*aec70*/  IMAD.WIDE R4, R252, 0x4, R2 ;  /* 0x00000004fc047825 */ /* 0x000fc600078e0202 */
[C---:B--2---:R-:W-:Y:S01]  /*aec80*/  LEA R240, P1, R0.reuse, UR8, 0x2 ;  /* 0x0000000800f07c11 */ /* 0x044fe2000f8210ff */
[----:B------:R-:W2:Y:S04]  /*aec90*/  LDCU.64 UR6, c[0x0][0x390] ;  /* 0x00007200ff0677ac */ /* 0x000ea80008000a00 */
[----:B------:R1:W-:Y:S01]  /*aeca0*/  @P0 STG.E desc[UR14][R4.64], R251 ;  /* 0x000000fb04000986 */ /* 0x0003e2000c10190e */
[----:B------:R-:W-:Y:S01]  /*aecb0*/  ISETP.GE.AND P0, PT, R127, UR26, PT ;  /* 0x0000001a7f007c0c */ /* 0x000fe2000bf06270 */
[----:B------:R-:W2:Y:S03]  /*aecc0*/  LDCU UR26, c[0x0][0x398] ;  /* 0x00007300ff1a77ac */ /* 0x000ea60008000800 */
[----:B------:R-:W-:Y:S01]  /*aecd0*/  ISETP.LT.AND P0, PT, R187, UR35, !P0 ;  /* 0x00000023bb007c0c */ /* 0x000fe2000c701270 */
[----:B------:R-:W2:Y:S01]  /*aece0*/  LDCU UR35, c[0x0][0x398] ;  /* 0x00007300ff2377ac */ /* 0x000ea20008000800 */
[----:B------:R-:W-:Y:S01]  /*aecf0*/  LEA.HI.X.SX32 R241, R0, UR9, 0x2, P1 ;  /* 0x0000000900f17c11 */ /* 0x000fe200088f16ff */
[----:B------:R-:W-:-:S02]  /*aed00*/  IMAD R0, R7, 0x80, R6 ;  /* 0x0000008007007824 */ /* 0x000fc400078e0206 */
[----:B------:R-:W2:Y:S01]  /*aed10*/  LDC R6, c[0x0][0x3b4] ;  /* 0x0000ed00ff067b82 */ /* 0x000ea20000000800 */
[----:B------:R-:W2:Y:S01]  /*aed20*/  LDCU.64 UR8, c[0x0][0x398] ;  /* 0x00007300ff0877ac */ /* 0x000ea20008000a00 */
[----:B-1----:R-:W-:Y:S01]  /*aed30*/  IMAD.WIDE R4, R252, 0x4, R240 ;  /* 0x00000004fc047825 */ /* 0x002fe200078e02f0 */
[----:B---3--:R-:W-:-:S05]  /*aed40*/  LEA R214, P1, R0, UR4, 0x2 ;  /* 0x0000000400d67c11 */ /* 0x008fca000f8210ff */
[----:B------:R1:W-:Y:S01]  /*aed50*/  @P0 STG.E desc[UR14][R4.64], R250 ;  /* 0x000000fa04000986 */ /* 0x0003e2000c10190e */
[----:B------:R-:W-:Y:S01]  /*aed60*/  ISETP.GE.AND P0, PT, R187, UR17, PT ;  /* 0x00000011bb007c0c */ /* 0x000fe2000bf06270 */
[----:B------:R-:W3:Y:S03]  /*aed70*/  LDCU.64 UR16, c[0x0][0x398] ;  /* 0x00007300ff1077ac */ /* 0x000ee60008000a00 */
[----:B------:R-:W-:Y:S01]  /*aed80*/  ISETP.LT.AND P2, PT, R147, UR12, !P0 ;  /* 0x0000000c93007c0c */ /* 0x000fe2000c741270 */
[----:B------:R-:W2:Y:S01]  /*aed90*/  LDCU UR12, c[0x0][0x39c] ;  /* 0x00007380ff0c77ac */ /* 0x000ea20008000800 */
[----:B------:R-:W-:Y:S02]  /*aeda0*/  LEA.HI.X.SX32 R215, R0, UR5, 0x2, P1 ;  /* 0x0000000500d77c11 */ /* 0x000fe400088f16ff */
[----:B------:R-:W-:Y:S01]  /*aedb0*/  LEA R0, R212, R0, 0x5 ;  /* 0x00000000d4007211 */ /* 0x000fe200078e28ff */
[----:B------:R-:W2:Y:S01]  /*aedc0*/  LDCU.64 UR4, c[0x0][0x390] ;  /* 0x00007200ff0477ac */ /* 0x000ea20008000a00 */
[----:B-1----:R-:W-:-:S02]  /*aedd0*/  IMAD.WIDE R4, R252, 0x4, R214 ;  /* 0x00000004fc047825 */ /* 0x002fc400078e02d6 */
[----:B--2---:R-:W-:-:S04]  /*aede0*/  LEA R212, P1, R0, UR6, 0x2 ;  /* 0x0000000600d47c11 */ /* 0x004fc8000f8210ff */
[----:B------:R-:W-:Y:S01]  /*aedf0*/  LEA.HI.X.SX32 R213, R0, UR7, 0x2, P1 ;  /* 0x0000000700d57c11 */ /* 0x000fe200088f16ff */
[----:B------:R-:W-:Y:S01]  /*aee00*/  IMAD R0, R6, 0x20, R0 ;  /* 0x0000002006007824 */ /* 0x000fe200078e0200 */
[----:B------:R-:W1:Y:S04]  /*aee10*/  LDCU.64 UR6, c[0x0][0x390] ;  /* 0x00007200ff0677ac */ /* 0x000e680008000a00 */
[C---:B------:R-:W-:Y:S01]  /*aee20*/  LEA R6, P1, R0.reuse, UR4, 0x2 ;  /* 0x0000000400067c11 */ /* 0x040fe2000f8210ff */
[----:B------:R-:W2:Y:S03]  /*aee30*/  LDCU UR4, c[0x0][0x3b8] ;  /* 0x00007700ff0477ac */ /* 0x000ea60008000800 */
[----:B------:R-:W-:Y:S01]  /*aee40*/  LEA.HI.X.SX32 R7, R0, UR5, 0x2, P1 ;  /* 0x0000000500077c11 */ /* 0x000fe200088f16ff */
[----:B----4-:R4:W-:Y:S01]  /*aee50*/  @P2 STG.E desc[UR14][R4.64], R249 ;  /* 0x000000f904002986 */ /* 0x0109e2000c10190e */
[----:B------:R-:W-:Y:S01]  /*aee60*/  ISETP.LT.AND P2, PT, R231, UR20, !P0 ;  /* 0x00000014e7007c0c */ /* 0x000fe2000c741270 */
[----:B------:R-:W1:Y:S01]  /*aee70*/  LDCU UR20, c[0x0][0x398] ;  /* 0x00007300ff1477ac */ /* 0x000e620008000800 */
[C---:B----4-:R-:W-:Y:S01]  /*aee80*/  IMAD.WIDE R4, R252.reuse, 0x4, R212 ;  /* 0x00000004fc047825 */ /* 0x050fe200078e02d4 */
[----:B------:R-:W4:Y:S10]  /*aee90*/  LDL.LU R249, [R1+0x30] ;  /* 0x0000300001f97983 */ /* 0x000f340000300800 */
[----:B------:R1:W-:Y:S04]  /*aeea0*/  @P2 STG.E desc[UR14][R4.64], R246 ;  /* 0x000000f604002986 */ /* 0x0003e8000c10190e */
[----:B------:R-:W2:Y:S01]  /*aeeb0*/  LDL.LU R250, [R1+0x20] ;  /* 0x0000200001fa7983 */ /* 0x000ea20000300800 */
[----:B-1----:R-:W1:Y:S01]  /*aeec0*/  LDC R246, c[0x0][0x3b4] ;  /* 0x0000ed00fff67b82 */ /* 0x002e620000000800 */
[----:B------:R-:W-:Y:S01]  /*aeed0*/  ISETP.LT.AND P2, PT, R175, UR18, !P0 ;  /* 0x00000012af007c0c */ /* 0x000fe2000c741270 */
[----:B------:R-:W-:Y:S01]  /*aeee0*/  IMAD.WIDE R4, R252, 0x4, R6 ;  /* 0x00000004fc047825 */ /* 0x000fe200078e0206 */
[----:B------:R-:W2:Y:S01]  /*aeef0*/  LDL.LU R234, [R1+0x10] ;  /* 0x0000100001ea7983 */ /* 0x000ea20000300800 */
[----:B------:R-:W1:Y:S03]  /*aef00*/  LDCU UR18, c[0x0][0x398] ;  /* 0x00007300ff1277ac */ /* 0x000e660008000800 */
[----:B------:R-:W2:Y:S07]  /*aef10*/  LDL.LU R251, [R1] ;  /* 0x0000000001fb7983 */ /* 0x000eae0000300800 */
[----:B------:R1:W-:Y:S02]  /*aef20*/  @P2 STG.E desc[UR14][R4.64], R247 ;  /* 0x000000f704002986 */ /* 0x0003e4000c10190e */
[----:B-1----:R-:W-:-:S04]  /*aef30*/  LEA R0, R246, R0, 0x5 ;  /* 0x00000000f6007211 */ /* 0x002fc800078e28ff */
[----:B------:R-:W-:-:S04]  /*aef40*/  LEA R4, P1, R0, UR6, 0x2 ;  /* 0x0000000600047c11 */ /* 0x000fc8000f8210ff */
[----:B------:R-:W-:Y:S01]  /*aef50*/  LEA.HI.X.SX32 R5, R0, UR7, 0x2, P1 ;  /* 0x0000000700057c11 */ /* 0x000fe200088f16ff */
[----:B------:R-:W1:Y:S01]  /*aef60*/  LDCU.64 UR6, c[0x0][0x398] ;  /* 0x00007300ff0677ac */ /* 0x000e620008000a00 */
[----:B------:R-:W2:Y:S01]  /*aef70*/  LDL.LU R0, [R1+0x60] ;  /* 0x0000600001007983 */ /* 0x000ea20000300800 */
[----:B---3--:R-:W-:Y:S01]  /*aef80*/  ISETP.LT.AND P0, PT, R95, UR16, !P0 ;  /* 0x000000105f007c0c */ /* 0x008fe2000c701270 */
[----:B------:R-:W-:Y:S01]  /*aef90*/  IMAD.WIDE R246, R252, 0x4, R4 ;  /* 0x00000004fcf67825 */ /* 0x000fe200078e0204 */
[----:B------:R-:W3:Y:S11]  /*aefa0*/  LDCU UR16, c[0x0][0x398] ;  /* 0x00007300ff1077ac */ /* 0x000ef60008000800 */
[----:B--2---:R2:W-:Y:S02]  /*aefb0*/  @P0 STG.E desc[UR14][R246.64], R0 ;  /* 0x00000000f6000986 */ /* 0x0045e4000c10190e */
[----:B--2---:R-:W-:-:S05]  /*aefc0*/  VIADD R0, R187, 0x1 ;  /* 0x00000001bb007836 */ /* 0x004fca0000000000 */
[----:B------:R-:W-:Y:S01]  /*aefd0*/  ISETP.GE.AND P0, PT, R0, UR23, PT ;  /* 0x0000001700007c0c */ /* 0x000fe2000bf06270 */
[----:B------:R-:W2:Y:S01]  /*aefe0*/  LDCU UR23, c[0x0][0x398] ;  /* 0x00007300ff1777ac */ /* 0x000ea20008000800 */
[----:B------:R-:W-:Y:S02]  /*aeff0*/  IADD3 R0, PT, PT, R252, UR4, RZ ;  /* 0x00000004fc007c10 */ /* 0x000fe4000fffe0ff */
[----:B------:R-:W2:Y:S01]  /*af000*/  LDL.LU R252, [R1+0x50] ;  /* 0x0000500001fc7983 */ /* 0x000ea20000300800 */
[----:B------:R-:W-:Y:S01]  /*af010*/  ISETP.LT.AND P1, PT, R211, UR10, !P0 ;  /* 0x0000000ad3007c0c */ /* 0x000fe2000c721270 */
[----:B------:R-:W2:Y:S01]  /*af020*/  LDCU.64 UR4, c[0x0][0x398] ;  /* 0x00007300ff0477ac */ /* 0x000ea20008000a00 */
[C---:B------:R-:W-:Y:S01]  /*af030*/  IMAD.WIDE R246, R0.reuse, 0x4, R244 ;  /* 0x0000000400f67825 */ /* 0x040fe200078e02f4 */
[----:B-1----:R-:W-:Y:S01]  /*af040*/  ISETP.LT.AND P2, PT, R127, UR6, !P0 ;  /* 0x000000067f007c0c */ /* 0x002fe2000c741270 */
[----:B------:R-:W1:Y:S01]  /*af050*/  LDCU UR6, c[0x0][0x398] ;  /* 0x00007300ff0677ac */ /* 0x000e620008000800 */
[----:B------:R-:W1:Y:S08]  /*af060*/  LDCU UR10, c[0x0][0x3b8] ;  /* 0x00007700ff0a77ac */ /* 0x000e700008000800 */
[----:B--2---:R2:W-:Y:S01]  /*af070*/  @P1 STG.E desc[UR14][R246.64], R252 ;  /* 0x000000fcf6001986 */ /* 0x0045e2000c10190e */
[----:B------:R-:W-:Y:S01]  /*af080*/  ISETP.LT.AND P1, PT, R219, UR8, !P0 ;  /* 0x00000008db007c0c */ /* 0x000fe2000c721270 */
[----:B------:R-:W1:Y:S01]  /*af090*/  LDCU UR8, c[0x0][0x398] ;  /* 0x00007300ff0877ac */ /* 0x000e620008000800 */
[----:B--2---:R-:W-:-:S11]  /*af0a0*/  IMAD.WIDE R246, R0, 0x4, R242 ;  /* 0x0000000400f67825 */ /* 0x004fd600078e02f2 */
[----:B------:R2:W-:Y:S01]  /*af0b0*/  @P1 STG.E desc[UR14][R246.64], R235 ;  /* 0x000000ebf6001986 */ /* 0x0005e2000c10190e */
[----:B------:R-:W-:Y:S01]  /*af0c0*/  ISETP.LT.AND P1, PT, R227, UR4, !P0 ;  /* 0x00000004e3007c0c */ /* 0x000fe2000c721270 */
[----:B------:R-:W1:Y:S01]  /*af0d0*/  LDCU UR4, c[0x0][0x3b8] ;  /* 0x00007700ff0477ac */ /* 0x000e620008000800 */
[----:B--2---:R-:W-:-:S11]  /*af0e0*/  IMAD.WIDE R246, R0, 0x4, R2 ;  /* 0x0000000400f67825 */ /* 0x004fd600078e0202 */
[----:B----4-:R2:W-:Y:S01]  /*af0f0*/  @P1 STG.E desc[UR14][R246.64], R249 ;  /* 0x000000f9f6001986 */ /* 0x0105e2000c10190e */
[----:B------:R-:W-:Y:S01]  /*af100*/  ISETP.LT.AND P1, PT, R147, UR28, !P0 ;  /* 0x0000001c93007c0c */ /* 0x000fe2000c721270 */
[----:B------:R-:W4:Y:S01]  /*af110*/  LDCU UR28, c[0x0][0x39c] ;  /* 0x00007380ff1c77ac */ /* 0x000f220008000800 */
[C---:B--2---:R-:W-:Y:S01]  /*af120*/  IMAD.WIDE R246, R0.reuse, 0x4, R240 ;  /* 0x0000000400f67825 */ /* 0x044fe200078e02f0 */
[----:B------:R-:W2:Y:S04]  /*af130*/  LDL.LU R249, [R1+0x74] ;  /* 0x0000740001f97983 */ /* 0x000ea80000300800 */
[----:B------:R1:W-:Y:S01]  /*af140*/  @P2 STG.E desc[UR14][R246.64], R250 ;  /* 0x000000faf6002986 */ /* 0x0003e2000c10190e */
[----:B------:R-:W-:Y:S01]  /*af150*/  ISETP.LT.AND P2, PT, R231, UR30, !P0 ;  /* 0x0000001ee7007c0c */ /* 0x000fe2000c741270 */
[----:B------:R-:W2:Y:S01]  /*af160*/  LDCU UR30, c[0x0][0x398] ;  /* 0x00007300ff1e77ac */ /* 0x000ea20008000800 */
[C---:B-1----:R-:W-:Y:S01]  /*af170*/  IMAD.WIDE R246, R0.reuse, 0x4, R214 ;  /* 0x0000000400f67825 */ /* 0x042fe200078e02d6 */
[----:B------:R-:W3:Y:S04]  /*af180*/  LDL.LU R250, [R1+0xd4] ;  /* 0x0000d40001fa7983 */ /* 0x000ee80000300800 */
[----:B------:R1:W-:Y:S01]  /*af190*/  @P1 STG.E desc[UR14][R246.64], R234 ;  /* 0x000000eaf6001986 */ /* 0x0003e2000c10190e */
[----:B------:R-:W-:Y:S01]  /*af1a0*/  ISETP.LT.AND P1, PT, R175, UR32, !P0 ;  /* 0x00000020af007c0c */ /* 0x000fe2000c721270 */
[----:B------:R-:W2:Y:S02]  /*af1b0*/  LDCU UR32, c[0x0][0x398] ;  /* 0x00007300ff2077ac */ /* 0x000ea40008000800 */
[----:B------:R-:W4:Y:S04]  /*af1c0*/  LDL.LU R252, [R1+0xc4] ;  /* 0x0000c40001fc7983 */ /* 0x000f280000300800 */
[----:B------:R-:W4:Y:S01]  /*af1d0*/  LDL.LU R235, [R1+0x94] ;  /* 0x0000940001eb7983 */ /* 0x000f220000300800 */
[----:B-1----:R-:W-:-:S03]  /*af1e0*/  IMAD.WIDE R246, R0, 0x4, R212 ;  /* 0x0000000400f67825 */ /* 0x002fc600078e02d4 */
[----:B------:R-:W4:Y:S04]  /*af1f0*/  LDL.LU R234, [R1+0xb4] ;  /* 0x0000b40001ea7983 */ /* 0x000f280000300800 */
[----:B------:R1:W-:Y:S02]  /*af200*/  @P2 STG.E desc[UR14][R246.64], R251 ;  /* 0x000000fbf6002986 */ /* 0x0003e4000c10190e */
[C---:B-1----:R-:W-:Y:S02]  /*af210*/  IMAD.WIDE R246, R0.reuse, 0x4, R6 ;  /* 0x0000000400f67825 */ /* 0x042fe400078e0206 */
[----:B------:R-:W4:Y:S04]  /*af220*/  LDL.LU R251, [R1+0x64] ;  /* 0x0000640001fb7983 */ /* 0x000f280000300800 */
[----:B------:R1:W-:Y:S04]  /*af230*/  @P1 STG.E desc[UR14][R246.64], R248 ;  /* 0x000000f8f6001986 */ /* 0x0003e8000c10190e */
[----:B-1----:R-:W4:Y:S01]  /*af240*/  LDL.LU R248, [R1+0xa4] ;  /* 0x0000a40001f87983 */ /* 0x002f220000300800 */
[----:B------:R-:W-:Y:S01]  /*af250*/  ISETP.LT.AND P0, PT, R95, UR34, !P0 ;  /* 0x000000225f007c0c */ /* 0x000fe2000c701270 */
[----:B------:R-:W-:Y:S01]  /*af260*/  IMAD.WIDE R246, R0, 0x4, R4 ;  /* 0x0000000400f67825 */ /* 0x000fe200078e0204 */
[----:B------:R-:W1:Y:S11]  /*af270*/  LDCU UR34, c[0x0][0x398] ;  /* 0x00007300ff2277ac */ /* 0x000e760008000800 */
[----:B------:R1:W-:Y:S02]  /*af280*/  @P0 STG.E desc[UR14][R246.64], R236 ;  /* 0x000000ecf6000986 */ /* 0x0003e4000c10190e */
[----:B-1----:R-:W-:-:S05]  /*af290*/  VIADD R236, R187, 0x2 ;  /* 0x00000002bbec7836 */ /* 0x002fca0000000000 */
[----:B------:R-:W-:Y:S01]  /*af2a0*/  ISETP.GE.AND P0, PT, R236, UR25, PT ;  /* 0x00000019ec007c0c */ /* 0x000fe2000bf06270 */
[----:B------:R-:W1:Y:S01]  /*af2b0*/  LDCU UR25, c[0x0][0x398] ;  /* 0x00007300ff1977ac */ /* 0x000e620008000800 */
[----:B------:R-:W4:Y:S01]  /*af2c0*/  LDL.LU R236, [R1+0x84] ;  /* 0x0000840001ec7983 */ /* 0x000f220000300800 */
[----:B------:R-:W-:Y:S01]  /*af2d0*/  IADD3 R0, PT, PT, R0, UR4, RZ ;  /* 0x0000000400007c10 */ /* 0x000fe2000fffe0ff */
[----:B------:R-:W1:Y:S01]  /*af2e0*/  LDCU UR4, c[0x0][0x398] ;  /* 0x00007300ff0477ac */ /* 0x000e620008000800 */
[----:B------:R-:W-:Y:S02]  /*af2f0*/  ISETP.LT.AND P1, PT, R211, UR6, !P0 ;  /* 0x00000006d3007c0c */ /* 0x000fe4000c721270 */
[----:B------:R-:W-:Y:S01]  /*af300*/  ISETP.LT.AND P2, PT, R219, UR8, !P0 ;  /* 0x00000008db007c0c */ /* 0x000fe2000c741270 */
[C---:B------:R-:W-:Y:S01]  /*af310*/  IMAD.WIDE R246, R0.reuse, 0x4, R244 ;  /* 0x0000000400f67825 */ /* 0x040fe200078e02f4 */
[----:B------:R-:W1:Y:S01]  /*af320*/  LDCU UR6, c[0x0][0x398] ;  /* 0x00007300ff0677ac */ /* 0x000e620008000800 */
[----:B------:R-:W1:Y:S08]  /*af330*/  LDCU UR8, c[0x0][0x398] ;  /* 0x00007300ff0877ac */ /* 0x000e700008000800 */
[----:B--2---:R2:W-:Y:S01]  /*af340*/  @P1 STG.E desc[UR14][R246.64], R249 ;  /* 0x000000f9f6001986 */ /* 0x0045e2000c10190e */
[----:B-1----:R-:W-:Y:S01]  /*af350*/  ISETP.LT.AND P1, PT, R227, UR4, !P0 ;  /* 0x00000004e3007c0c */ /* 0x002fe2000c721270 */
[----:B------:R-:W1:Y:S01]  /*af360*/  LDCU UR4, c[0x0][0x398] ;  /* 0x00007300ff0477ac */ /* 0x000e620008000800 */
[C---:B--2---:R-:W-:Y:S01]  /*af370*/  IMAD.WIDE R246, R0.reuse, 0x4, R242 ;  /* 0x0000000400f67825 */ /* 0x044fe200078e02f2 */
[----:B------:R-:W2:Y:S04]  /*af380*/  LDL.LU R249, [R1+0x4120] ;  /* 0x0041200001f97983 */ /* 0x000ea80000300800 */
[----:B---3--:R3:W-:Y:S02]  /*af390*/  @P2 STG.E desc[UR14][R246.64], R250 ;  /* 0x000000faf6002986 */ /* 0x0087e4000c10190e */
[C---:B---3--:R-:W-:Y:S01]  /*af3a0*/  IMAD.WIDE R246, R0.reuse, 0x4, R2 ;  /* 0x0000000400f67825 */ /* 0x048fe200078e0202 */
[----:B-1----:R-:W-:Y:S01]  /*af3b0*/  ISETP.LT.AND P2, PT, R147, UR4, !P0 ;  /* 0x0000000493007c0c */ /* 0x002fe2000c741270 */
[----:B------:R-:W1:Y:S01]  /*af3c0*/  LDCU UR4, c[0x0][0x398] ;  /* 0x00007300ff0477ac */ /* 0x000e620008000800 */
[----:B------:R-:W3:Y:S04]  /*af3d0*/  LDL.LU R250, [R1+0x411c] ;  /* 0x00411c0001fa7983 */ /* 0x000ee80000300800 */
[----:B----4-:R4:W-:Y:S01]  /*af3e0*/  @P1 STG.E desc[UR14][R246.64], R248 ;  /* 0x000000f8f6001986 */ /* 0x0109e2000c10190e */
[----:B------:R-:W-:Y:S01]  /*af3f0*/  ISETP.LT.AND P1, PT, R127, UR6, !P0 ;  /* 0x000000067f007c0c */ /* 0x000fe2000c721270 */
[----:B------:R-:W1:Y:S01]  /*af400*/  LDCU UR6, c[0x0][0x398] ;  /* 0x00007300ff0677ac */ /* 0x000e620008000800 */
[C---:B----4-:R-:W-:Y:S01]  /*af410*/  IMAD.WIDE R246, R0.reuse, 0x4, R240 ;  /* 0x0000000400f67825 */ /* 0x050fe200078e02f0 */
[----:B------:R-:W4:Y:S10]  /*af420*/  LDL.LU R248, [R1+0x44] ;  /* 0x0000440001f87983 */ /* 0x000f340000300800 */
[----:B------:R1:W-:Y:S02]  /*af430*/  @P1 STG.E desc[UR14][R246.64], R252 ;  /* 0x000000fcf6001986 */ /* 0x0003e4000c10190e */
[----:B-1----:R-:W-:Y:S01]  /*af440*/  ISETP.LT.AND P1, PT, R231, UR6, !P0 ;  /* 0x00000006e7007c0c */ /* 0x002fe2000c721270 */
[----:B------:R-:W1:Y:S01]  /*af450*/  LDCU UR6, c[0x0][0x398] ;  /* 0x00007300ff0677ac */ /* 0x000e620008000800 */
[C---:B------:R-:W-:Y:S01]  /*af460*/  IMAD.WIDE R246, R0.reuse, 0x4, R214 ;  /* 0x0000000400f67825 */ /* 0x040fe200078e02d6 */
[----:B------:R-:W2:Y:S04]  /*af470*/  LDL.LU R252, [R1+0x34] ;  /* 0x0000340001fc7983 */ /* 0x000ea80000300800 */
[----:B------:R1:W-:Y:S02]  /*af480*/  @P2 STG.E desc[UR14][R246.64], R235 ;  /* 0x000000ebf6002986 */ /* 0x0003e4000c10190e */
[----:B-1----:R-:W-:-:S02]  /*af490*/  IMAD.WIDE R246, R0, 0x4, R212 ;  /* 0x0000000400f67825 */ /* 0x002fc400078e02d4 */
[----:B------:R-:W2:Y:S04]  /*af4a0*/  LDL.LU R235, [R1+0x24] ;  /* 0x0000240001eb7983 */ /* 0x000ea80000300800 */
[----:B------:R1:W-:Y:S01]  /*af4b0*/  @P1 STG.E desc[UR14][R246.64], R234 ;  /* 0x000000eaf6001986 */ /* 0x0003e2000c10190e */
[----:B------:R-:W-:Y:S01]  /*af4c0*/  ISETP.LT.AND P1, PT, R175, UR4, !P0 ;  /* 0x00000004af007c0c */ /* 0x000fe2000c721270 */
[----:B------:R-:W1:Y:S01]  /*af4d0*/  LDCU UR4, c[0x0][0x3b8] ;  /* 0x00007700ff0477ac */ /* 0x000e620008000800 */
[----:B------:R-:W-:Y:S01]  /*af4e0*/  ISETP.LT.AND P0, PT, R95, UR6, !P0 ;  /* 0x000000065f007c0c */ /* 0x000fe2000c701270 */
[----:B------:R-:W1:Y:S02]  /*af4f0*/  LDCU UR6, c[0x0][0x398] ;  /* 0x00007300ff0677ac */ /* 0x000e640008000800 */
[C---:B-1----:R-:W-:Y:S01]  /*af500*/  IMAD.WIDE R246, R0.reuse, 0x4, R6 ;  /* 0x0000000400f67825 */ /* 0x042fe200078e0206 */
[----:B------:R-:W2:Y:S07]  /*af510*/  LDL.LU R234, [R1+0x14] ;  /* 0x0000140001ea7983 */ /* 0x000eae0000300800 */
[----:B------:R1:W-:Y:S02]  /*af520*/  @P1 STG.E desc[UR14][R246.64], R236 ;  /* 0x000000ecf6001986 */ /* 0x0003e4000c10190e */
[----:B-1----:R-:W-:-:S04]  /*af530*/  IMAD.WIDE R246, R0, 0x4, R4 ;  /* 0x0000000400f67825 */ /* 0x002fc800078e0204 */
[----:B------:R-:W-:Y:S01]  /*af540*/  VIADD R236, R187, 0x3 ;  /* 0x00000003bbec7836 */ /* 0x000fe20000000000 */
[----:B------:R1:W-:Y:S04]  /*af550*/  @P0 STG.E desc[UR14][R246.64], R251 ;  /* 0x000000fbf6000986 */ /* 0x0003e8000c10190e */
[----:B------:R-:W-:Y:S01]  /*af560*/  ISETP.GE.AND P0, PT, R236, UR27, PT ;  /* 0x0000001bec007c0c */ /* 0x000fe2000bf06270 */
[----:B------:R-:W2:Y:S01]  /*af570*/  LDCU UR27, c[0x0][0x3b8] ;  /* 0x00007700ff1b77ac */ /* 0x000ea20008000800 */
[----:B-1----:R-:W2:Y:S04]  /*af580*/  LDL.LU R251, [R1+0x4] ;  /* 0x0000040001fb7983 */ /* 0x002ea80000300800 */
[----:B------:R-:W2:Y:S01]  /*af590*/  LDL.LU R236, [R1+0x54] ;  /* 0x0000540001ec7983 */ /* 0x000ea20000300800 */
[----:B------:R-:W-:Y:S01]  /*af5a0*/  IADD3 R0, PT, PT, R0, UR4, RZ ;  /* 0x0000000400007c10 */ /* 0x000fe2000fffe0ff */
[----:B------:R-:W1:Y:S01]  /*af5b0*/  LDCU UR4, c[0x0][0x398] ;  /* 0x00007300ff0477ac */ /* 0x000e620008000800 */
[----:B------:R-:W-:-:S02]  /*af5c0*/  ISETP.LT.AND P1, PT, R211, UR6, !P0 ;  /* 0x00000006d3007c0c */ /* 0x000fc4000c721270 */
[----:B------:R-:W-:Y:S01]  /*af5d0*/  ISETP.LT.AND P2, PT, R219, UR8, !P0 ;  /* 0x00000008db007c0c */ /* 0x000fe2000c741270 */
[C---:B------:R-:W-:Y:S01]  /*af5e0*/  IMAD.WIDE R246, R0.reuse, 0x4, R244 ;  /* 0x0000000400f67825 */ /* 0x040fe200078e02f4 */
[----:B------:R-:W1:Y:S01]  /*af5f0*/  LDCU UR6, c[0x0][0x398] ;  /* 0x00007300ff0677ac */ /* 0x000e620008000800 */
[----:B------:R-:W1:Y:S08]  /*af600*/  LDCU UR8, c[0x0][0x398] ;  /* 0x00007300ff0877ac */ /* 0x000e700008000800 */
[----:B--2---:R2:W-:Y:S01]  /*af610*/  @P1 STG.E desc[UR14][R246.64], R236 ;  /* 0x000000ecf6001986 */ /* 0x0045e2000c10190e */
[----:B-1----:R-:W-:Y:S01]  /*af620*/  ISETP.LT.AND P1, PT, R227, UR4, !P0 ;  /* 0x00000004e3007c0c */ /* 0x002fe2000c721270 */
[----:B------:R-:W1:Y:S01]  /*af630*/  LDCU UR4, c[0x0][0x398] ;  /* 0x00007300ff0477ac */ /* 0x000e620008000800 */
[----:B--2---:R-:W-:-:S05]  /*af640*/  IMAD.WIDE R246, R0, 0x4, R242 ;  /* 0x0000000400f67825 */ /* 0x004fca00078e02f2 */
[----:B----4-:R2:W-:Y:S02]  /*af650*/  @P2 STG.E desc[UR14][R246.64], R248 ;  /* 0x000000f8f6002986 */ /* 0x0105e4000c10190e */
[C---:B--2---:R-:W-:Y:S02]  /*af660*/  IMAD.WIDE R246, R0.reuse, 0x4, R2 ;  /* 0x0000000400f67825 */ /* 0x044fe400078e0202 */
[----:B------:R-:W2:Y:S04]  /*af670*/  LDL.LU R248, [R1+0xa8] ;  /* 0x0000a80001f87983 */ /* 0x000ea80000300800 */
[----:B------:R4:W-:Y:S01]  /*af680*/  @P1 STG.E desc[UR14][R246.64], R252 ;  /* 0x000000fcf6001986 */ /* 0x0009e2000c10190e */
[----:B------:R-:W-:Y:S01]  /*af690*/  ISETP.LT.AND P1, PT, R127, UR6, !P0 ;  /* 0x000000067f007c0c */ /* 0x000fe2000c721270 */
[----:B------:R-:W3:Y:S01]  /*af6a0*/  LDCU UR6, c[0x0][0x398] ;  /* 0x00007300ff0677ac */ /* 0x000ee20008000800 */
[----:B-1----:R-:W-:Y:S01]  /*af6b0*/  ISETP.LT.AND P2, PT, R147, UR4, !P0 ;  /* 0x0000000493007c0c */ /* 0x002fe2000c741270 */
[----:B------:R-:W1:Y:S01]  /*af6c0*/  LDCU UR4, c[0x0][0x398] ;  /* 0x00007300ff0477ac */ /* 0x000e620008000800 */
[C---:B----4-:R-:W-:Y:S01]  /*af6d0*/  IMAD.WIDE R246, R0.reuse, 0x4, R240 ;  /* 0x0000000400f67825 */ /* 0x050fe200078e02f0 */
[----:B------:R-:W4:Y:S08]  /*af6e0*/  LDL.LU R252, [R1+0xc8] ;  /* 0x0000c80001fc7983 */ /* 0x000f300000300800 */
[----:B------:R1:W-:Y:S01]  /*af6f0*/  @P1 STG.E desc[UR14][R246.64], R235 ;  /* 0x000000ebf6001986 */ /* 0x0003e2000c10190e */
[----:B---3--:R-:W-:Y:S01]  /*af700*/  ISETP.LT.AND P1, PT, R231, UR6, !P0 ;  /* 0x00000006e7007c0c */ /* 0x008fe2000c721270 */
[----:B------:R-:W3:Y:S01]  /*af710*/  LDCU UR6, c[0x0][0x398] ;  /* 0x00007300ff0677ac */ /* 0x000ee20008000800 */
[C---:B-1----:R-:W-:Y:S01]  /*af720*/  IMAD.WIDE R246, R0.reuse, 0x4, R214 ;  /* 0x0000000400f67825 */ /* 0x042fe200078e02d6 */
[----:B------:R-:W2:Y:S04]  /*af730*/  LDL.LU R235, [R1+0x98] ;  /* 0x0000980001eb7983 */ /* 0x000ea80000300800 */
[----:B------:R1:W-:Y:S02]  /*af740*/  @P2 STG.E desc[UR14][R246.64], R234 ;  /* 0x000000eaf6002986 */ /* 0x0003e4000c10190e */
[----:B-1----:R-:W-:-:S02]  /*af750*/  IMAD.WIDE R246, R0, 0x4, R212 ;  /* 0x0000000400f67825 */ /* 0x002fc400078e02d4 */
[----:B------:R-:W2:Y:S04]  /*af760*/  LDL.LU R234, [R1+0xb8] ;  /* 0x0000b80001ea7983 */ /* 0x000ea80000300800 */
[----:B------:R1:W-:Y:S01]  /*af770*/  @P1 STG.E desc[UR14][R246.64], R251 ;  /* 0x000000fbf6001986 */ /* 0x0003e2000c10190e */
[----:B------:R-:W-:Y:S01]  /*af780*/  ISETP.LT.AND P1, PT, R175, UR4, !P0 ;  /* 0x00000004af007c0c */ /* 0x000fe2000c721270 */
[----:B------:R-:W1:Y:S01]  /*af790*/  LDCU UR4, c[0x0][0x3b8] ;  /* 0x00007700ff0477ac */ /* 0x000e620008000800 */
[----:B---3--:R-:W-:Y:S01]  /*af7a0*/  ISETP.LT.AND P0, PT, R95, UR6, !P0 ;  /* 0x000000065f007c0c */ /* 0x008fe2000c701270 */
[----:B------:R-:W3:Y:S01]  /*af7b0*/  LDCU UR6, c[0x0][0x39c] ;  /* 0x00007380ff0677ac */ /* 0x000ee20008000800 */
[C---:B-1----:R-:W-:Y:S01]  /*af7c0*/  IMAD.WIDE R246, R0.reuse, 0x4, R6 ;  /* 0x0000000400f67825 */ /* 0x042fe200078e0206 */
[----:B------:R-:W2:Y:S08]  /*af7d0*/  LDL.LU R251, [R1+0x88] ;  /* 0x0000880001fb7983 */ /* 0x000eb00000300800 */
[----:B------:R1:W-:Y:S02]  /*af7e0*/  @P1 STG.E desc[UR14][R246.64], R249 ;  /* 0x000000f9f6001986 */ /* 0x0003e4000c10190e */
[----:B-1----:R-:W-:-:S02]  /*af7f0*/  IMAD.WIDE R246, R0, 0x4, R4 ;  /* 0x0000000400f67825 */ /* 0x002fc400078e0204 */
[----:B------:R-:W2:Y:S04]  /*af800*/  LDL.LU R249, [R1+0xd8] ;  /* 0x0000d80001f97983 */ /* 0x000ea80000300800 */
[----:B------:R1:W-:Y:S04]  /*af810*/  @P0 STG.E desc[UR14][R246.64], R237 ;  /* 0x000000edf6000986 */ /* 0x0003e8000c10190e */
[----:B-1----:R-:W2:Y:S01]  /*af820*/  LDL.LU R247, [R1+0x78] ;  /* 0x0000780001f77983 */ /* 0x002ea20000300800 */
[----:B------:R-:W-:-:S05]  /*af830*/  VIADD R236, R187, 0x4 ;  /* 0x00000004bbec7836 */ /* 0x000fca0000000000 */
[----:B---3--:R-:W-:Y:S01]  /*af840*/  ISETP.GE.AND P0, PT, R236, UR6, PT ;  /* 0x00000006ec007c0c */ /* 0x008fe2000bf06270 */
[----:B------:R-:W1:Y:S03]  /*af850*/  LDCU UR6, c[0x0][0x398] ;  /* 0x00007300ff0677ac */ /* 0x000e660008000800 */
[----:B------:R-:W-:Y:S01]  /*af860*/  ISETP.LT.AND P1, PT, R211, UR8, !P0 ;  /* 0x00000008d3007c0c */ /* 0x000fe2000c721270 */
[----:B------:R-:W3:Y:S01]  /*af870*/  LDCU UR8, c[0x0][0x398] ;  /* 0x00007300ff0877ac */ /* 0x000ee20008000800 */
[----:B------:R-:W-:Y:S01]  /*af880*/  IADD3 R0, PT, PT, R0, UR4, RZ ;  /* 0x0000000400007c10 */ /* 0x000fe2000fffe0ff */
[----:B------:R-:W1:Y:S04]  /*af890*/  LDCU UR4, c[0x0][0x398] ;  /* 0x00007300ff0477ac */ /* 0x000e680008000800 */
[----:B------:R-:W-:-:S06]  /*af8a0*/  IMAD.WIDE R236, R0, 0x4, R244 ;  /* 0x0000000400ec7825 */ /* 0x000fcc00078e02f4 */
[----:B--2---:R2:W-:Y:S01]  /*af8b0*/  @P1 STG.E desc[UR14][R236.64], R247 ;  /* 0x000000f7ec001986 */ /* 0x0045e2000c10190e */
[----:B-1----:R-:W-:Y:S01]  /*af8c0*/  ISETP.LT.AND P1, PT, R219, UR6, !P0 ;  /* 0x00000006db007c0c */ /* 0x002fe2000c721270 */
[----:B------:R-:W1:Y:S01]  /*af8d0*/  LDCU UR6, c[0x0][0x398] ;  /* 0x00007300ff0677ac */ /* 0x000e620008000800 */
[----:B--2---:R-:W-:-:S11]  /*af8e0*/  IMAD.WIDE R236, R0, 0x4, R242 ;  /* 0x0000000400ec7825 */ /* 0x004fd600078e02f2 */
[----:B------:R2:W-:Y:S01]  /*af8f0*/  @P1 STG.E desc[UR14][R236.64], R249 ;  /* 0x000000f9ec001986 */ /* 0x0005e2000c10190e */
[----:B------:R-:W-:Y:S01]  /*af900*/  ISETP.LT.AND P1, PT, R227, UR4, !P0 ;  /* 0x00000004e3007c0c */ /* 0x000fe2000c721270 */
[----:B------:R-:W3:Y:S01]  /*af910*/  LDCU UR4, c[0x0][0x398] ;  /* 0x00007300ff0477ac */ /* 0x000ee20008000800 */
[----:B-1----:R-:W-:Y:S01]  /*af920*/  ISETP.LT.AND P2, PT, R127, UR6, !P0 ;  /* 0x000000067f007c0c */ /* 0x002fe2000c741270 */
[----:B------:R-:W1:Y:S01]  /*af930*/  LDCU UR6, c[0x0][0x398] ;  /* 0x00007300ff0677ac */ /* 0x000e620008000800 */
[----:B--2---:R-:W-:-:S09]  /*af940*/  IMAD.WIDE R236, R0, 0x4, R2 ;  /* 0x0000000400ec7825 */ /* 0x004fd200078e0202 */
[----:B------:R2:W-:Y:S01]  /*af950*/  @P1 STG.E desc[UR14][R236.64], R248 ;  /* 0x000000f8ec001986 */ /* 0x0005e2000c10190e */
[----:B---3--:R-:W-:Y:S01]  /*af960*/  ISETP.LT.AND P1, PT, R147, UR4, !P0 ;  /* 0x0000000493007c0c */ /* 0x008fe2000c721270 */
[----:B------:R-:W3:Y:S01]  /*af970*/  LDCU UR4, c[0x0][0x398] ;  /* 0x00007300ff0477ac */ /* 0x000ee20008000800 */
[----:B--2---:R-:W-:-:S05]  /*af980*/  IMAD.WIDE R236, R0, 0x4, R240 ;  /* 0x0000000400ec7825 */ /* 0x004fca00078e02f0 */
[----:B----4-:R2:W-:Y:S02]  /*af990*/  @P2 STG.E desc[UR14][R236.64], R252 ;  /* 0x000000fcec002986 */ /* 0x0105e4000c10190e */
[----:B--2---:R-:W-:-:S05]  /*af9a0*/  IMAD.WIDE R236, R0, 0x4, R214 ;  /* 0x0000000400ec7825 */ /* 0x004fca00078e02d6 */
[----:B------:R2:W-:Y:S01]  /*af9b0*/  @P1 STG.E desc[UR14][R236.64], R235 ;  /* 0x000000ebec001986 */ /* 0x0005e2000c10190e */
[----:B-1----:R-:W-:Y:S01]  /*af9c0*/  ISETP.LT.AND P1, PT, R231, UR6, !P0 ;  /* 0x00000006e7007c0c */ /* 0x002fe2000c721270 */
[C---:B------:R-:W-:Y:S01]  /*af9d0*/  IMAD.WIDE R246, R0.reuse, 0x4, R4 ;  /* 0x0000000400f67825 */ /* 0x040fe200078e0204 */
[----:B---3--:R-:W-:Y:S01]  /*af9e0*/  ISETP.LT.AND P2, PT, R175, UR4, !P0 ;  /* 0x00000004af007c0c */ /* 0x008fe2000c741270 */
[----:B------:R-:W1:Y:S01]  /*af9f0*/  LDCU UR4, c[0x0][0x398] ;  /* 0x00007300ff0477ac */ /* 0x000e620008000800 */
[----:B------:R-:W3:Y:S01]  /*afa00*/  LDCU UR6, c[0x0][0x398] ;  /* 0x00007300ff0677ac */ /* 0x000ee20008000800 */
[----:B--2---:R-:W-:-:S08]  /*afa10*/  IMAD.WIDE R236, R0, 0x4, R212 ;  /* 0x0000000400ec7825 */ /* 0x004fd000078e02d4 */
[----:B------:R2:W-:Y:S04]  /*afa20*/  @P1 STG.E desc[UR14][R236.64], R234 ;  /* 0x000000eaec001986 */ /* 0x0005e8000c10190e */
[----:B--2---:R-:W2:Y:S04]  /*afa30*/  LDL.LU R234, [R1+0x68] ;  /* 0x0000680001ea7983 */ /* 0x004ea80000300800 */
[----:B------:R-:W4:Y:S04]  /*afa40*/  LDL.LU R249, [R1+0x58] ;  /* 0x0000580001f97983 */ /* 0x000f280000300800 */
[----:B------:R-:W3:Y:S01]  /*afa50*/  LDL.LU R235, [R1+0x48] ;  /* 0x0000480001eb7983 */ /* 0x000ee20000300800 */
[----:B------:R-:W-:-:S03]  /*afa60*/  IMAD.WIDE R236, R0, 0x4, R6 ;  /* 0x0000000400ec7825 */ /* 0x000fc600078e0206 */
[----:B------:R-:W3:Y:S04]  /*afa70*/  LDL.LU R248, [R1+0x38] ;  /* 0x0000380001f87983 */ /* 0x000ee80000300800 */
[----:B------:R1:W-:Y:S04]  /*afa80*/  @P2 STG.E desc[UR14][R236.64], R251 ;  /* 0x000000fbec002986 */ /* 0x0003e8000c10190e */
[----:B------:R-:W3:Y:S04]  /*afa90*/  LDL.LU R252, [R1+0x28] ;  /* 0x0000280001fc7983 */ /* 0x000ee80000300800 */
[----:B-1----:R-:W3:Y:S01]  /*afaa0*/  LDL.LU R251, [R1+0x18] ;  /* 0x0000180001fb7983 */ /* 0x002ee20000300800 */
[----:B------:R-:W-:Y:S01]  /*afab0*/  VIADD R237, R187, 0x5 ;  /* 0x00000005bbed7836 */ /* 0x000fe20000000000 */
[----:B------:R-:W-:Y:S01]  /*afac0*/  ISETP.LT.AND P1, PT, R95, UR70, !P0 ;  /* 0x000000465f007c0c */ /* 0x000fe2000c721270 */
[----:B------:R-:W1:Y:S03]  /*afad0*/  LDCU UR70, c[0x0][0x398] ;  /* 0x00007300ff4677ac */ /* 0x000e660008000800 */
[----:B------:R-:W-:Y:S01]  /*afae0*/  ISETP.GE.AND P3, PT, R237, UR72, PT ;  /* 0x00000048ed007c0c */ /* 0x000fe2000bf66270 */
[----:B------:R-:W1:Y:S03]  /*afaf0*/  LDCU UR72, c[0x0][0x398] ;  /* 0x00007300ff4877ac */ /* 0x000e660008000800 */
[----:B------:R-:W-:Y:S01]  /*afb00*/  ISETP.LT.AND P2, PT, R211, UR73, !P3 ;  /* 0x00000049d3007c0c */ /* 0x000fe2000df41270 */
[----:B------:R-:W1:Y:S01]  /*afb10*/  LDCU UR73, c[0x0][0x398] ;  /* 0x00007300ff4977ac */ /* 0x000e620008000800 */
[----:B------:R-:W-:-:S02]  /*afb20*/  IADD3 R236, PT, PT, R0, UR71, RZ ;  /* 0x0000004700ec7c10 */ /* 0x000fc4000fffe0ff */
[----:B------:R-:W-:Y:S01]  /*afb30*/  ISETP.LT.AND P5, PT, R219, UR74, !P3 ;  /* 0x0000004adb007c0c */ /* 0x000fe2000dfa1270 */
[----:B------:R-:W1:Y:S01]  /*afb40*/  LDCU UR71, c[0x0][0x398] ;  /* 0x00007300ff4777ac */ /* 0x000e620008000800 */
[----:B------:R-:W-:Y:S02]  /*afb50*/  ISETP.LT.AND P4, PT, R227, UR75, !P3 ;  /* 0x0000004be3007c0c */ /* 0x000fe4000df81270 */
[----:B------:R-:W-:Y:S02]  /*afb60*/  ISETP.LT.AND P0, PT, R127, UR76, !P3 ;  /* 0x0000004c7f007c0c */ /* 0x000fe4000df01270 */
[----:B------:R-:W-:Y:S01]  /*afb70*/  ISETP.LT.AND P6, PT, R147, UR77, !P3 ;  /* 0x0000004d93007c0c */ /* 0x000fe2000dfc1270 */
[----:B--2---:R2:W-:Y:S01]  /*afb80*/  @P1 STG.E desc[UR14][R246.64], R234 ;  /* 0x000000eaf6001986 */ /* 0x0045e2000c10190e */
[----:B------:R-:W-:Y:S01]  /*afb90*/  IADD3 R237, PT, PT, R187, 0x6, RZ ;  /* 0x00000006bbed7810 */ /* 0x000fe20007ffe0ff */
[C---:B------:R-:W-:Y:S01]  /*afba0*/  VIADD R0, R236.reuse, UR10 ;  /* 0x0000000aec007c36 */ /* 0x040fe20008000000 */
[----:B------:R-:W1:Y:S01]  /*afbb0*/  LDCU UR74, c[0x0][0x398] ;  /* 0x00007300ff4a77ac */ /* 0x000e620008000800 */
[----:B------:R-:W1:Y:S01]  /*afbc0*/  LDCU UR75, c[0x0][0x398] ;  /* 0x00007300ff4b77ac */ /* 0x000e620008000800 */
[----:B------:R-:W1:Y:S01]  /*afbd0*/  LDCU UR76, c[0x0][0x398] ;  /* 0x00007300ff4c77ac */ /* 0x000e620008000800 */
[C---:B--2---:R-:W-:Y:S01]  /*afbe0*/  IMAD.WIDE R246, R236.reuse, 0x4, R244 ;  /* 0x00000004ecf67825 */ /* 0x044fe200078e02f4 */
[----:B------:R-:W2:Y:S01]  /*afbf0*/  LDL.LU R234, [R1+0x8] ;  /* 0x0000080001ea7983 */ /* 0x000ea20000300800 */
[----:B------:R-:W-:Y:S01]  /*afc00*/  ISETP.LT.AND P1, PT, R231, UR4, !P3 ;  /* 0x00000004e7007c0c */ /* 0x000fe2000df21270 */
[----:B------:R-:W1:Y:S02]  /*afc10*/  LDCU UR4, c[0x0][0x39c] ;  /* 0x00007380ff0477ac */ /* 0x000e640008000800 */
[----:B----4-:R4:W-:Y:S01]  /*afc20*/  @P2 STG.E desc[UR14][R246.64], R249 ;  /* 0x000000f9f6002986 */ /* 0x0109e2000c10190e */
[----:B------:R-:W1:Y:S01]  /*afc30*/  LDCU UR77, c[0x0][0x3b8] ;  /* 0x00007700ff4d77ac */ /* 0x000e620008000800 */
[----:B------:R-:W1:Y:S01]  /*afc40*/  LDCU UR10, c[0x0][0x398] ;  /* 0x00007300ff0a77ac */ /* 0x000e620008000800 */
[----:B----4-:R-:W-:-:S05]  /*afc50*/  IMAD.WIDE R246, R236, 0x4, R242 ;  /* 0x00000004ecf67825 */ /* 0x010fca00078e02f2 */
[----:B---3--:R3:W-:Y:S02]  /*afc60*/  @P5 STG.E desc[UR14][R246.64], R235 ;  /* 0x000000ebf6005986 */ /* 0x0087e4000c10190e */
[C---:B---3--:R-:W-:Y:S02]  /*afc70*/  IMAD.WIDE R246, R236.reuse, 0x4, R2 ;  /* 0x00000004ecf67825 */ /* 0x048fe400078e0202 */
[----:B------:R-:W3:Y:S04]  /*afc80*/  LDL.LU R235, [R1+0x7c] ;  /* 0x00007c0001eb7983 */ /* 0x000ee80000300800 */
[----:B------:R4:W-:Y:S02]  /*afc90*/  @P4 STG.E desc[UR14][R246.64], R248 ;  /* 0x000000f8f6004986 */ /* 0x0009e4000c10190e */
[----:B----4-:R-:W-:-:S04]  /*afca0*/  IMAD.WIDE R246, R236, 0x4, R240 ;  /* 0x00000004ecf67825 */ /* 0x010fc800078e02f0 */
[----:B------:R-:W-:Y:S01]  /*afcb0*/  IMAD.WIDE R248, R236, 0x4, R214 ;  /* 0x00000004ecf87825 */ /* 0x000fe200078e02d6 */
[----:B------:R-:W-:Y:S04]  /*afcc0*/  @P0 STG.E desc[UR14][R246.64], R252 ;  /* 0x000000fcf6000986 */ /* 0x000fe8000c10190e */
[----:B------:R4:W-:Y:S04]  /*afcd0*/  @P6 STG.E desc[UR14][R248.64], R251 ;  /* 0x000000fbf8006986 */ /* 0x0009e8000c10190e */
[----:B----4-:R-:W4:Y:S01]  /*afce0*/  LDL.LU R251, [R1+0xdc] ;  /* 0x0000dc0001fb7983 */ /* 0x010f220000300800 */
[----:B------:R-:W-:-:S02]  /*afcf0*/  ISETP.GE.AND P5, PT, R237, UR12, PT ;  /* 0x0000000ced007c0c */ /* 0x000fc4000bfa6270 */
[----:B------:R-:W-:Y:S01]  /*afd00*/  ISETP.LT.AND P2, PT, R175, UR6, !P3 ;  /* 0x00000006af007c0c */ /* 0x000fe2000df41270 */
[C---:B------:R-:W-:Y:S01]  /*afd10*/  IMAD.WIDE R246, R236.reuse, 0x4, R212 ;  /* 0x00000004ecf67825 */ /* 0x040fe200078e02d4 */
[----:B------:R-:W-:Y:S01]  /*afd20*/  ISETP.LT.AND P3, PT, R95, UR8, !P3 ;  /* 0x000000085f007c0c */ /* 0x000fe2000df61270 */
[----:B------:R-:W1:Y:S01]  /*afd30*/  LDCU UR6, c[0x0][0x398] ;  /* 0x00007300ff0677ac */ /* 0x000e620008000800 */
[----:B------:R-:W-:Y:S01]  /*afd40*/  ISETP.LT.AND P4, PT, R211, UR16, !P5 ;  /* 0x00000010d3007c0c */ /* 0x000fe2000ef81270 */
[C---:B------:R-:W-:Y:S01]  /*afd50*/  IMAD.WIDE R248, R236.reuse, 0x4, R6 ;  /* 0x00000004ecf87825 */ /* 0x040fe200078e0206 */
[----:B------:R-:W-:Y:S01]  /*afd60*/  ISETP.LT.AND P0, PT, R219, UR18, !P5 ;  /* 0x00000012db007c0c */ /* 0x000fe2000ef01270 */
[----:B------:R-:W1:Y:S02]  /*afd70*/  LDCU UR8, c[0x0][0x398] ;  /* 0x00007300ff0877ac */ /* 0x000e640008000800 */
[----:B------:R-:W-:Y:S01]  /*afd80*/  IMAD.WIDE R236, R236, 0x4, R4 ;  /* 0x00000004ecec7825 */ /* 0x000fe200078e0204 */
[----:B------:R-:W-:Y:S01]  /*afd90*/  ISETP.LT.AND P6, PT, R227, UR20, !P5 ;  /* 0x00000014e3007c0c */ /* 0x000fe2000efc1270 */
[----:B------:R-:W1:Y:S01]  /*afda0*/  LDCU UR12, c[0x0][0x398] ;  /* 0x00007300ff0c77ac */ /* 0x000e620008000800 */
[----:B------:R-:W1:Y:S01]  /*afdb0*/  LDCU UR16, c[0x0][0x398] ;  /* 0x00007300ff1077ac */ /* 0x000e620008000800 */
[----:B------:R-:W1:Y:S01]  /*afdc0*/  LDCU UR18, c[0x0][0x398] ;  /* 0x00007300ff1277ac */ /* 0x000e620008000800 */
[----:B------:R-:W1:Y:S01]  /*afdd0*/  LDCU UR20, c[0x0][0x398] ;  /* 0x00007300ff1477ac */ /* 0x000e620008000800 */
[----:B--2---:R2:W-:Y:S04]  /*afde0*/  @P1 STG.E desc[UR14][R246.64], R234 ;  /* 0x000000eaf6001986 */ /* 0x0045e8000c10190e */
[----:B------:R-:W-:Y:S04]  /*afdf0*/  @P2 STG.E desc[UR14][R248.64], R250 ;  /* 0x000000faf8002986 */ /* 0x000fe8000c10190e */
[----:B------:R1:W-:Y:S01]  /*afe00*/  @P3 STG.E desc[UR14][R236.64], R238 ;  /* 0x000000eeec003986 */ /* 0x0003e2000c10190e */
[----:B--2---:R-:W-:-:S03]  /*afe10*/  IMAD.WIDE R246, R0, 0x4, R244 ;  /* 0x0000000400f67825 */ /* 0x004fc600078e02f4 */
[----:B------:R-:W2:Y:S04]  /*afe20*/  LDL.LU R234, [R1+0xcc] ;  /* 0x0000cc0001ea7983 */ /* 0x000ea80000300800 */
[----:B-1----:R-:W2:Y:S04]  /*afe30*/  LDL.LU R238, [R1+0x9c] ;  /* 0x00009c0001ee7983 */ /* 0x002ea80000300800 */
[----:B------:R-:W2:Y:S04]  /*afe40*/  LDL.LU R250, [R1+0xbc] ;  /* 0x0000bc0001fa7983 */ /* 0x000ea80000300800 */
[----:B---3--:R1:W-:Y:S02]  /*afe50*/  @P4 STG.E desc[UR14][R246.64], R235 ;  /* 0x000000ebf6004986 */ /* 0x0083e4000c10190e */
[----:B-1----:R-:W-:-:S02]  /*afe60*/  IMAD.WIDE R246, R0, 0x4, R242 ;  /* 0x0000000400f67825 */ /* 0x002fc400078e02f2 */
[----:B------:R-:W3:Y:S04]  /*afe70*/  LDL.LU R235, [R1+0x8c] ;  /* 0x00008c0001eb7983 */ /* 0x000ee80000300800 */
[----:B------:R-:W2:Y:S04]  /*afe80*/  LDL.LU R252, [R1+0x6c] ;  /* 0x00006c0001fc7983 */ /* 0x000ea80000300800 */
[----:B----4-:R1:W-:Y:S04]  /*afe90*/  @P0 STG.E desc[UR14][R246.64], R251 ;  /* 0x000000fbf6000986 */ /* 0x0103e8000c10190e */
[----:B-1----:R-:W4:Y:S04]  /*afea0*/  LDL.LU R251, [R1+0x4118] ;  /* 0x0041180001fb7983 */ /* 0x002f280000300800 */
[----:B------:R-:W2:Y:S01]  /*afeb0*/  LDL.LU R247, [R1+0xac] ;  /* 0x0000ac0001f77983 */ /* 0x000ea20000300800 */
[----:B------:R-:W-:Y:S01]  /*afec0*/  ISETP.LT.AND P1, PT, R127, UR22, !P5 ;  /* 0x000000167f007c0c */ /* 0x000fe2000ef21270 */
[----:B------:R-:W-:Y:S01]  /*afed0*/  IMAD.WIDE R248, R0, 0x4, R2 ;  /* 0x0000000400f87825 */ /* 0x000fe200078e0202 */
[----:B------:R-:W-:Y:S01]  /*afee0*/  ISETP.LT.AND P2, PT, R147, UR23, !P5 ;  /* 0x0000001793007c0c */ /* 0x000fe2000ef41270 */
[----:B------:R-:W1:Y:S01]  /*afef0*/  LDCU UR22, c[0x0][0x398] ;  /* 0x00007300ff1677ac */ /* 0x000e620008000800 */
[----:B------:R-:W-:-:S02]  /*aff00*/  IADD3 R237, PT, PT, R187, 0x7, RZ ;  /* 0x00000007bbed7810 */ /* 0x000fc40007ffe0ff */
[----:B------:R-:W-:Y:S01]  /*aff10*/  ISETP.LT.AND P3, PT, R231, UR24, !P5 ;  /* 0x00000018e7007c0c */ /* 0x000fe2000ef61270 */
[C---:B------:R-:W-:Y:S01]  /*aff20*/  VIADD R236, R0.reuse, UR27 ;  /* 0x0000001b00ec7c36 */ /* 0x040fe20008000000 */
[----:B------:R-:W-:Y:S01]  /*aff30*/  ISETP.LT.AND P4, PT, R175, UR25, !P5 ;  /* 0x00000019af007c0c */ /* 0x000fe2000ef81270 */
[----:B------:R-:W1:Y:S01]  /*aff40*/  LDCU UR24, c[0x0][0x39c] ;  /* 0x00007380ff1877ac */ /* 0x000e620008000800 */
[----:B------:R-:W-:Y:S02]  /*aff50*/  ISETP.GE.AND P0, PT, R237, UR28, PT ;  /* 0x0000001ced007c0c */ /* 0x000fe4000bf06270 */
[----:B------:R-:W3:Y:S01]  /*aff60*/  LDL.LU R237, [R1+0x5c] ;  /* 0x00005c0001ed7983 */ /* 0x000ee20000300800 */
[----:B------:R-:W-:Y:S01]  /*aff70*/  ISETP.LT.AND P5, PT, R95, UR26, !P5 ;  /* 0x0000001a5f007c0c */ /* 0x000fe2000efa1270 */
[----:B------:R-:W1:Y:S01]  /*aff80*/  LDCU UR25, c[0x0][0x398] ;  /* 0x00007300ff1977ac */ /* 0x000e620008000800 */
[----:B------:R-:W1:Y:S01]  /*aff90*/  LDCU UR23, c[0x0][0x3b8] ;  /* 0x00007700ff1777ac */ /* 0x000e620008000800 */
[----:B------:R-:W1:Y:S01]  /*affa0*/  LDCU UR26, c[0x0][0x398] ;  /* 0x00007300ff1a77ac */ /* 0x000e620008000800 */
[----:B------:R-:W1:Y:S01]  /*affb0*/  LDCU UR27, c[0x0][0x398] ;  /* 0x00007300ff1b77ac */ /* 0x000e620008000800 */
[----:B------:R-:W1:Y:S01]  /*affc0*/  LDCU UR28, c[0x0][0x398] ;  /* 0x00007300ff1c77ac */ /* 0x000e620008000800 */
[----:B--2---:R2:W-:Y:S02]  /*affd0*/  @P6 STG.E desc[UR14][R248.64], R247 ;  /* 0x000000f7f8006986 */ /* 0x0045e4000c10190e */
[----:B--2---:R-:W-:-:S04]  /*affe0*/  IMAD.WIDE R246, R0, 0x4, R240 ;  /* 0x0000000400f67825 */ /* 0x004fc800078e02f0 */
[C---:B------:R-:W-:Y:S01]  /*afff0*/  IMAD.WIDE R248, R0.reuse, 0x4, R214 ;  /* 0x0000000400f87825 */ /* 0x040fe200078e02d6 */
[----:B------:R2:W-:Y:S04]  /*b0000*/  @P1 STG.E desc[UR14][R246.64], R234 ;  /* 0x000000eaf6001986 */ /* 0x0005e8000c10190e */
[----:B------:R1:W-:Y:S04]  /*b0010*/  @P2 STG.E desc[UR14][R248.64], R238 ;  /* 0x000000eef8002986 */ /* 0x0003e8000c10190e */
[----:B--2---:R-:W2:Y:S01]  /*b0020*/  LDL.LU R234, [R1+0x4c] ;  /* 0x00004c0001ea7983 */ /* 0x004ea20000300800 */
[----:B------:R-:W-:-:S03]  /*b0030*/  IMAD.WIDE R246, R0, 0x4, R212 ;  /* 0x0000000400f67825 */ /* 0x000fc600078e02d4 */
[----:B-1----:R-:W4:Y:S01]  /*b0040*/  LDL.LU R238, [R1+0x3c] ;  /* 0x00003c0001ee7983 */ /* 0x002f220000300800 */
[----:B------:R-:W-:-:S03]  /*b0050*/  IMAD.WIDE R248, R0, 0x4, R6 ;  /* 0x0000000400f87825 */ /* 0x000fc600078e0206 */
[----:B------:R1:W-:Y:S04]  /*b0060*/  @P3 STG.E desc[UR14][R246.64], R250 ;  /* 0x000000faf6003986 */ /* 0x0003e8000c10190e */
[----:B---3--:R3:W-:Y:S04]  /*b0070*/  @P4 STG.E desc[UR14][R248.64], R235 ;  /* 0x000000ebf8004986 */ /* 0x0087e8000c10190e */
[----:B-1----:R-:W4:Y:S04]  /*b0080*/  LDL.LU R250, [R1+0x2c] ;  /* 0x00002c0001fa7983 */ /* 0x002f280000300800 */
[----:B---3--:R-:W3:Y:S01]  /*b0090*/  LDL.LU R235, [R1+0x1c] ;  /* 0x00001c0001eb7983 */ /* 0x008ee20000300800 */
[----:B------:R-:W-:-:S05]  /*b00a0*/  IMAD.WIDE R246, R0, 0x4, R4 ;  /* 0x0000000400f67825 */ /* 0x000fca00078e0204 */
[----:B------:R1:W-:Y:S04]  /*b00b0*/  @P5 STG.E desc[UR14][R246.64], R252 ;  /* 0x000000fcf6005986 */ /* 0x0003e8000c10190e */
[----:B-1----:R-:W3:Y:S01]  /*b00c0*/  LDL.LU R252, [R1+0xc] ;  /* 0x00000c0001fc7983 */ /* 0x002ee20000300800 */
[----:B------:R-:W-:Y:S02]  /*b00d0*/  ISETP.LT.AND P6, PT, R211, UR29, !P0 ;  /* 0x0000001dd3007c0c */ /* 0x000fe4000c7c1270 */
[----:B------:R-:W-:Y:S02]  /*b00e0*/  ISETP.LT.AND P1, PT, R219, UR30, !P0 ;  /* 0x0000001edb007c0c */ /* 0x000fe4000c721270 */
        /* <DEDUP_REMOVED lines=8> */
[----:B------:R1:W-:Y:S01]  /*b0170*/  @P6 STG.E desc[UR14][R248.64], R237 ;  /* 0x000000edf8006986 */ /* 0x0003e2000c10190e */
[C---:B------:R-:W-:Y:S01]  /*b0180*/  VIADD R0, R236.reuse, UR37 ;  /* 0x00000025ec007c36 */ /* 0x040fe20008000000 */
[----:B------:R-:W2:Y:S01]  /*b0190*/  LDCU UR31, c[0x0][0x398] ;  /* 0x00007300ff1f77ac */ /* 0x000ea20008000800 */
[----:B------:R-:W2:Y:S01]  /*b01a0*/  LDCU UR34, c[0x0][0x39c] ;  /* 0x00007380ff2277ac */ /* 0x000ea20008000800 */
[----:B------:R-:W2:Y:S01]  /*b01b0*/  LDCU UR32, c[0x0][0x398] ;  /* 0x00007300ff2077ac */ /* 0x000ea20008000800 */
[C---:B-1----:R-:W-:Y:S01]  /*b01c0*/  IMAD.WIDE R248, R236.reuse, 0x4, R2 ;  /* 0x00000004ecf87825 */ /* 0x042fe200078e0202 */
[----:B------:R-:W-:Y:S01]  /*b01d0*/  ISETP.LT.AND P6, PT, R175, UR35, !P0 ;  /* 0x00000023af007c0c */ /* 0x000fe2000c7c1270 */
[----:B------:R-:W1:Y:S01]  /*b01e0*/  LDCU UR35, c[0x0][0x398] ;  /* 0x00007300ff2377ac */ /* 0x000e620008000800 */
[----:B------:R-:W1:Y:S01]  /*b01f0*/  LDCU UR33, c[0x0][0x3b8] ;  /* 0x00007700ff2177ac */ /* 0x000e620008000800 */
[----:B--2---:R2:W-:Y:S01]  /*b0200*/  @P1 STG.E desc[UR14][R246.64], R234 ;  /* 0x000000eaf6001986 */ /* 0x0045e2000c10190e */
[----:B------:R-:W-:Y:S01]  /*b0210*/  IADD3 R237, PT, PT, R187, 0x8, RZ ;  /* 0x00000008bbed7810 */ /* 0x000fe20007ffe0ff */
[----:B------:R-:W1:Y:S02]  /*b0220*/  LDCU UR37, c[0x0][0x398] ;  /* 0x00007300ff2577ac */ /* 0x000e640008000800 */
[----:B----4-:R4:W-:Y:S04]  /*b0230*/  @P2 STG.E desc[UR14][R248.64], R238 ;  /* 0x000000eef8002986 */ /* 0x0109e8000c10190e */
[----:B--2---:R-:W2:Y:S01]  /*b0240*/  LDL.LU R234, [R1+0x1b0] ;  /* 0x0001b00001ea7983 */ /* 0x004ea20000300800 */
[----:B------:R-:W-:-:S04]  /*b0250*/  IMAD.WIDE R246, R236, 0x4, R240 ;  /* 0x00000004ecf67825 */ /* 0x000fc800078e02f0 */
[C---:B----4-:R-:W-:Y:S01]  /*b0260*/  IMAD.WIDE R248, R236.reuse, 0x4, R214 ;  /* 0x00000004ecf87825 */ /* 0x050fe200078e02d6 */
[----:B------:R-:W-:Y:S04]  /*b0270*/  @P3 STG.E desc[UR14][R246.64], R250 ;  /* 0x000000faf6003986 */ /* 0x000fe8000c10190e */
[----:B---3--:R3:W-:Y:S04]  /*b0280*/  @P4 STG.E desc[UR14][R248.64], R235 ;  /* 0x000000ebf8004986 */ /* 0x0087e8000c10190e */
[----:B---3--:R-:W3:Y:S01]  /*b0290*/  LDL.LU R235, [R1+0x210] ;  /* 0x0002100001eb7983 */ /* 0x008ee20000300800 */
[----:B------:R-:W-:-:S04]  /*b02a0*/  IMAD.WIDE R246, R236, 0x4, R212 ;  /* 0x00000004ecf67825 */ /* 0x000fc800078e02d4 */
[----:B------:R-:W-:Y:S01]  /*b02b0*/  IMAD.WIDE R248, R236, 0x4, R6 ;  /* 0x00000004ecf87825 */ /* 0x000fe200078e0206 */
[----:B------:R4:W-:Y:S04]  /*b02c0*/  @P5 STG.E desc[UR14][R246.64], R252 ;  /* 0x000000fcf6005986 */ /* 0x0009e8000c10190e */
[----:B------:R1:W-:Y:S04]  /*b02d0*/  @P6 STG.E desc[UR14][R248.64], R251 ;  /* 0x000000fbf8006986 */ /* 0x0003e8000c10190e */
[----:B----4-:R-:W4:Y:S04]  /*b02e0*/  LDL.LU R252, [R1+0x1d0] ;  /* 0x0001d00001fc7983 */ /* 0x010f280000300800 */
[----:B-1----:R-:W4:Y:S04]  /*b02f0*/  LDL.LU R251, [R1+0x1e0] ;  /* 0x0001e00001fb7983 */ /* 0x002f280000300800 */
[----:B------:R-:W4:Y:S01]  /*b0300*/  LDL.LU R248, [R1+0x200] ;  /* 0x0002000001f87983 */ /* 0x000f220000300800 */
[----:B------:R-:W-:-:S02]  /*b0310*/  ISETP.GE.AND P1, PT, R237, UR38, PT ;  /* 0x00000026ed007c0c */ /* 0x000fc4000bf26270 */
[----:B------:R-:W-:Y:S01]  /*b0320*/  ISETP.LT.AND P0, PT, R95, UR36, !P0 ;  /* 0x000000245f007c0c */ /* 0x000fe2000c701270 */
[----:B------:R-:W-:Y:S01]  /*b0330*/  IMAD.WIDE R236, R236, 0x4, R4 ;  /* 0x00000004ecec7825 */ /* 0x000fe200078e0204 */
[----:B------:R-:W-:Y:S01]  /*b0340*/  ISETP.LT.AND P2, PT, R211, UR39, !P1 ;  /* 0x00000027d3007c0c */ /* 0x000fe2000cf41270 */
[----:B------:R-:W4:Y:S01]  /*b0350*/  LDL.LU R249, [R1+0x1f0] ;  /* 0x0001f00001f97983 */ /* 0x000f220000300800 */
[----:B------:R-:W-:Y:S01]  /*b0360*/  ISETP.LT.AND P3, PT, R219, UR40, !P1 ;  /* 0x00000028db007c0c */ /* 0x000fe2000cf61270 */
[C---:B------:R-:W-:Y:S01]  /*b0370*/  IMAD.WIDE R246, R0.reuse, 0x4, R244 ;  /* 0x0000000400f67825 */ /* 0x040fe200078e02f4 */
[----:B------:R-:W-:Y:S01]  /*b0380*/  ISETP.LT.AND P4, PT, R227, UR41, !P1 ;  /* 0x00000029e3007c0c */ /* 0x000fe2000cf81270 */
[----:B------:R-:W1:Y:S01]  /*b0390*/  LDCU UR36, c[0x0][0x398] ;  /* 0x00007300ff2477ac */ /* 0x000e620008000800 */
[----:B------:R-:W-:Y:S02]  /*b03a0*/  ISETP.LT.AND P5, PT, R127, UR42, !P1 ;  /* 0x0000002a7f007c0c */ /* 0x000fe4000cfa1270 */
[----:B------:R-:W-:Y:S01]  /*b03b0*/  ISETP.LT.AND P6, PT, R147, UR43, !P1 ;  /* 0x0000002b93007c0c */ /* 0x000fe2000cfc1270 */
[----:B------:R-:W1:Y:S02]  /*b03c0*/  LDCU UR38, c[0x0][0x398] ;  /* 0x00007300ff2677ac */ /* 0x000e640008000800 */
[----:B------:R1:W-:Y:S01]  /*b03d0*/  @P0 STG.E desc[UR14][R236.64], R239 ;  /* 0x000000efec000986 */ /* 0x0003e2000c10190e */
[----:B------:R-:W2:Y:S01]  /*b03e0*/  LDCU UR39, c[0x0][0x398] ;  /* 0x00007300ff2777ac */ /* 0x000ea20008000800 */
[----:B------:R-:W2:Y:S01]  /*b03f0*/  LDCU UR40, c[0x0][0x398] ;  /* 0x00007300ff2877ac */ /* 0x000ea20008000800 */
[----:B------:R-:W2:Y:S01]  /*b0400*/  LDCU UR41, c[0x0][0x398] ;  /* 0x00007300ff2977ac */ /* 0x000ea20008000800 */
[C---:B-1----:R-:W-:Y:S01]  /*b0410*/  IMAD.WIDE R238, R0.reuse, 0x4, R242 ;  /* 0x0000000400ee7825 */ /* 0x042fe200078e02f2 */
[----:B------:R-:W1:Y:S01]  /*b0420*/  LDCU UR42, c[0x0][0x398] ;  /* 0x00007300ff2a77ac */ /* 0x000e620008000800 */
[----:B------:R-:W1:Y:S01]  /*b0430*/  LDCU UR43, c[0x0][0x3b8] ;  /* 0x00007700ff2b77ac */ /* 0x000e620008000800 */
[----:B--2---:R2:W-:Y:S04]  /*b0440*/  @P2 STG.E desc[UR14][R246.64], R234 ;  /* 0x000000eaf6002986 */ /* 0x0045e8000c10190e */
[----:B--2---:R-:W2:Y:S04]  /*b0450*/  LDL.LU R234, [R1+0x1c0] ;  /* 0x0001c00001ea7983 */ /* 0x004ea80000300800 */
[----:B------:R-:W2:Y:S04]  /*b0460*/  LDL.LU R250, [R1+0x180] ;  /* 0x0001800001fa7983 */ /* 0x000ea80000300800 */
[----:B---3--:R3:W-:Y:S04]  /*b0470*/  @P3 STG.E desc[UR14][R238.64], R235 ;  /* 0x000000ebee003986 */ /* 0x0087e8000c10190e */
[----:B---3--:R-:W3:Y:S01]  /*b0480*/  LDL.LU R235, [R1+0x150] ;  /* 0x0001500001eb7983 */ /* 0x008ee20000300800 */
[----:B------:R-:W-:-:S04]  /*b0490*/  IMAD.WIDE R246, R0, 0x4, R2 ;  /* 0x0000000400f67825 */ /* 0x000fc800078e0202 */
[C---:B------:R-:W-:Y:S01]  /*b04a0*/  IMAD.WIDE R238, R0.reuse, 0x4, R240 ;  /* 0x0000000400ee7825 */ /* 0x040fe200078e02f0 */
[----:B----4-:R4:W-:Y:S04]  /*b04b0*/  @P4 STG.E desc[UR14][R246.64], R251 ;  /* 0x000000fbf6004986 */ /* 0x0109e8000c10190e */
[----:B------:R-:W-:Y:S01]  /*b04c0*/  @P5 STG.E desc[UR14][R238.64], R248 ;  /* 0x000000f8ee005986 */ /* 0x000fe2000c10190e */
[----:B----4-:R-:W-:-:S05]  /*b04d0*/  IMAD.WIDE R246, R0, 0x4, R214 ;  /* 0x0000000400f67825 */ /* 0x010fca00078e02d6 */
[----:B------:R4:W-:Y:S04]  /*b04e0*/  @P6 STG.E desc[UR14][R246.64], R252 ;  /* 0x000000fcf6006986 */ /* 0x0009e8000c10190e */
[----:B----4-:R-:W4:Y:S01]  /*b04f0*/  LDL.LU R252, [R1+0x140] ;  /* 0x0001400001fc7983 */ /* 0x010f220000300800 */
[----:B------:R-:W-:Y:S02]  /*b0500*/  ISETP.LT.AND P0, PT, R231, UR44, !P1 ;  /* 0x0000002ce7007c0c */ /* 0x000fe4000cf01270 */
[----:B------:R-:W-:Y:S02]  /*b0510*/  IADD3 R237, PT, PT, R187, 0x9, RZ ;  /* 0x00000009bbed7810 */ /* 0x000fe40007ffe0ff */
[----:B------:R-:W-:Y:S01]  /*b0520*/  ISETP.LT.AND P2, PT, R175, UR45, !P1 ;  /* 0x0000002daf007c0c */ /* 0x000fe2000cf41270 */
[C---:B------:R-:W-:Y:S01]  /*b0530*/  IMAD.WIDE R238, R0.reuse, 0x4, R212 ;  /* 0x0000000400ee7825 */ /* 0x040fe200078e02d4 */
[----:B------:R-:W-:Y:S01]  /*b0540*/  ISETP.GE.AND P3, PT, R237, UR48, PT ;  /* 0x00000030ed007c0c */ /* 0x000fe2000bf66270 */
[----:B------:R-:W4:Y:S01]  /*b0550*/  LDL.LU R251, [R1+0x130] ;  /* 0x0001300001fb7983 */ /* 0x000f220000300800 */
[----:B------:R-:W-:Y:S01]  /*b0560*/  ISETP.LT.AND P1, PT, R95, UR46, !P1 ;  /* 0x0000002e5f007c0c */ /* 0x000fe2000cf21270 */
[C---:B------:R-:W-:Y:S01]  /*b0570*/  IMAD.WIDE R246, R0.reuse, 0x4, R6 ;  /* 0x0000000400f67825 */ /* 0x040fe200078e0206 */
[----:B------:R-:W-:Y:S01]  /*b0580*/  ISETP.LT.AND P4, PT, R211, UR49, !P3 ;  /* 0x00000031d3007c0c */ /* 0x000fe2000df81270 */
[----:B------:R-:W4:Y:S01]  /*b0590*/  LDL.LU R248, [R1+0x120] ;  /* 0x0001200001f87983 */ /* 0x000f220000300800 */
[----:B------:R-:W1:Y:S01]  /*b05a0*/  LDCU UR44, c[0x0][0x39c] ;  /* 0x00007380ff2c77ac */ /* 0x000e620008000800 */
[----:B------:R-:W-:-:S02]  /*b05b0*/  VIADD R236, R0, UR47 ;  /* 0x0000002f00ec7c36 */ /* 0x000fc40008000000 */
[----:B------:R1:W-:Y:S01]  /*b05c0*/  @P0 STG.E desc[UR14][R238.64], R249 ;  /* 0x000000f9ee000986 */ /* 0x0003e2000c10190e */
[----:B------:R-:W-:Y:S01]  /*b05d0*/  ISETP.LT.AND P5, PT, R219, UR50, !P3 ;  /* 0x00000032db007c0c */ /* 0x000fe2000dfa1270 */
[----:B------:R-:W2:Y:S01]  /*b05e0*/  LDCU UR45, c[0x0][0x398] ;  /* 0x00007300ff2d77ac */ /* 0x000ea20008000800 */
[----:B------:R-:W-:Y:S02]  /*b05f0*/  ISETP.LT.AND P6, PT, R227, UR51, !P3 ;  /* 0x00000033e3007c0c */ /* 0x000fe4000dfc1270 */
[----:B------:R-:W-:Y:S01]  /*b0600*/  IADD3 R237, PT, PT, R187, 0xa, RZ ;  /* 0x0000000abbed7810 */ /* 0x000fe20007ffe0ff */
[----:B------:R-:W2:Y:S01]  /*b0610*/  LDCU UR46, c[0x0][0x398] ;  /* 0x00007300ff2e77ac */ /* 0x000ea20008000800 */
[----:B------:R-:W2:Y:S01]  /*b0620*/  LDCU UR47, c[0x0][0x398] ;  /* 0x00007300ff2f77ac */ /* 0x000ea20008000800 */
[----:B-1----:R-:W-:Y:S01]  /*b0630*/  IMAD.WIDE R238, R0, 0x4, R4 ;  /* 0x0000000400ee7825 */ /* 0x002fe200078e0204 */
[----:B------:R-:W-:Y:S01]  /*b0640*/  ISETP.LT.AND P0, PT, R127, UR52, !P3 ;  /* 0x000000347f007c0c */ /* 0x000fe2000df01270 */
[----:B------:R-:W1:Y:S01]  /*b0650*/  LDCU UR48, c[0x0][0x398] ;  /* 0x00007300ff3077ac */ /* 0x000e620008000800 */
[----:B------:R-:W1:Y:S01]  /*b0660*/  LDCU UR49, c[0x0][0x398] ;  /* 0x00007300ff3177ac */ /* 0x000e620008000800 */
[----:B--2---:R2:W-:Y:S01]  /*b0670*/  @P2 STG.E desc[UR14][R246.64], R234 ;  /* 0x000000eaf6002986 */ /* 0x0045e2000c10190e */
[C---:B------:R-:W-:Y:S01]  /*b0680*/  VIADD R0, R236.reuse, UR57 ;  /* 0x00000039ec007c36 */ /* 0x040fe20008000000 */
[----:B------:R-:W1:Y:S02]  /*b0690*/  LDCU UR50, c[0x0][0x398] ;  /* 0x00007300ff3277ac */ /* 0x000e640008000800 */
[----:B------:R-:W-:Y:S01]  /*b06a0*/  @P1 STG.E desc[UR14][R238.64], R250 ;  /* 0x000000faee001986 */ /* 0x000fe2000c10190e */
[----:B------:R-:W1:Y:S01]  /*b06b0*/  LDCU UR51, c[0x0][0x398] ;  /* 0x00007300ff3377ac */ /* 0x000e620008000800 */
[----:B------:R-:W1:Y:S02]  /*b06c0*/  LDCU UR52, c[0x0][0x398] ;  /* 0x00007300ff3477ac */ /* 0x000e640008000800 */
[----:B--2---:R-:W2:Y:S01]  /*b06d0*/  LDL.LU R234, [R1+0x110] ;  /* 0x0001100001ea7983 */ /* 0x004ea20000300800 */
[C---:B------:R-:W-:Y:S01]  /*b06e0*/  IMAD.WIDE R246, R236.reuse, 0x4, R244 ;  /* 0x00000004ecf67825 */ /* 0x040fe200078e02f4 */
[----:B------:R-:W-:Y:S01]  /*b06f0*/  ISETP.LT.AND P2, PT, R147, UR53, !P3 ;  /* 0x0000003593007c0c */ /* 0x000fe2000df41270 */
[----:B------:R-:W1:Y:S01]  /*b0700*/  LDCU UR53, c[0x0][0x3b8] ;  /* 0x00007700ff3577ac */ /* 0x000e620008000800 */
[----:B------:R-:W2:Y:S01]  /*b0710*/  LDL.LU R249, [R1+0x100] ;  /* 0x0001000001f97983 */ /* 0x000ea20000300800 */
[----:B------:R-:W1:Y:S03]  /*b0720*/  LDCU UR57, c[0x0][0x398] ;  /* 0x00007300ff3977ac */ /* 0x000e660008000800 */
[----:B---3--:R3:W-:Y:S04]  /*b0730*/  @P4 STG.E desc[UR14][R246.64], R235 ;  /* 0x000000ebf6004986 */ /* 0x0087e8000c10190e */
[----:B---3--:R-:W3:Y:S01]  /*b0740*/  LDL.LU R235, [R1+0xf0] ;  /* 0x0000f00001eb7983 */ /* 0x008ee20000300800 */
[----:B------:R-:W-:-:S03]  /*b0750*/  IMAD.WIDE R238, R236, 0x4, R242 ;  /* 0x00000004ecee7825 */ /* 0x000fc600078e02f2 */
[----:B------:R-:W3:Y:S04]  /*b0760*/  LDL.LU R250, [R1+0xe0] ;  /* 0x0000e00001fa7983 */ /* 0x000ee80000300800 */
[----:B----4-:R4:W-:Y:S04]  /*b0770*/  @P5 STG.E desc[UR14][R238.64], R252 ;  /* 0x000000fcee005986 */ /* 0x0109e8000c10190e */
[----:B----4-:R-:W4:Y:S01]  /*b0780*/  LDL.LU R252, [R1+0x1b4] ;  /* 0x0001b40001fc7983 */ /* 0x010f220000300800 */
[C---:B------:R-:W-:Y:S01]  /*b0790*/  IMAD.WIDE R246, R236.reuse, 0x4, R2 ;  /* 0x00000004ecf67825 */ /* 0x040fe200078e0202 */
[----:B------:R-:W-:Y:S01]  /*b07a0*/  ISETP.LT.AND P1, PT, R231, UR54, !P3 ;  /* 0x00000036e7007c0c */ /* 0x000fe2000df21270 */
[----:B------:R-:W1:Y:S01]  /*b07b0*/  LDCU UR54, c[0x0][0x39c] ;  /* 0x00007380ff3677ac */ /* 0x000e620008000800 */
[----:B------:R-:W-:Y:S01]  /*b07c0*/  ISETP.LT.AND P4, PT, R175, UR55, !P3 ;  /* 0x00000037af007c0c */ /* 0x000fe2000df81270 */
[C---:B------:R-:W-:Y:S01]  /*b07d0*/  IMAD.WIDE R238, R236.reuse, 0x4, R240 ;  /* 0x00000004ecee7825 */ /* 0x040fe200078e02f0 */
[----:B------:R1:W-:Y:S01]  /*b07e0*/  @P6 STG.E desc[UR14][R246.64], R251 ;  /* 0x000000fbf6006986 */ /* 0x0003e2000c10190e */
[----:B------:R-:W-:Y:S01]  /*b07f0*/  ISETP.GE.AND P5, PT, R237, UR58, PT ;  /* 0x0000003aed007c0c */ /* 0x000fe2000bfa6270 */
[----:B------:R-:W2:Y:S02]  /*b0800*/  LDCU UR55, c[0x0][0x398] ;  /* 0x00007300ff3777ac */ /* 0x000ea40008000800 */
[----:B------:R1:W-:Y:S01]  /*b0810*/  @P0 STG.E desc[UR14][R238.64], R248 ;  /* 0x000000f8ee000986 */ /* 0x0003e2000c10190e */
[----:B------:R-:W-:Y:S01]  /*b0820*/  ISETP.LT.AND P3, PT, R95, UR56, !P3 ;  /* 0x000000385f007c0c */ /* 0x000fe2000df61270 */
[----:B------:R-:W2:Y:S01]  /*b0830*/  LDCU UR56, c[0x0][0x398] ;  /* 0x00007300ff3877ac */ /* 0x000ea20008000800 */
[----:B------:R-:W2:Y:S01]  /*b0840*/  LDCU UR58, c[0x0][0x398] ;  /* 0x00007300ff3a77ac */ /* 0x000ea20008000800 */
[----:B-1----:R-:W-:-:S04]  /*b0850*/  IMAD.WIDE R246, R236, 0x4, R214 ;  /* 0x00000004ecf67825 */ /* 0x002fc800078e02d6 */
[C---:B------:R-:W-:Y:S01]  /*b0860*/  IMAD.WIDE R238, R236.reuse, 0x4, R212 ;  /* 0x00000004ecee7825 */ /* 0x040fe200078e02d4 */
[----:B------:R-:W-:Y:S01]  /*b0870*/  ISETP.LT.AND P6, PT, R211, UR59, !P5 ;  /* 0x0000003bd3007c0c */ /* 0x000fe2000efc1270 */
[----:B------:R-:W1:Y:S01]  /*b0880*/  LDCU UR59, c[0x0][0x398] ;  /* 0x00007300ff3b77ac */ /* 0x000e620008000800 */
[----:B--2---:R2:W-:Y:S04]  /*b0890*/  @P2 STG.E desc[UR14][R246.64], R234 ;  /* 0x000000eaf6002986 */ /* 0x0045e8000c10190e */
[----:B------:R-:W-:Y:S04]  /*b08a0*/  @P1 STG.E desc[UR14][R238.64], R249 ;  /* 0x000000f9ee001986 */ /* 0x000fe8000c10190e */
[----:B--2---:R-:W2:Y:S01]  /*b08b0*/  LDL.LU R234, [R1+0x214] ;  /* 0x0002140001ea7983 */ /* 0x004ea20000300800 */
[----:B------:R-:W-:-:S03]  /*b08c0*/  IMAD.WIDE R246, R236, 0x4, R6 ;  /* 0x00000004ecf67825 */ /* 0x000fc600078e0206 */
[----:B------:R-:W2:Y:S04]  /*b08d0*/  LDL.LU R251, [R1+0x1e4] ;  /* 0x0001e40001fb7983 */ /* 0x000ea80000300800 */
[----:B------:R-:W2:Y:S04]  /*b08e0*/  LDL.LU R248, [R1+0x204] ;  /* 0x0002040001f87983 */ /* 0x000ea80000300800 */
[----:B---3--:R3:W-:Y:S04]  /*b08f0*/  @P4 STG.E desc[UR14][R246.64], R235 ;  /* 0x000000ebf6004986 */ /* 0x0087e8000c10190e */
[----:B---3--:R-:W3:Y:S01]  /*b0900*/  LDL.LU R235, [R1+0x1d4] ;  /* 0x0001d40001eb7983 */ /* 0x008ee20000300800 */
[----:B------:R-:W-:-:S03]  /*b0910*/  IMAD.WIDE R236, R236, 0x4, R4 ;  /* 0x00000004ecec7825 */ /* 0x000fc600078e0204 */
[----:B------:R-:W3:Y:S01]  /*b0920*/  LDL.LU R249, [R1+0x1f4] ;  /* 0x0001f40001f97983 */ /* 0x000ee20000300800 */
[----:B------:R-:W-:-:S03]  /*b0930*/  IMAD.WIDE R238, R0, 0x4, R244 ;  /* 0x0000000400ee7825 */ /* 0x000fc600078e02f4 */
[----:B------:R-:W-:Y:S04]  /*b0940*/  @P3 STG.E desc[UR14][R236.64], R250 ;  /* 0x000000faec003986 */ /* 0x000fe8000c10190e */
[----:B----4-:R4:W-:Y:S04]  /*b0950*/  @P6 STG.E desc[UR14][R238.64], R252 ;  /* 0x000000fcee006986 */ /* 0x0109e8000c10190e */
[----:B----4-:R-:W4:Y:S01]  /*b0960*/  LDL.LU R252, [R1+0x1c4] ;  /* 0x0001c40001fc7983 */ /* 0x010f220000300800 */
[----:B------:R-:W-:Y:S02]  /*b0970*/  ISETP.LT.AND P0, PT, R219, UR60, !P5 ;  /* 0x0000003cdb007c0c */ /* 0x000fe4000ef01270 */
[----:B------:R-:W-:-:S02]  /*b0980*/  ISETP.LT.AND P2, PT, R227, UR61, !P5 ;  /* 0x0000003de3007c0c */ /* 0x000fc4000ef41270 */
[----:B------:R-:W-:Y:S01]  /*b0990*/  ISETP.LT.AND P1, PT, R127, UR62, !P5 ;  /* 0x0000003e7f007c0c */ /* 0x000fe2000ef21270 */
[C---:B------:R-:W-:Y:S01]  /*b09a0*/  IMAD.WIDE R238, R0.reuse, 0x4, R242 ;  /* 0x0000000400ee7825 */ /* 0x040fe200078e02f2 */
[----:B------:R-:W-:Y:S01]  /*b09b0*/  ISETP.LT.AND P4, PT, R147, UR63, !P5 ;  /* 0x0000003f93007c0c */ /* 0x000fe2000ef81270 */
[----:B------:R-:W4:Y:S02]  /*b09c0*/  LDL.LU R250, [R1+0x184] ;  /* 0x0001840001fa7983 */ /* 0x000f240000300800 */
[C---:B------:R-:W-:Y:S01]  /*b09d0*/  IMAD.WIDE R246, R0.reuse, 0x4, R2 ;  /* 0x0000000400f67825 */ /* 0x040fe200078e0202 */
[----:B------:R-:W-:Y:S01]  /*b09e0*/  ISETP.LT.AND P3, PT, R231, UR64, !P5 ;  /* 0x00000040e7007c0c */ /* 0x000fe2000ef61270 */
[----:B------:R-:W1:Y:S01]  /*b09f0*/  LDCU UR60, c[0x0][0x398] ;  /* 0x00007300ff3c77ac */ /* 0x000e620008000800 */
[----:B------:R-:W-:Y:S02]  /*b0a00*/  ISETP.LT.AND P6, PT, R175, UR65, !P5 ;  /* 0x00000041af007c0c */ /* 0x000fe4000efc1270 */
[----:B------:R-:W-:Y:S01]  /*b0a10*/  IADD3 R237, PT, PT, R187, 0xb, RZ ;  /* 0x0000000bbbed7810 */ /* 0x000fe20007ffe0ff */
[C---:B------:R-:W-:Y:S01]  /*b0a20*/  VIADD R236, R0.reuse, UR67 ;  /* 0x0000004300ec7c36 */ /* 0x040fe20008000000 */
[----:B------:R-:W1:Y:S01]  /*b0a30*/  LDCU UR61, c[0x0][0x398] ;  /* 0x00007300ff3d77ac */ /* 0x000e620008000800 */
[----:B------:R-:W1:Y:S01]  /*b0a40*/  LDCU UR62, c[0x0][0x398] ;  /* 0x00007300ff3e77ac */ /* 0x000e620008000800 */
[----:B--2---:R2:W-:Y:S01]  /*b0a50*/  @P0 STG.E desc[UR14][R238.64], R234 ;  /* 0x000000eaee000986 */ /* 0x0045e2000c10190e */
[----:B------:R-:W-:Y:S01]  /*b0a60*/  ISETP.LT.AND P5, PT, R95, UR66, !P5 ;  /* 0x000000425f007c0c */ /* 0x000fe2000efa1270 */
[----:B------:R-:W1:Y:S02]  /*b0a70*/  LDCU UR64, c[0x0][0x39c] ;  /* 0x00007380ff4077ac */ /* 0x000e640008000800 */
[----:B------:R1:W-:Y:S01]  /*b0a80*/  @P2 STG.E desc[UR14][R246.64], R251 ;  /* 0x000000fbf6002986 */ /* 0x0003e2000c10190e */
[----:B------:R-:W3:Y:S01]  /*b0a90*/  LDCU UR65, c[0x0][0x398] ;  /* 0x00007300ff4177ac */ /* 0x000ee20008000800 */
[----:B------:R-:W3:Y:S02]  /*b0aa0*/  LDCU UR63, c[0x0][0x3b8] ;  /* 0x00007700ff3f77ac */ /* 0x000ee40008000800 */
[----:B--2---:R-:W2:Y:S01]  /*b0ab0*/  LDL.LU R234, [R1+0x154] ;  /* 0x0001540001ea7983 */ /* 0x004ea20000300800 */
[C---:B------:R-:W-:Y:S01]  /*b0ac0*/  IMAD.WIDE R238, R0.reuse, 0x4, R240 ;  /* 0x0000000400ee7825 */ /* 0x040fe200078e02f0 */
[----:B------:R-:W-:Y:S01]  /*b0ad0*/  ISETP.GE.AND P0, PT, R237, UR68, PT ;  /* 0x00000044ed007c0c */ /* 0x000fe2000bf06270 */
[----:B------:R-:W2:Y:S02]  /*b0ae0*/  LDCU UR66, c[0x0][0x398] ;  /* 0x00007300ff4277ac */ /* 0x000ea40008000800 */
[C---:B-1----:R-:W-:Y:S01]  /*b0af0*/  IMAD.WIDE R246, R0.reuse, 0x4, R214 ;  /* 0x0000000400f67825 */ /* 0x042fe200078e02d6 */
[----:B------:R-:W-:Y:S01]  /*b0b00*/  @P1 STG.E desc[UR14][R238.64], R248 ;  /* 0x000000f8ee001986 */ /* 0x000fe2000c10190e */
[----:B------:R-:W-:Y:S01]  /*b0b10*/  IADD3 R237, PT, PT, R187, 0xc, RZ ;  /* 0x0000000cbbed7810 */ /* 0x000fe20007ffe0ff */
[----:B------:R-:W1:Y:S02]  /*b0b20*/  LDCU UR67, c[0x0][0x398] ;  /* 0x00007300ff4377ac */ /* 0x000e640008000800 */
[----:B---3--:R3:W-:Y:S01]  /*b0b30*/  @P4 STG.E desc[UR14][R246.64], R235 ;  /* 0x000000ebf6004986 */ /* 0x0087e2000c10190e */
[----:B------:R-:W1:Y:S03]  /*b0b40*/  LDCU UR68, c[0x0][0x398] ;  /* 0x00007300ff4477ac */ /* 0x000e660008000800 */
[----:B---3--:R-:W3:Y:S01]  /*b0b50*/  LDL.LU R235, [R1+0x144] ;  /* 0x0001440001eb7983 */ /* 0x008ee20000300800 */
[----:B------:R-:W-:-:S03]  /*b0b60*/  IMAD.WIDE R238, R0, 0x4, R212 ;  /* 0x0000000400ee7825 */ /* 0x000fc600078e02d4 */
[----:B------:R-:W3:Y:S01]  /*b0b70*/  LDL.LU R251, [R1+0x134] ;  /* 0x0001340001fb7983 */ /* 0x000ee20000300800 */
[----:B------:R-:W-:-:S03]  /*b0b80*/  IMAD.WIDE R246, R0, 0x4, R6 ;  /* 0x0000000400f67825 */ /* 0x000fc600078e0206 */
[----:B------:R-:W-:Y:S04]  /*b0b90*/  @P3 STG.E desc[UR14][R238.64], R249 ;  /* 0x000000f9ee003986 */ /* 0x000fe8000c10190e */
[----:B------:R-:W3:Y:S04]  /*b0ba0*/  LDL.LU R248, [R1+0x124] ;  /* 0x0001240001f87983 */ /* 0x000ee80000300800 */
[----:B----4-:R4:W-:Y:S04]  /*b0bb0*/  @P6 STG.E desc[UR14][R246.64], R252 ;  /* 0x000000fcf6006986 */ /* 0x0109e8000c10190e */
[----:B----4-:R-:W4:Y:S01]  /*b0bc0*/  LDL.LU R252, [R1+0x114] ;  /* 0x0001140001fc7983 */ /* 0x010f220000300800 */
[----:B------:R-:W-:Y:S01]  /*b0bd0*/  ISETP.LT.AND P2, PT, R211, UR69, !P0 ;  /* 0x00000045d3007c0c */ /* 0x000fe2000c741270 */
[----:B------:R-:W-:Y:S01]  /*b0be0*/  IMAD.WIDE R238, R0, 0x4, R4 ;  /* 0x0000000400ee7825 */ /* 0x000fe200078e0204 */
[----:B------:R-:W-:Y:S01]  /*b0bf0*/  ISETP.LT.AND P1, PT, R219, UR70, !P0 ;  /* 0x00000046db007c0c */ /* 0x000fe2000c721270 */
[----:B------:R-:W4:Y:S02]  /*b0c00*/  LDL.LU R249, [R1+0x104] ;  /* 0x0001040001f97983 */ /* 0x000f240000300800 */
[----:B------:R-:W-:Y:S01]  /*b0c10*/  IMAD.WIDE R246, R236, 0x4, R244 ;  /* 0x00000004ecf67825 */ /* 0x000fe200078e02f4 */
[----:B------:R-:W-:Y:S01]  /*b0c20*/  ISETP.LT.AND P4, PT, R227, UR71, !P0 ;  /* 0x00000047e3007c0c */ /* 0x000fe2000c781270 */
[----:B------:R1:W-:Y:S01]  /*b0c30*/  @P5 STG.E desc[UR14][R238.64], R250 ;  /* 0x000000faee005986 */ /* 0x0003e2000c10190e */
[----:B------:R-:W-:-:S02]  /*b0c40*/  ISETP.LT.AND P3, PT, R127, UR72, !P0 ;  /* 0x000000487f007c0c */ /* 0x000fc4000c761270 */
[----:B------:R-:W-:Y:S01]  /*b0c50*/  ISETP.LT.AND P6, PT, R147, UR73, !P0 ;  /* 0x0000004993007c0c */ /* 0x000fe2000c7c1270 */
[C---:B------:R-:W-:Y:S01]  /*b0c60*/  VIADD R0, R236.reuse, UR77 ;  /* 0x0000004dec007c36 */ /* 0x040fe20008000000 */
[----:B------:R-:W2:Y:S01]  /*b0c70*/  LDCU UR69, c[0x0][0x398] ;  /* 0x00007300ff4577ac */ /* 0x000ea20008000800 */
[----:B------:R-:W2:Y:S01]  /*b0c80*/  LDCU UR70, c[0x0][0x398] ;  /* 0x00007300ff4677ac */ /* 0x000ea20008000800 */
[C---:B-1----:R-:W-:Y:S01]  /*b0c90*/  IMAD.WIDE R238, R236.reuse, 0x4, R242 ;  /* 0x00000004ecee7825 */ /* 0x042fe200078e02f2 */
[----:B------:R-:W-:Y:S01]  /*b0ca0*/  ISETP.LT.AND P5, PT, R231, UR74, !P0 ;  /* 0x0000004ae7007c0c */ /* 0x000fe2000c7a1270 */
[----:B------:R-:W1:Y:S01]  /*b0cb0*/  LDCU UR71, c[0x0][0x398] ;  /* 0x00007300ff4777ac */ /* 0x000e620008000800 */
[----:B------:R-:W1:Y:S01]  /*b0cc0*/  LDCU UR74, c[0x0][0x39c] ;  /* 0x00007380ff4a77ac */ /* 0x000e620008000800 */
[----:B------:R-:W1:Y:S01]  /*b0cd0*/  LDCU UR72, c[0x0][0x398] ;  /* 0x00007300ff4877ac */ /* 0x000e620008000800 */
        /* <DEDUP_REMOVED lines=9> */
[----:B------:R1:W-:Y:S04]  /*b0d70*/  @P4 STG.E desc[UR14][R246.64], R251 ;  /* 0x000000fbf6004986 */ /* 0x0003e8000c10190e */
[----:B------:R-:W-:Y:S01]  /*b0d80*/  @P3 STG.E desc[UR14][R238.64], R248 ;  /* 0x000000f8ee003986 */ /* 0x000fe2000c10190e */
[----:B-1----:R-:W-:-:S05]  /*b0d90*/  IMAD.WIDE R246, R236, 0x4, R214 ;  /* 0x00000004ecf67825 */ /* 0x002fca00078e02d6 */
[----:B----4-:R1:W-:Y:S04]  /*b0da0*/  @P6 STG.E desc[UR14][R246.64], R252 ;  /* 0x000000fcf6006986 */ /* 0x0103e8000c10190e */
[----:B-1----:R-:W4:Y:S01]  /*b0db0*/  LDL.LU R252, [R1+0x218] ;  /* 0x0002180001fc7983 */ /* 0x002f220000300800 */
[----:B------:R-:W-:Y:S02]  /*b0dc0*/  ISETP.LT.AND P2, PT, R175, UR75, !P0 ;  /* 0x0000004baf007c0c */ /* 0x000fe4000c741270 */
[----:B------:R-:W-:Y:S01]  /*b0dd0*/  ISETP.GE.AND P1, PT, R237, UR4, PT ;  /* 0x00000004ed007c0c */ /* 0x000fe2000bf26270 */
[C---:B------:R-:W-:Y:S01]  /*b0de0*/  IMAD.WIDE R238, R236.reuse, 0x4, R212 ;  /* 0x00000004ecee7825 */ /* 0x040fe200078e02d4 */
[----:B------:R-:W-:Y:S01]  /*b0df0*/  ISETP.LT.AND P0, PT, R95, UR76, !P0 ;  /* 0x0000004c5f007c0c */ /* 0x000fe2000c701270 */
[----:B------:R-:W4:Y:S01]  /*b0e00*/  LDL.LU R251, [R1+0x1e8] ;  /* 0x0001e80001fb7983 */ /* 0x000f220000300800 */
[----:B------:R-:W-:Y:S01]  /*b0e10*/  ISETP.LT.AND P4, PT, R211, UR6, !P1 ;  /* 0x00000006d3007c0c */ /* 0x000fe2000cf81270 */
[C---:B------:R-:W-:Y:S01]  /*b0e20*/  IMAD.WIDE R246, R236.reuse, 0x4, R6 ;  /* 0x00000004ecf67825 */ /* 0x040fe200078e0206 */
[----:B------:R-:W-:Y:S01]  /*b0e30*/  ISETP.LT.AND P3, PT, R219, UR8, !P1 ;  /* 0x00000008db007c0c */ /* 0x000fe2000cf61270 */
[----:B------:R1:W-:Y:S01]  /*b0e40*/  @P5 STG.E desc[UR14][R238.64], R249 ;  /* 0x000000f9ee005986 */ /* 0x0003e2000c10190e */
[----:B------:R-:W-:Y:S01]  /*b0e50*/  ISETP.LT.AND P6, PT, R227, UR10, !P1 ;  /* 0x0000000ae3007c0c */ /* 0x000fe2000cfc1270 */
[----:B------:R-:W-:Y:S01]  /*b0e60*/  IMAD.WIDE R236, R236, 0x4, R4 ;  /* 0x00000004ecec7825 */ /* 0x000fe200078e0204 */
[----:B------:R-:W2:Y:S01]  /*b0e70*/  LDCU UR75, c[0x0][0x398] ;  /* 0x00007300ff4b77ac */ /* 0x000ea20008000800 */
[----:B------:R-:W4:Y:S01]  /*b0e80*/  LDL.LU R248, [R1+0x208] ;  /* 0x0002080001f87983 */ /* 0x000f220000300800 */
        /* <DEDUP_REMOVED lines=8> */
[----:B--2---:R2:W-:Y:S04]  /*b0f10*/  @P2 STG.E desc[UR14][R246.64], R234 ;  /* 0x000000eaf6002986 */ /* 0x0045e8000c10190e */
[----:B------:R-:W-:Y:S04]  /*b0f20*/  @P0 STG.E desc[UR14][R236.64], R250 ;  /* 0x000000faec000986 */ /* 0x000fe8000c10190e */
[----:B--2---:R-:W2:Y:S04]  /*b0f30*/  LDL.LU R234, [R1+0x1d8] ;  /* 0x0001d80001ea7983 */ /* 0x004ea80000300800 */
[----:B------:R-:W2:Y:S04]  /*b0f40*/  LDL.LU R249, [R1+0x1f8] ;  /* 0x0001f80001f97983 */ /* 0x000ea80000300800 */
[----:B---3--:R3:W-:Y:S04]  /*b0f50*/  @P4 STG.E desc[UR14][R238.64], R235 ;  /* 0x000000ebee004986 */ /* 0x0087e8000c10190e */
[----:B---3--:R-:W3:Y:S01]  /*b0f60*/  LDL.LU R235, [R1+0x1c8] ;  /* 0x0001c80001eb7983 */ /* 0x008ee20000300800 */
[----:B------:R-:W-:-:S03]  /*b0f70*/  IMAD.WIDE R238, R0, 0x4, R242 ;  /* 0x0000000400ee7825 */ /* 0x000fc600078e02f2 */
[----:B------:R-:W3:Y:S04]  /*b0f80*/  LDL.LU R250, [R1+0x188] ;  /* 0x0001880001fa7983 */ /* 0x000ee80000300800 */
[----:B----4-:R4:W-:Y:S04]  /*b0f90*/  @P3 STG.E desc[UR14][R238.64], R252 ;  /* 0x000000fcee003986 */ /* 0x0109e8000c10190e */
[----:B----4-:R-:W4:Y:S01]  /*b0fa0*/  LDL.LU R252, [R1+0x158] ;  /* 0x0001580001fc7983 */ /* 0x010f220000300800 */
[----:B------:R-:W-:Y:S01]  /*b0fb0*/  ISETP.LT.AND P2, PT, R147, UR16, !P1 ;  /* 0x0000001093007c0c */ /* 0x000fe2000cf41270 */
[C---:B------:R-:W-:Y:S01]  /*b0fc0*/  IMAD.WIDE R246, R0.reuse, 0x4, R2 ;  /* 0x0000000400f67825 */ /* 0x040fe200078e0202 */
[----:B------:R-:W-:Y:S01]  /*b0fd0*/  ISETP.LT.AND P0, PT, R231, UR18, !P1 ;  /* 0x00000012e7007c0c */ /* 0x000fe2000cf01270 */
[----:B------:R-:W1:Y:S01]  /*b0fe0*/  LDCU UR18, c[0x0][0x39c] ;  /* 0x00007380ff1277ac */ /* 0x000e620008000800 */
[----:B------:R-:W-:Y:S01]  /*b0ff0*/  ISETP.LT.AND P4, PT, R175, UR20, !P1 ;  /* 0x00000014af007c0c */ /* 0x000fe2000cf81270 */
[C---:B------:R-:W-:Y:S01]  /*b1000*/  IMAD.WIDE R238, R0.reuse, 0x4, R240 ;  /* 0x0000000400ee7825 */ /* 0x040fe200078e02f0 */
[----:B------:R1:W-:Y:S01]  /*b1010*/  @P6 STG.E desc[UR14][R246.64], R251 ;  /* 0x000000fbf6006986 */ /* 0x0003e2000c10190e */
[----:B------:R-:W-:Y:S01]  /*b1020*/  IADD3 R237, PT, PT, R187, 0xd, RZ ;  /* 0x0000000dbbed7810 */ /* 0x000fe20007ffe0ff */
[----:B------:R-:W2:Y:S02]  /*b1030*/  LDCU UR20, c[0x0][0x398] ;  /* 0x00007300ff1477ac */ /* 0x000ea40008000800 */
[----:B------:R1:W-:Y:S01]  /*b1040*/  @P5 STG.E desc[UR14][R238.64], R248 ;  /* 0x000000f8ee005986 */ /* 0x0003e2000c10190e */
[C---:B------:R-:W-:Y:S01]  /*b1050*/  VIADD R236, R0.reuse, UR23 ;  /* 0x0000001700ec7c36 */ /* 0x040fe20008000000 */
[----:B------:R-:W2:Y:S01]  /*b1060*/  LDCU UR16, c[0x0][0x3b8] ;  /* 0x00007700ff1077ac */ /* 0x000ea20008000800 */
[C---:B-1----:R-:W-:Y:S01]  /*b1070*/  IMAD.WIDE R246, R0.reuse, 0x4, R214 ;  /* 0x0000000400f67825 */ /* 0x042fe200078e02d6 */
[----:B------:R-:W-:Y:S01]  /*b1080*/  ISETP.GE.AND P3, PT, R237, UR24, PT ;  /* 0x00000018ed007c0c */ /* 0x000fe2000bf66270 */
[----:B------:R-:W1:Y:S02]  /*b1090*/  LDCU UR23, c[0x0][0x398] ;  /* 0x00007300ff1777ac */ /* 0x000e640008000800 */
[C---:B------:R-:W-:Y:S01]  /*b10a0*/  IMAD.WIDE R238, R0.reuse, 0x4, R212 ;  /* 0x0000000400ee7825 */ /* 0x040fe200078e02d4 */
[----:B------:R-:W-:Y:S01]  /*b10b0*/  ISETP.LT.AND P1, PT, R95, UR22, !P1 ;  /* 0x000000165f007c0c */ /* 0x000fe2000cf21270 */
[----:B------:R-:W1:Y:S01]  /*b10c0*/  LDCU UR22, c[0x0][0x398] ;  /* 0x00007300ff1677ac */ /* 0x000e620008000800 */
[----:B------:R-:W-:Y:S01]  /*b10d0*/  ISETP.LT.AND P6, PT, R211, UR25, !P3 ;  /* 0x00000019d3007c0c */ /* 0x000fe2000dfc1270 */
[----:B--2---:R2:W-:Y:S01]  /*b10e0*/  @P2 STG.E desc[UR14][R246.64], R234 ;  /* 0x000000eaf6002986 */ /* 0x0045e2000c10190e */
[----:B------:R-:W-:Y:S01]  /*b10f0*/  ISETP.LT.AND P5, PT, R219, UR26, !P3 ;  /* 0x0000001adb007c0c */ /* 0x000fe2000dfa1270 */
[----:B------:R-:W1:Y:S02]  /*b1100*/  LDCU UR24, c[0x0][0x398] ;  /* 0x00007300ff1877ac */ /* 0x000e640008000800 */
[----:B------:R1:W-:Y:S01]  /*b1110*/  @P0 STG.E desc[UR14][R238.64], R249 ;  /* 0x000000f9ee000986 */ /* 0x0003e2000c10190e */
[----:B------:R-:W-:Y:S01]  /*b1120*/  IADD3 R237, PT, PT, R187, 0xe, RZ ;  /* 0x0000000ebbed7810 */ /* 0x000fe20007ffe0ff */
[----:B------:R-:W3:Y:S02]  /*b1130*/  LDCU UR25, c[0x0][0x398] ;  /* 0x00007300ff1977ac */ /* 0x000ee40008000800 */
[----:B--2---:R-:W2:Y:S01]  /*b1140*/  LDL.LU R234, [R1+0x148] ;  /* 0x0001480001ea7983 */ /* 0x004ea20000300800 */
[C---:B------:R-:W-:Y:S01]  /*b1150*/  IMAD.WIDE R246, R0.reuse, 0x4, R6 ;  /* 0x0000000400f67825 */ /* 0x040fe200078e0206 */
[----:B------:R-:W-:Y:S01]  /*b1160*/  ISETP.LT.AND P2, PT, R227, UR27, !P3 ;  /* 0x0000001be3007c0c */ /* 0x000fe2000df41270 */
[----:B------:R-:W2:Y:S01]  /*b1170*/  LDCU UR26, c[0x0][0x398] ;  /* 0x00007300ff1a77ac */ /* 0x000ea20008000800 */
[----:B------:R-:W2:Y:S01]  /*b1180*/  LDL.LU R251, [R1+0x138] ;  /* 0x0001380001fb7983 */ /* 0x000ea20000300800 */
[----:B-1----:R-:W-:Y:S01]  /*b1190*/  IMAD.WIDE R238, R0, 0x4, R4 ;  /* 0x0000000400ee7825 */ /* 0x002fe200078e0204 */
[----:B------:R-:W-:Y:S01]  /*b11a0*/  ISETP.LT.AND P0, PT, R127, UR28, !P3 ;  /* 0x0000001c7f007c0c */ /* 0x000fe2000df01270 */
[----:B------:R-:W1:Y:S01]  /*b11b0*/  LDCU UR27, c[0x0][0x398] ;  /* 0x00007300ff1b77ac */ /* 0x000e620008000800 */
[----:B------:R-:W2:Y:S04]  /*b11c0*/  LDL.LU R248, [R1+0x128] ;  /* 0x0001280001f87983 */ /* 0x000ea80000300800 */
[----:B---3--:R3:W-:Y:S01]  /*b11d0*/  @P4 STG.E desc[UR14][R246.64], R235 ;  /* 0x000000ebf6004986 */ /* 0x0087e2000c10190e */
[C---:B------:R-:W-:Y:S01]  /*b11e0*/  VIADD R0, R236.reuse, UR33 ;  /* 0x00000021ec007c36 */ /* 0x040fe20008000000 */
[----:B------:R-:W1:Y:S02]  /*b11f0*/  LDCU UR28, c[0x0][0x398] ;  /* 0x00007300ff1c77ac */ /* 0x000e640008000800 */
[----:B---3--:R-:W3:Y:S01]  /*b1200*/  LDL.LU R235, [R1+0x118] ;  /* 0x0001180001eb7983 */ /* 0x008ee20000300800 */
[C---:B------:R-:W-:Y:S01]  /*b1210*/  IMAD.WIDE R246, R236.reuse, 0x4, R244 ;  /* 0x00000004ecf67825 */ /* 0x040fe200078e02f4 */
[----:B------:R-:W-:Y:S01]  /*b1220*/  ISETP.LT.AND P4, PT, R147, UR29, !P3 ;  /* 0x0000001d93007c0c */ /* 0x000fe2000df81270 */
[----:B------:R-:W1:Y:S01]  /*b1230*/  LDCU UR29, c[0x0][0x3b8] ;  /* 0x00007700ff1d77ac */ /* 0x000e620008000800 */
[----:B------:R-:W-:Y:S01]  /*b1240*/  @P1 STG.E desc[UR14][R238.64], R250 ;  /* 0x000000faee001986 */ /* 0x000fe2000c10190e */
[----:B------:R-:W1:Y:S03]  /*b1250*/  LDCU UR33, c[0x0][0x398] ;  /* 0x00007300ff2177ac */ /* 0x000e660008000800 */
[----:B------:R-:W3:Y:S04]  /*b1260*/  LDL.LU R249, [R1+0x108] ;  /* 0x0001080001f97983 */ /* 0x000ee80000300800 */
[----:B----4-:R4:W-:Y:S04]  /*b1270*/  @P6 STG.E desc[UR14][R246.64], R252 ;  /* 0x000000fcf6006986 */ /* 0x0109e8000c10190e */
[----:B----4-:R-:W4:Y:S01]  /*b1280*/  LDL.LU R252, [R1+0xf8] ;  /* 0x0000f80001fc7983 */ /* 0x010f220000300800 */
[----:B------:R-:W-:-:S03]  /*b1290*/  IMAD.WIDE R238, R236, 0x4, R242 ;  /* 0x00000004ecee7825 */ /* 0x000fc600078e02f2 */
[----:B------:R-:W4:Y:S01]  /*b12a0*/  LDL.LU R250, [R1+0xe8] ;  /* 0x0000e80001fa7983 */ /* 0x000f220000300800 */
[C---:B------:R-:W-:Y:S01]  /*b12b0*/  IMAD.WIDE R246, R236.reuse, 0x4, R2 ;  /* 0x00000004ecf67825 */ /* 0x040fe200078e0202 */
[----:B------:R-:W-:Y:S01]  /*b12c0*/  ISETP.LT.AND P1, PT, R231, UR30, !P3 ;  /* 0x0000001ee7007c0c */ /* 0x000fe2000df21270 */
[----:B------:R-:W1:Y:S01]  /*b12d0*/  LDCU UR30, c[0x0][0x39c] ;  /* 0x00007380ff1e77ac */ /* 0x000e620008000800 */
[----:B------:R-:W-:Y:S01]  /*b12e0*/  ISETP.LT.AND P6, PT, R175, UR31, !P3 ;  /* 0x0000001faf007c0c */ /* 0x000fe2000dfc1270 */
[----:B--2---:R2:W-:Y:S01]  /*b12f0*/  @P5 STG.E desc[UR14][R238.64], R234 ;  /* 0x000000eaee005986 */ /* 0x0045e2000c10190e */
[----:B------:R-:W1:Y:S03]  /*b1300*/  LDCU UR31, c[0x0][0x398] ;  /* 0x00007300ff1f77ac */ /* 0x000e660008000800 */
[----:B------:R1:W-:Y:S04]  /*b1310*/  @P2 STG.E desc[UR14][R246.64], R251 ;  /* 0x000000fbf6002986 */ /* 0x0003e8000c10190e */
[----:B--2---:R-:W2:Y:S01]  /*b1320*/  LDL.LU R234, [R1+0x1bc] ;  /* 0x0001bc0001ea7983 */ /* 0x004ea20000300800 */
[----:B------:R-:W-:-:S04]  /*b1330*/  IMAD.WIDE R238, R236, 0x4, R240 ;  /* 0x00000004ecee7825 */ /* 0x000fc800078e02f0 */
[C---:B-1----:R-:W-:Y:S01]  /*b1340*/  IMAD.WIDE R246, R236.reuse, 0x4, R214 ;  /* 0x00000004ecf67825 */ /* 0x042fe200078e02d6 */
[----:B------:R-:W-:Y:S04]  /*b1350*/  @P0 STG.E desc[UR14][R238.64], R248 ;  /* 0x000000f8ee000986 */ /* 0x000fe8000c10190e */
[----:B---3--:R1:W-:Y:S04]  /*b1360*/  @P4 STG.E desc[UR14][R246.64], R235 ;  /* 0x000000ebf6004986 */ /* 0x0083e8000c10190e */
[----:B-1----:R-:W3:Y:S01]  /*b1370*/  LDL.LU R235, [R1+0x21c] ;  /* 0x00021c0001eb7983 */ /* 0x002ee20000300800 */
[----:B------:R-:W-:-:S03]  /*b1380*/  IMAD.WIDE R238, R236, 0x4, R212 ;  /* 0x00000004ecee7825 */ /* 0x000fc600078e02d4 */
[----:B------:R-:W3:Y:S01]  /*b1390*/  LDL.LU R251, [R1+0x1ec] ;  /* 0x0001ec0001fb7983 */ /* 0x000ee20000300800 */
[----:B------:R-:W-:-:S03]  /*b13a0*/  IMAD.WIDE R246, R236, 0x4, R6 ;  /* 0x00000004ecf67825 */ /* 0x000fc600078e0206 */
[----:B------:R-:W-:Y:S04]  /*b13b0*/  @P1 STG.E desc[UR14][R238.64], R249 ;  /* 0x000000f9ee001986 */ /* 0x000fe8000c10190e */
[----:B------:R-:W3:Y:S04]  /*b13c0*/  LDL.LU R248, [R1+0x20c] ;  /* 0x00020c0001f87983 */ /* 0x000ee80000300800 */
[----:B----4-:R1:W-:Y:S04]  /*b13d0*/  @P6 STG.E desc[UR14][R246.64], R252 ;  /* 0x000000fcf6006986 */ /* 0x0103e8000c10190e */
[----:B-1----:R-:W4:Y:S01]  /*b13e0*/  LDL.LU R252, [R1+0x1dc] ;  /* 0x0001dc0001fc7983 */ /* 0x002f220000300800 */
        /* <DEDUP_REMOVED lines=11> */
[C---:B------:R-:W-:Y:S01]  /*b14a0*/  IMAD.WIDE R246, R0.reuse, 0x4, R2 ;  /* 0x0000000400f67825 */ /* 0x040fe200078e0202 */
[----:B------:R-:W1:Y:S01]  /*b14b0*/  LDCU UR34, c[0x0][0x398] ;  /* 0x00007300ff2277ac */ /* 0x000e620008000800 */
[----:B------:R-:W-:Y:S01]  /*b14c0*/  @P3 STG.E desc[UR14][R236.64], R250 ;  /* 0x000000faec003986 */ /* 0x000fe2000c10190e */
[----:B------:R-:W1:Y:S01]  /*b14d0*/  LDCU UR35, c[0x0][0x398] ;  /* 0x00007300ff2377ac */ /* 0x000e620008000800 */
[----:B------:R-:W1:Y:S01]  /*b14e0*/  LDCU UR36, c[0x0][0x398] ;  /* 0x00007300ff2477ac */ /* 0x000e620008000800 */
[----:B------:R-:W1:Y:S01]  /*b14f0*/  LDCU UR37, c[0x0][0x398] ;  /* 0x00007300ff2577ac */ /* 0x000e620008000800 */
[----:B------:R-:W1:Y:S01]  /*b1500*/  LDCU UR38, c[0x0][0x398] ;  /* 0x00007300ff2677ac */ /* 0x000e620008000800 */
[----:B------:R-:W1:Y:S01]  /*b1510*/  LDCU UR39, c[0x0][0x3b8] ;  /* 0x00007700ff2777ac */ /* 0x000e620008000800 */
[----:B--2---:R2:W-:Y:S04]  /*b1520*/  @P2 STG.E desc[UR14][R238.64], R234 ;  /* 0x000000eaee002986 */ /* 0x0045e8000c10190e */
[----:B--2---:R-:W2:Y:S01]  /*b1530*/  LDL.LU R234, [R1+0x1cc] ;  /* 0x0001cc0001ea7983 */ /* 0x004ea20000300800 */
[----:B------:R-:W-:-:S03]  /*b1540*/  IMAD.WIDE R238, R0, 0x4, R242 ;  /* 0x0000000400ee7825 */ /* 0x000fc600078e02f2 */
[----:B------:R-:W2:Y:S04]  /*b1550*/  LDL.LU R250, [R1+0x18c] ;  /* 0x00018c0001fa7983 */ /* 0x000ea80000300800 */
[----:B---3--:R3:W-:Y:S04]  /*b1560*/  @P0 STG.E desc[UR14][R238.64], R235 ;  /* 0x000000ebee000986 */ /* 0x0087e8000c10190e */
[----:B---3--:R-:W3:Y:S01]  /*b1570*/  LDL.LU R235, [R1+0x15c] ;  /* 0x00015c0001eb7983 */ /* 0x008ee20000300800 */
[----:B------:R-:W-:-:S03]  /*b1580*/  IMAD.WIDE R238, R0, 0x4, R240 ;  /* 0x0000000400ee7825 */ /* 0x000fc600078e02f0 */
[----:B------:R1:W-:Y:S04]  /*b1590*/  @P4 STG.E desc[UR14][R246.64], R251 ;  /* 0x000000fbf6004986 */ /* 0x0003e8000c10190e */
[----:B------:R-:W-:Y:S01]  /*b15a0*/  @P1 STG.E desc[UR14][R238.64], R248 ;  /* 0x000000f8ee001986 */ /* 0x000fe2000c10190e */
[----:B-1----:R-:W-:-:S05]  /*b15b0*/  IMAD.WIDE R246, R0, 0x4, R214 ;  /* 0x0000000400f67825 */ /* 0x002fca00078e02d6 */
[----:B----4-:R1:W-:Y:S04]  /*b15c0*/  @P6 STG.E desc[UR14][R246.64], R252 ;  /* 0x000000fcf6006986 */ /* 0x0103e8000c10190e */
[----:B-1----:R-:W4:Y:S01]  /*b15d0*/  LDL.LU R252, [R1+0x14c] ;  /* 0x00014c0001fc7983 */ /* 0x002f220000300800 */
        /* <DEDUP_REMOVED lines=706> */
[----:B---3--:R-:W3:Y:S04]  /*b4200*/  LDL.LU R235, [R1+0x3dc] ;  /* 0x0003dc0001eb7983 */ /* 0x008ee80000300800 */
[----:B------:R-:W3:Y:S01]  /*b4210*/  LDL.LU R250, [R1+0x3cc] ;  /* 0x0003cc0001fa7983 */ /* 0x000ee20000300800 */
[----:B------:R-:W-:-:S05]  /*b4220*/  IMAD.WIDE R238, R0, 0x4, R242 ;  /* 0x0000000400ee7825 */ /* 0x000fca00078e02f2 */
        /* <DEDUP_REMOVED lines=9> */
[----:B------:R-:W-:Y:S01]  /*b42c0*/  ISETP.LT.AND P5, PT, R95, UR74, !P5 ;  /* 0x0000004a5f007c0c */ /* 0x000fe2000efa1270 */
[----:B------:R-:W2:Y:S02]  /*b42d0*/  LDCU UR73, c[0x0][0x398] ;  /* 0x00007300ff4977ac */ /* 0x000ea40008000800 */
[----:B------:R1:W-:Y:S01]  /*b42e0*/  @P1 STG.E desc[UR14][R238.64], R248 ;  /* 0x000000f8ee001986 */ /* 0x0003e2000c10190e */
[----:B------:R-:W-:Y:S01]  /*b42f0*/  IADD3 R237, PT, PT, R187, 0x1f, RZ ;  /* 0x0000001fbbed7810 */ /* 0x000fe20007ffe0ff */
[C---:B------:R-:W-:Y:S01]  /*b4300*/  VIADD R236, R0.reuse, UR75 ;  /* 0x0000004b00ec7c36 */ /* 0x040fe20008000000 */
[----:B------:R-:W2:Y:S01]  /*b4310*/  LDCU UR71, c[0x0][0x3b8] ;  /* 0x00007700ff4777ac */ /* 0x000ea20008000800 */
[----:B------:R-:W2:Y:S01]  /*b4320*/  LDCU UR74, c[0x0][0x398] ;  /* 0x00007300ff4a77ac */ /* 0x000ea20008000800 */
[----:B-1----:R-:W-:-:S04]  /*b4330*/  IMAD.WIDE R246, R0, 0x4, R214 ;  /* 0x0000000400f67825 */ /* 0x002fc800078e02d6 */
[C---:B------:R-:W-:Y:S01]  /*b4340*/  IMAD.WIDE R238, R0.reuse, 0x4, R212 ;  /* 0x0000000400ee7825 */ /* 0x040fe200078e02d4 */
[----:B------:R-:W-:Y:S01]  /*b4350*/  ISETP.GE.AND P0, PT, R237, UR76, PT ;  /* 0x0000004ced007c0c */ /* 0x000fe2000bf06270 */
[----:B------:R-:W1:Y:S03]  /*b4360*/  LDCU UR75, c[0x0][0x398] ;  /* 0x00007300ff4b77ac */ /* 0x000e660008000800 */
[----:B------:R-:W-:Y:S01]  /*b4370*/  ISETP.LT.AND P6, PT, R211, UR77, !P0 ;  /* 0x0000004dd3007c0c */ /* 0x000fe2000c7c1270 */
[----:B------:R-:W1:Y:S01]  /*b4380*/  LDCU UR76, c[0x0][0x398] ;  /* 0x00007300ff4c77ac */ /* 0x000e620008000800 */
[----:B--2---:R2:W-:Y:S01]  /*b4390*/  @P2 STG.E desc[UR14][R246.64], R234 ;  /* 0x000000eaf6002986 */ /* 0x0045e2000c10190e */
[----:B------:R-:W-:Y:S01]  /*b43a0*/  ISETP.LT.AND P1, PT, R219, UR4, !P0 ;  /* 0x00000004db007c0c */ /* 0x000fe2000c721270 */
[----:B------:R-:W1:Y:S02]  /*b43b0*/  LDCU UR77, c[0x0][0x398] ;  /* 0x00007300ff4d77ac */ /* 0x000e640008000800 */
[----:B------:R1:W-:Y:S04]  /*b43c0*/  @P3 STG.E desc[UR14][R238.64], R249 ;  /* 0x000000f9ee003986 */ /* 0x0003e8000c10190e */
        /* <DEDUP_REMOVED lines=10> */
[----:B------:R-:W-:Y:S01]  /*b4470*/  IADD3 R237, PT, PT, R187, 0x20, RZ ;  /* 0x00000020bbed7810 */ /* 0x000fe20007ffe0ff */
[C---:B------:R-:W-:Y:S01]  /*b4480*/  VIADD R0, R236.reuse, UR20 ;  /* 0x00000014ec007c36 */ /* 0x040fe20008000000 */
[----:B------:R-:W1:Y:S01]  /*b4490*/  LDCU UR8, c[0x0][0x398] ;  /* 0x00007300ff0877ac */ /* 0x000e620008000800 */
[----:B------:R1:W-:Y:S04]  /*b44a0*/  @P5 STG.E desc[UR14][R238.64], R250 ;  /* 0x000000faee005986 */ /* 0x0003e8000c10190e */
[----:B---3--:R-:W3:Y:S01]  /*b44b0*/  LDL.LU R235, [R1+0x32c] ;  /* 0x00032c0001eb7983 */ /* 0x008ee20000300800 */
[C---:B------:R-:W-:Y:S01]  /*b44c0*/  IMAD.WIDE R246, R236.reuse, 0x4, R244 ;  /* 0x00000004ecf67825 */ /* 0x040fe200078e02f4 */
[----:B------:R-:W-:Y:S01]  /*b44d0*/  ISETP.LT.AND P4, PT, R147, UR10, !P0 ;  /* 0x0000000a93007c0c */ /* 0x000fe2000c781270 */
[----:B------:R-:W2:Y:S01]  /*b44e0*/  LDCU UR10, c[0x0][0x3b8] ;  /* 0x00007700ff0a77ac */ /* 0x000ea20008000800 */
[----:B------:R-:W3:Y:S01]  /*b44f0*/  LDL.LU R249, [R1+0x31c] ;  /* 0x00031c0001f97983 */ /* 0x000ee20000300800 */
[----:B------:R-:W2:Y:S03]  /*b4500*/  LDCU UR20, c[0x0][0x398] ;  /* 0x00007300ff1477ac */ /* 0x000ea60008000800 */
[----:B-1----:R-:W3:Y:S04]  /*b4510*/  LDL.LU R250, [R1+0x30c] ;  /* 0x00030c0001fa7983 */ /* 0x002ee80000300800 */
[----:B----4-:R1:W-:Y:S04]  /*b4520*/  @P6 STG.E desc[UR14][R246.64], R252 ;  /* 0x000000fcf6006986 */ /* 0x0103e8000c10190e */
[----:B-1----:R-:W4:Y:S01]  /*b4530*/  LDL.LU R252, [R1+0x17c] ;  /* 0x00017c0001fc7983 */ /* 0x002f220000300800 */
[C---:B------:R-:W-:Y:S01]  /*b4540*/  IMAD.WIDE R238, R236.reuse, 0x4, R242 ;  /* 0x00000004ecee7825 */ /* 0x040fe200078e02f2 */
[----:B------:R-:W-:Y:S01]  /*b4550*/  ISETP.LT.AND P5, PT, R231, UR12, !P0 ;  /* 0x0000000ce7007c0c */ /* 0x000fe2000c7a1270 */
[----:B------:R-:W1:Y:S02]  /*b4560*/  LDCU UR12, c[0x0][0x39c] ;  /* 0x00007380ff0c77ac */ /* 0x000e640008000800 */
[C---:B------:R-:W-:Y:S01]  /*b4570*/  IMAD.WIDE R246, R236.reuse, 0x4, R2 ;  /* 0x00000004ecf67825 */ /* 0x040fe200078e0202 */
[----:B------:R-:W-:Y:S01]  /*b4580*/  ISETP.LT.AND P6, PT, R175, UR16, !P0 ;  /* 0x00000010af007c0c */ /* 0x000fe2000c7c1270 */
[----:B------:R-:W1:Y:S01]  /*b4590*/  LDCU UR16, c[0x0][0x398] ;  /* 0x00007300ff1077ac */ /* 0x000e620008000800 */
[----:B------:R-:W-:Y:S01]  /*b45a0*/  ISETP.LT.AND P0, PT, R95, UR18, !P0 ;  /* 0x000000125f007c0c */ /* 0x000fe2000c701270 */
[----:B------:R-:W1:Y:S01]  /*b45b0*/  LDCU UR18, c[0x0][0x398] ;  /* 0x00007300ff1277ac */ /* 0x000e620008000800 */
[----:B--2---:R2:W-:Y:S04]  /*b45c0*/  @P1 STG.E desc[UR14][R238.64], R234 ;  /* 0x000000eaee001986 */ /* 0x0045e8000c10190e */
[----:B------:R1:W-:Y:S01]  /*b45d0*/  @P2 STG.E desc[UR14][R246.64], R251 ;  /* 0x000000fbf6002986 */ /* 0x0003e2000c10190e */
[----:B--2---:R-:W-:-:S03]  /*b45e0*/  IMAD.WIDE R238, R236, 0x4, R240 ;  /* 0x00000004ecee7825 */ /* 0x004fc600078e02f0 */
[----:B------:R-:W2:Y:S01]  /*b45f0*/  LDL.LU R234, [R1+0x4114] ;  /* 0x0041140001ea7983 */ /* 0x000ea20000300800 */
[----:B-1----:R-:W-:-:S03]  /*b4600*/  IMAD.WIDE R246, R236, 0x4, R214 ;  /* 0x00000004ecf67825 */ /* 0x002fc600078e02d6 */
[----:B------:R1:W-:Y:S04]  /*b4610*/  @P3 STG.E desc[UR14][R238.64], R248 ;  /* 0x000000f8ee003986 */ /* 0x0003e8000c10190e */
[----:B---3--:R3:W-:Y:S01]  /*b4620*/  @P4 STG.E desc[UR14][R246.64], R235 ;  /* 0x000000ebf6004986 */ /* 0x0087e2000c10190e */
[----:B-1----:R-:W-:-:S04]  /*b4630*/  IMAD.WIDE R238, R236, 0x4, R212 ;  /* 0x00000004ecee7825 */ /* 0x002fc800078e02d4 */
[C---:B---3--:R-:W-:Y:S01]  /*b4640*/  IMAD.WIDE R246, R236.reuse, 0x4, R6 ;  /* 0x00000004ecf67825 */ /* 0x048fe200078e0206 */
[----:B------:R-:W3:Y:S04]  /*b4650*/  LDL.LU R235, [R1+0x480] ;  /* 0x0004800001eb7983 */ /* 0x000ee80000300800 */
[----:B------:R-:W2:Y:S04]  /*b4660*/  LDL.LU R251, [R1+0x470] ;  /* 0x0004700001fb7983 */ /* 0x000ea80000300800 */
[----:B------:R-:W-:Y:S04]  /*b4670*/  @P5 STG.E desc[UR14][R238.64], R249 ;  /* 0x000000f9ee005986 */ /* 0x000fe8000c10190e */
[----:B------:R-:W2:Y:S04]  /*b4680*/  LDL.LU R248, [R1+0x460] ;  /* 0x0004600001f87983 */ /* 0x000ea80000300800 */
[----:B------:R1:W-:Y:S04]  /*b4690*/  @P6 STG.E desc[UR14][R246.64], R250 ;  /* 0x000000faf6006986 */ /* 0x0003e8000c10190e */
[----:B-1----:R-:W2:Y:S01]  /*b46a0*/  LDL.LU R247, [R1+0x490] ;  /* 0x0004900001f77983 */ /* 0x002ea20000300800 */
[----:B------:R-:W-:Y:S01]  /*b46b0*/  ISETP.GE.AND P1, PT, R237, UR22, PT ;  /* 0x00000016ed007c0c */ /* 0x000fe2000bf26270 */
[----:B------:R-:W-:Y:S01]  /*b46c0*/  IMAD.WIDE R236, R236, 0x4, R4 ;  /* 0x00000004ecec7825 */ /* 0x000fe200078e0204 */
[----:B------:R-:W1:Y:S01]  /*b46d0*/  LDCU UR22, c[0x0][0x398] ;  /* 0x00007300ff1677ac */ /* 0x000e620008000800 */
[----:B------:R-:W3:Y:S04]  /*b46e0*/  LDL.LU R249, [R1+0x450] ;  /* 0x0004500001f97983 */ /* 0x000ee80000300800 */
[----:B------:R-:W3:Y:S04]  /*b46f0*/  LDL.LU R250, [R1+0x440] ;  /* 0x0004400001fa7983 */ /* 0x000ee80000300800 */
[----:B----4-:R4:W-:Y:S04]  /*b4700*/  @P0 STG.E desc[UR14][R236.64], R252 ;  /* 0x000000fcec000986 */ /* 0x0109e8000c10190e */
[----:B----4-:R-:W4:Y:S01]  /*b4710*/  LDL.LU R252, [R1+0x430] ;  /* 0x0004300001fc7983 */ /* 0x010f220000300800 */
[----:B------:R-:W-:-:S02]  /*b4720*/  ISETP.LT.AND P2, PT, R211, UR23, !P1 ;  /* 0x00000017d3007c0c */ /* 0x000fc4000cf41270 */
[----:B------:R-:W-:Y:S01]  /*b4730*/  ISETP.LT.AND P3, PT, R219, UR24, !P1 ;  /* 0x00000018db007c0c */ /* 0x000fe2000cf61270 */
[C---:B------:R-:W-:Y:S01]  /*b4740*/  IMAD.WIDE R238, R0.reuse, 0x4, R244 ;  /* 0x0000000400ee7825 */ /* 0x040fe200078e02f4 */
[----:B------:R-:W-:Y:S01]  /*b4750*/  ISETP.LT.AND P4, PT, R227, UR25, !P1 ;  /* 0x00000019e3007c0c */ /* 0x000fe2000cf81270 */
[----:B------:R-:W1:Y:S01]  /*b4760*/  LDCU UR23, c[0x0][0x398] ;  /* 0x00007300ff1777ac */ /* 0x000e620008000800 */
[----:B------:R-:W-:Y:S02]  /*b4770*/  ISETP.LT.AND P5, PT, R127, UR26, !P1 ;  /* 0x0000001a7f007c0c */ /* 0x000fe4000cfa1270 */
[----:B------:R-:W-:Y:S02]  /*b4780*/  ISETP.LT.AND P6, PT, R147, UR27, !P1 ;  /* 0x0000001b93007c0c */ /* 0x000fe4000cfc1270 */
[----:B------:R-:W-:Y:S01]  /*b4790*/  IADD3 R237, PT, PT, R187, 0x21, RZ ;  /* 0x00000021bbed7810 */ /* 0x000fe20007ffe0ff */
[C---:B------:R-:W-:Y:S01]  /*b47a0*/  VIADD R236, R0.reuse, UR31 ;  /* 0x0000001f00ec7c36 */ /* 0x040fe20008000000 */
[----:B------:R-:W-:Y:S01]  /*b47b0*/  ISETP.LT.AND P0, PT, R231, UR28, !P1 ;  /* 0x0000001ce7007c0c */ /* 0x000fe2000cf01270 */
[----:B------:R-:W1:Y:S01]  /*b47c0*/  LDCU UR24, c[0x0][0x398] ;  /* 0x00007300ff1877ac */ /* 0x000e620008000800 */
[----:B------:R-:W1:Y:S01]  /*b47d0*/  LDCU UR25, c[0x0][0x398] ;  /* 0x00007300ff1977ac */ /* 0x000e620008000800 */
[----:B------:R-:W1:Y:S01]  /*b47e0*/  LDCU UR28, c[0x0][0x39c] ;  /* 0x00007380ff1c77ac */ /* 0x000e620008000800 */
[----:B------:R-:W1:Y:S01]  /*b47f0*/  LDCU UR26, c[0x0][0x398] ;  /* 0x00007300ff1a77ac */ /* 0x000e620008000800 */
[----:B------:R-:W1:Y:S01]  /*b4800*/  LDCU UR27, c[0x0][0x3b8] ;  /* 0x00007700ff1b77ac */ /* 0x000e620008000800 */
[----:B------:R-:W1:Y:S01]  /*b4810*/  LDCU UR31, c[0x0][0x398] ;  /* 0x00007300ff1f77ac */ /* 0x000e620008000800 */
[----:B--2---:R2:W-:Y:S01]  /*b4820*/  @P2 STG.E desc[UR14][R238.64], R247 ;  /* 0x000000f7ee002986 */ /* 0x0045e2000c10190e */
[----:B------:R-:W-:Y:S01]  /*b4830*/  ISETP.LT.AND P2, PT, R175, UR29, !P1 ;  /* 0x0000001daf007c0c */ /* 0x000fe2000cf41270 */
[----:B------:R-:W1:Y:S01]  /*b4840*/  LDCU UR29, c[0x0][0x398] ;  /* 0x00007300ff1d77ac */ /* 0x000e620008000800 */
[----:B--2---:R-:W-:-:S04]  /*b4850*/  IMAD.WIDE R238, R0, 0x4, R242 ;  /* 0x0000000400ee7825 */ /* 0x004fc800078e02f2 */
[C---:B------:R-:W-:Y:S01]  /*b4860*/  IMAD.WIDE R246, R0.reuse, 0x4, R2 ;  /* 0x0000000400f67825 */ /* 0x040fe200078e0202 */
[----:B---3--:R2:W-:Y:S01]  /*b4870*/  @P3 STG.E desc[UR14][R238.64], R235 ;  /* 0x000000ebee003986 */ /* 0x0085e2000c10190e */
[----:B------:R-:W-:Y:S01]  /*b4880*/  ISETP.LT.AND P1, PT, R95, UR30, !P1 ;  /* 0x0000001e5f007c0c */ /* 0x000fe2000cf21270 */
[----:B------:R-:W3:Y:S01]  /*b4890*/  LDCU UR30, c[0x0][0x398] ;  /* 0x00007300ff1e77ac */ /* 0x000ee20008000800 */
[----:B------:R-:W-:Y:S01]  /*b48a0*/  ISETP.GE.AND P3, PT, R237, UR32, PT ;  /* 0x00000020ed007c0c */ /* 0x000fe2000bf66270 */
[----:B------:R1:W-:Y:S01]  /*b48b0*/  @P4 STG.E desc[UR14][R246.64], R251 ;  /* 0x000000fbf6004986 */ /* 0x0003e2000c10190e */
[----:B------:R-:W3:Y:S01]  /*b48c0*/  LDCU UR32, c[0x0][0x398] ;  /* 0x00007300ff2077ac */ /* 0x000ee20008000800 */
[C---:B--2---:R-:W-:Y:S02]  /*b48d0*/  IMAD.WIDE R238, R0.reuse, 0x4, R240 ;  /* 0x0000000400ee7825 */ /* 0x044fe400078e02f0 */
[----:B------:R-:W2:Y:S02]  /*b48e0*/  LDL.LU R235, [R1+0x4110] ;  /* 0x0041100001eb7983 */ /* 0x000ea40000300800 */
[----:B-1----:R-:W-:-:S02]  /*b48f0*/  IMAD.WIDE R246, R0, 0x4, R214 ;  /* 0x0000000400f67825 */ /* 0x002fc400078e02d6 */
[----:B------:R1:W-:Y:S01]  /*b4900*/  @P5 STG.E desc[UR14][R238.64], R248 ;  /* 0x000000f8ee005986 */ /* 0x0003e2000c10190e */
[----:B------:R-:W-:Y:S01]  /*b4910*/  ISETP.LT.AND P4, PT, R211, UR33, !P3 ;  /* 0x00000021d3007c0c */ /* 0x000fe2000df81270 */
[----:B------:R-:W2:Y:S01]  /*b4920*/  LDCU UR33, c[0x0][0x398] ;  /* 0x00007300ff2177ac */ /* 0x000ea20008000800 */
[----:B------:R-:W-:Y:S01]  /*b4930*/  ISETP.LT.AND P5, PT, R219, UR34, !P3 ;  /* 0x00000022db007c0c */ /* 0x000fe2000dfa1270 */
[----:B------:R3:W-:Y:S01]  /*b4940*/  @P6 STG.E desc[UR14][R246.64], R249 ;  /* 0x000000f9f6006986 */ /* 0x0007e2000c10190e */
[----:B------:R-:W2:Y:S03]  /*b4950*/  LDCU UR34, c[0x0][0x398] ;  /* 0x00007300ff2277ac */ /* 0x000ea60008000800 */
[----:B------:R-:W2:Y:S01]  /*b4960*/  LDL.LU R251, [R1+0x474] ;  /* 0x0004740001fb7983 */ /* 0x000ea20000300800 */
[----:B-1----:R-:W-:-:S03]  /*b4970*/  IMAD.WIDE R238, R0, 0x4, R212 ;  /* 0x0000000400ee7825 */ /* 0x002fc600078e02d4 */
[----:B------:R-:W2:Y:S01]  /*b4980*/  LDL.LU R248, [R1+0x464] ;  /* 0x0004640001f87983 */ /* 0x000ea20000300800 */
[----:B---3--:R-:W-:-:S03]  /*b4990*/  IMAD.WIDE R246, R0, 0x4, R6 ;  /* 0x0000000400f67825 */ /* 0x008fc600078e0206 */
[----:B------:R1:W-:Y:S04]  /*b49a0*/  @P0 STG.E desc[UR14][R238.64], R250 ;  /* 0x000000faee000986 */ /* 0x0003e8000c10190e */
[----:B----4-:R3:W-:Y:S04]  /*b49b0*/  @P2 STG.E desc[UR14][R246.64], R252 ;  /* 0x000000fcf6002986 */ /* 0x0107e8000c10190e */
[----:B------:R-:W4:Y:S01]  /*b49c0*/  LDL.LU R249, [R1+0x454] ;  /* 0x0004540001f97983 */ /* 0x000f220000300800 */
[----:B-1----:R-:W-:-:S03]  /*b49d0*/  IMAD.WIDE R238, R0, 0x4, R4 ;  /* 0x0000000400ee7825 */ /* 0x002fc600078e0204 */
[----:B------:R-:W2:Y:S01]  /*b49e0*/  LDL.LU R250, [R1+0x444] ;  /* 0x0004440001fa7983 */ /* 0x000ea20000300800 */
[----:B---3--:R-:W-:-:S03]  /*b49f0*/  IMAD.WIDE R246, R236, 0x4, R244 ;  /* 0x00000004ecf67825 */ /* 0x008fc600078e02f4 */
[----:B------:R1:W-:Y:S04]  /*b4a00*/  @P1 STG.E desc[UR14][R238.64], R232 ;  /* 0x000000e8ee001986 */ /* 0x0003e8000c10190e */
[----:B------:R-:W3:Y:S04]  /*b4a10*/  LDL.LU R252, [R1+0x434] ;  /* 0x0004340001fc7983 */ /* 0x000ee80000300800 */
[----:B------:R-:W-:Y:S01]  /*b4a20*/  @P4 STG.E desc[UR14][R246.64], R20 ;  /* 0x00000014f6004986 */ /* 0x000fe2000c10190e */
[----:B-1----:R-:W-:-:S03]  /*b4a30*/  IMAD.WIDE R238, R236, 0x4, R242 ;  /* 0x00000004ecee7825 */ /* 0x002fc600078e02f2 */
[----:B------:R-:W2:Y:S04]  /*b4a40*/  LDL.LU R232, [R1+0x484] ;  /* 0x0004840001e87983 */ /* 0x000ea80000300800 */
[----:B------:R1:W-:Y:S04]  /*b4a50*/  @P5 STG.E desc[UR14][R238.64], R24 ;  /* 0x00000018ee005986 */ /* 0x0003e8000c10190e */
[----:B-1----:R-:W2:Y:S01]  /*b4a60*/  LDL.LU R24, [R1+0x494] ;  /* 0x0004940001187983 */ /* 0x002ea20000300800 */
[----:B------:R-:W-:Y:S02]  /*b4a70*/  ISETP.LT.AND P6, PT, R227, UR35, !P3 ;  /* 0x00000023e3007c0c */ /* 0x000fe4000dfc1270 */
[----:B------:R-:W-:-:S02]  /*b4a80*/  ISETP.LT.AND P0, PT, R127, UR36, !P3 ;  /* 0x000000247f007c0c */ /* 0x000fc4000df01270 */
[----:B------:R-:W-:Y:S01]  /*b4a90*/  ISETP.LT.AND P2, PT, R147, UR37, !P3 ;  /* 0x0000002593007c0c */ /* 0x000fe2000df41270 */
[C---:B------:R-:W-:Y:S01]  /*b4aa0*/  IMAD.WIDE R246, R236.reuse, 0x4, R2 ;  /* 0x00000004ecf67825 */ /* 0x040fe200078e0202 */
[----:B------:R-:W-:Y:S01]  /*b4ab0*/  IADD3 R20, PT, PT, R187, 0x22, RZ ;  /* 0x00000022bb147810 */ /* 0x000fe20007ffe0ff */
[----:B------:R-:W1:Y:S01]  /*b4ac0*/  LDCU UR35, c[0x0][0x398] ;  /* 0x00007300ff2377ac */ /* 0x000e620008000800 */
[----:B------:R-:W-:Y:S01]  /*b4ad0*/  ISETP.LT.AND P1, PT, R231, UR38, !P3 ;  /* 0x00000026e7007c0c */ /* 0x000fe2000df21270 */
[----:B------:R-:W-:Y:S01]  /*b4ae0*/  IMAD.WIDE R238, R236, 0x4, R240 ;  /* 0x00000004ecee7825 */ /* 0x000fe200078e02f0 */
[----:B------:R-:W-:Y:S01]  /*b4af0*/  ISETP.LT.AND P4, PT, R175, UR39, !P3 ;  /* 0x00000027af007c0c */ /* 0x000fe2000df81270 */
[----:B------:R-:W1:Y:S01]  /*b4b00*/  LDCU UR38, c[0x0][0x39c] ;  /* 0x00007380ff2677ac */ /* 0x000e620008000800 */
[----:B------:R-:W-:Y:S01]  /*b4b10*/  ISETP.GE.AND P5, PT, R20, UR42, PT ;  /* 0x0000002a14007c0c */ /* 0x000fe2000bfa6270 */
[----:B------:R1:W-:Y:S01]  /*b4b20*/  @P6 STG.E desc[UR14][R246.64], R28 ;  /* 0x0000001cf6006986 */ /* 0x0003e2000c10190e */
[----:B------:R-:W-:Y:S01]  /*b4b30*/  ISETP.LT.AND P3, PT, R95, UR40, !P3 ;  /* 0x000000285f007c0c */ /* 0x000fe2000df61270 */
[C---:B------:R-:W-:Y:S01]  /*b4b40*/  VIADD R0, R236.reuse, UR41 ;  /* 0x00000029ec007c36 */ /* 0x040fe20008000000 */
[----:B------:R-:W-:Y:S01]  /*b4b50*/  ISETP.LT.AND P6, PT, R211, UR43, !P5 ;  /* 0x0000002bd3007c0c */ /* 0x000fe2000efc1270 */
[----:B------:R1:W-:Y:S01]  /*b4b60*/  @P0 STG.E desc[UR14][R238.64], R32 ;  /* 0x00000020ee000986 */ /* 0x0003e2000c10190e */
[----:B------:R-:W-:Y:S01]  /*b4b70*/  ISETP.LT.AND P0, PT, R219, UR44, !P5 ;  /* 0x0000002cdb007c0c */ /* 0x000fe2000ef01270 */
[----:B------:R-:W2:Y:S01]  /*b4b80*/  LDCU UR36, c[0x0][0x398] ;  /* 0x00007300ff2477ac */ /* 0x000ea20008000800 */
[----:B------:R-:W2:Y:S01]  /*b4b90*/  LDCU UR39, c[0x0][0x398] ;  /* 0x00007300ff2777ac */ /* 0x000ea20008000800 */
[C---:B-1----:R-:W-:Y:S01]  /*b4ba0*/  IMAD.WIDE R246, R236.reuse, 0x4, R214 ;  /* 0x00000004ecf67825 */ /* 0x042fe200078e02d6 */
[----:B------:R-:W1:Y:S03]  /*b4bb0*/  LDCU UR40, c[0x0][0x398] ;  /* 0x00007300ff2877ac */ /* 0x000e660008000800 */
[----:B------:R-:W-:Y:S01]  /*b4bc0*/  IMAD.WIDE R238, R236, 0x4, R212 ;  /* 0x00000004ecee7825 */ /* 0x000fe200078e02d4 */
[----:B------:R1:W-:Y:S01]  /*b4bd0*/  @P2 STG.E desc[UR14][R246.64], R36 ;  /* 0x00000024f6002986 */ /* 0x0003e2000c10190e */
[----:B------:R-:W-:Y:S01]  /*b4be0*/  ISETP.LT.AND P2, PT, R227, UR45, !P5 ;  /* 0x0000002de3007c0c */ /* 0x000fe2000ef41270 */
[----:B------:R-:W2:Y:S02]  /*b4bf0*/  LDCU UR37, c[0x0][0x3b8] ;  /* 0x00007700ff2577ac */ /* 0x000ea40008000800 */
[----:B------:R1:W-:Y:S01]  /*b4c00*/  @P1 STG.E desc[UR14][R238.64], R40 ;  /* 0x00000028ee001986 */ /* 0x0003e2000c10190e */
[----:B------:R-:W-:Y:S01]  /*b4c10*/  ISETP.LT.AND P1, PT, R127, UR46, !P5 ;  /* 0x0000002e7f007c0c */ /* 0x000fe2000ef21270 */
[----:B------:R-:W-:Y:S01]  /*b4c20*/  VIADD R20, R0, UR51 ;  /* 0x0000003300147c36 */ /* 0x000fe20008000000 */
[----:B------:R-:W2:Y:S01]  /*b4c30*/  LDCU UR41, c[0x0][0x398] ;  /* 0x00007300ff2977ac */ /* 0x000ea20008000800 */
[----:B------:R-:W2:Y:S01]  /*b4c40*/  LDCU UR42, c[0x0][0x398] ;  /* 0x00007300ff2a77ac */ /* 0x000ea20008000800 */
[C---:B-1----:R-:W-:Y:S01]  /*b4c50*/  IMAD.WIDE R246, R236.reuse, 0x4, R6 ;  /* 0x00000004ecf67825 */ /* 0x042fe200078e0206 */
[----:B------:R-:W3:Y:S01]  /*b4c60*/  LDL.LU R36, [R1+0x498] ;  /* 0x0004980001247983 */ /* 0x000ee20000300800 */
[----:B------:R-:W1:Y:S02]  /*b4c70*/  LDCU UR43, c[0x0][0x398] ;  /* 0x00007300ff2b77ac */ /* 0x000e640008000800 */
[----:B------:R-:W-:Y:S01]  /*b4c80*/  IMAD.WIDE R236, R236, 0x4, R4 ;  /* 0x00000004ecec7825 */ /* 0x000fe200078e0204 */
[----:B------:R-:W-:Y:S01]  /*b4c90*/  @P4 STG.E desc[UR14][R246.64], R72 ;  /* 0x00000048f6004986 */ /* 0x000fe2000c10190e */
[----:B------:R-:W1:Y:S02]  /*b4ca0*/  LDCU UR44, c[0x0][0x398] ;  /* 0x00007300ff2c77ac */ /* 0x000e640008000800 */
[C---:B------:R-:W-:Y:S01]  /*b4cb0*/  IMAD.WIDE R238, R0.reuse, 0x4, R244 ;  /* 0x0000000400ee7825 */ /* 0x040fe200078e02f4 */
[----:B------:R1:W-:Y:S01]  /*b4cc0*/  @P3 STG.E desc[UR14][R236.64], R68 ;  /* 0x00000044ec003986 */ /* 0x0003e2000c10190e */
[----:B------:R-:W-:Y:S01]  /*b4cd0*/  ISETP.LT.AND P4, PT, R147, UR47, !P5 ;  /* 0x0000002f93007c0c */ /* 0x000fe2000ef81270 */
[----:B------:R-:W2:Y:S01]  /*b4ce0*/  LDCU UR45, c[0x0][0x398] ;  /* 0x00007300ff2d77ac */ /* 0x000ea20008000800 */
[----:B------:R-:W-:Y:S01]  /*b4cf0*/  ISETP.LT.AND P3, PT, R231, UR48, !P5 ;  /* 0x00000030e7007c0c */ /* 0x000fe2000ef61270 */
[----:B------:R-:W3:Y:S01]  /*b4d00*/  LDL.LU R32, [R1+0x488] ;  /* 0x0004880001207983 */ /* 0x000ee20000300800 */
[----:B------:R-:W2:Y:S01]  /*b4d10*/  LDCU UR46, c[0x0][0x398] ;  /* 0x00007300ff2e77ac */ /* 0x000ea20008000800 */
[----:B------:R-:W2:Y:S01]  /*b4d20*/  LDCU UR48, c[0x0][0x39c] ;  /* 0x00007380ff3077ac */ /* 0x000ea20008000800 */
[C---:B-1----:R-:W-:Y:S01]  /*b4d30*/  IMAD.WIDE R236, R0.reuse, 0x4, R242 ;  /* 0x0000000400ec7825 */ /* 0x042fe200078e02f2 */
[----:B------:R-:W1:Y:S01]  /*b4d40*/  LDCU UR47, c[0x0][0x3b8] ;  /* 0x00007700ff2f77ac */ /* 0x000e620008000800 */
[----:B------:R-:W1:Y:S01]  /*b4d50*/  LDCU UR51, c[0x0][0x398] ;  /* 0x00007300ff3377ac */ /* 0x000e620008000800 */
[----:B--2---:R2:W-:Y:S01]  /*b4d60*/  @P6 STG.E desc[UR14][R238.64], R24 ;  /* 0x00000018ee006986 */ /* 0x0045e2000c10190e */
[----:B------:R-:W-:Y:S01]  /*b4d70*/  ISETP.LT.AND P6, PT, R175, UR49, !P5 ;  /* 0x00000031af007c0c */ /* 0x000fe2000efc1270 */
[----:B------:R-:W1:Y:S02]  /*b4d80*/  LDCU UR49, c[0x0][0x398] ;  /* 0x00007300ff3177ac */ /* 0x000e640008000800 */
[----:B------:R4:W-:Y:S01]  /*b4d90*/  @P0 STG.E desc[UR14][R236.64], R232 ;  /* 0x000000e8ec000986 */ /* 0x0009e2000c10190e */
[----:B--2---:R-:W-:-:S04]  /*b4da0*/  IMAD.WIDE R238, R0, 0x4, R2 ;  /* 0x0000000400ee7825 */ /* 0x004fc800078e0202 */
[C---:B----4-:R-:W-:Y:S01]  /*b4db0*/  IMAD.WIDE R236, R0.reuse, 0x4, R240 ;  /* 0x0000000400ec7825 */ /* 0x050fe200078e02f0 */
[----:B------:R2:W-:Y:S04]  /*b4dc0*/  @P2 STG.E desc[UR14][R238.64], R251 ;  /* 0x000000fbee002986 */ /* 0x0005e8000c10190e */
[----:B------:R4:W-:Y:S01]  /*b4dd0*/  @P1 STG.E desc[UR14][R236.64], R248 ;  /* 0x000000f8ec001986 */ /* 0x0009e2000c10190e */
[----:B--2---:R-:W-:-:S03]  /*b4de0*/  IMAD.WIDE R238, R0, 0x4, R214 ;  /* 0x0000000400ee7825 */ /* 0x004fc600078e02d6 */
[----:B------:R-:W2:Y:S01]  /*b4df0*/  LDL.LU R251, [R1+0x478] ;  /* 0x0004780001fb7983 */ /* 0x000ea20000300800 */
[----:B----4-:R-:W-:-:S03]  /*b4e00*/  IMAD.WIDE R236, R0, 0x4, R212 ;  /* 0x0000000400ec7825 */ /* 0x010fc600078e02d4 */
[----:B------:R-:W4:Y:S04]  /*b4e10*/  LDL.LU R248, [R1+0x468] ;  /* 0x0004680001f87983 */ /* 0x000f280000300800 */
[----:B------:R1:W-:Y:S04]  /*b4e20*/  @P4 STG.E desc[UR14][R238.64], R249 ;  /* 0x000000f9ee004986 */ /* 0x0003e8000c10190e */
[----:B------:R3:W-:Y:S01]  /*b4e30*/  @P3 STG.E desc[UR14][R236.64], R250 ;  /* 0x000000faec003986 */ /* 0x0007e2000c10190e */
[----:B-1----:R-:W-:-:S03]  /*b4e40*/  IMAD.WIDE R238, R0, 0x4, R6 ;  /* 0x0000000400ee7825 */ /* 0x002fc600078e0206 */
[----:B------:R-:W4:Y:S04]  /*b4e50*/  LDL.LU R249, [R1+0x458] ;  /* 0x0004580001f97983 */ /* 0x000f280000300800 */
[----:B---3--:R-:W3:Y:S04]  /*b4e60*/  LDL.LU R250, [R1+0x448] ;  /* 0x0004480001fa7983 */ /* 0x008ee80000300800 */
[----:B------:R1:W-:Y:S04]  /*b4e70*/  @P6 STG.E desc[UR14][R238.64], R252 ;  /* 0x000000fcee006986 */ /* 0x0003e8000c10190e */
[----:B-1----:R-:W3:Y:S01]  /*b4e80*/  LDL.LU R252, [R1+0x438] ;  /* 0x0004380001fc7983 */ /* 0x002ee20000300800 */
[----:B------:R-:W-:-:S02]  /*b4e90*/  IADD3 R24, PT, PT, R187, 0x23, RZ ;  /* 0x00000023bb187810 */ /* 0x000fc40007ffe0ff */
[----:B------:R-:W-:Y:S01]  /*b4ea0*/  ISETP.LT.AND P5, PT, R95, UR50, !P5 ;  /* 0x000000325f007c0c */ /* 0x000fe2000efa1270 */
[----:B------:R-:W-:Y:S01]  /*b4eb0*/  IMAD.WIDE R236, R0, 0x4, R4 ;  /* 0x0000000400ec7825 */ /* 0x000fe200078e0204 */
[----:B------:R-:W-:Y:S01]  /*b4ec0*/  ISETP.GE.AND P0, PT, R24, UR52, PT ;  /* 0x0000003418007c0c */ /* 0x000fe2000bf06270 */
[----:B------:R-:W1:Y:S03]  /*b4ed0*/  LDCU UR50, c[0x0][0x398] ;  /* 0x00007300ff3277ac */ /* 0x000e660008000800 */
[----:B------:R-:W-:Y:S01]  /*b4ee0*/  ISETP.LT.AND P2, PT, R211, UR53, !P0 ;  /* 0x00000035d3007c0c */ /* 0x000fe2000c741270 */
[----:B------:R-:W-:Y:S01]  /*b4ef0*/  IMAD.WIDE R238, R20, 0x4, R244 ;  /* 0x0000000414ee7825 */ /* 0x000fe200078e02f4 */
[----:B------:R-:W-:Y:S01]  /*b4f00*/  ISETP.LT.AND P1, PT, R219, UR54, !P0 ;  /* 0x00000036db007c0c */ /* 0x000fe2000c721270 */
[----:B------:R-:W1:Y:S01]  /*b4f10*/  LDCU UR52, c[0x0][0x398] ;  /* 0x00007300ff3477ac */ /* 0x000e620008000800 */
[----:B------:R-:W-:-:S02]  /*b4f20*/  ISETP.LT.AND P4, PT, R227, UR55, !P0 ;  /* 0x00000037e3007c0c */ /* 0x000fc4000c781270 */
[----:B------:R-:W-:Y:S01]  /*b4f30*/  ISETP.LT.AND P3, PT, R127, UR56, !P0 ;  /* 0x000000387f007c0c */ /* 0x000fe2000c761270 */
[----:B------:R1:W-:Y:S01]  /*b4f40*/  @P5 STG.E desc[UR14][R236.64], R233 ;  /* 0x000000e9ec005986 */ /* 0x0003e2000c10190e */
[----:B------:R-:W-:Y:S01]  /*b4f50*/  ISETP.LT.AND P6, PT, R147, UR57, !P0 ;  /* 0x0000003993007c0c */ /* 0x000fe2000c7c1270 */
[C---:B------:R-:W-:Y:S01]  /*b4f60*/  VIADD R0, R20.reuse, UR61 ;  /* 0x0000003d14007c36 */ /* 0x040fe20008000000 */
[----:B------:R-:W-:Y:S01]  /*b4f70*/  ISETP.LT.AND P5, PT, R231, UR58, !P0 ;  /* 0x0000003ae7007c0c */ /* 0x000fe2000c7a1270 */
[----:B------:R-:W2:Y:S02]  /*b4f80*/  LDCU UR53, c[0x0][0x398] ;  /* 0x00007300ff3577ac */ /* 0x000ea40008000800 */
[----:B------:R1:W-:Y:S01]  /*b4f90*/  @P2 STG.E desc[UR14][R238.64], R21 ;  /* 0x00000015ee002986 */ /* 0x0003e2000c10190e */
[----:B------:R-:W2:Y:S01]  /*b4fa0*/  LDCU UR54, c[0x0][0x398] ;  /* 0x00007300ff3677ac */ /* 0x000ea20008000800 */
[C---:B-1----:R-:W-:Y:S01]  /*b4fb0*/  IMAD.WIDE R232, R20.reuse, 0x4, R242 ;  /* 0x0000000414e87825 */ /* 0x042fe200078e02f2 */
[----:B------:R-:W1:Y:S03]  /*b4fc0*/  LDCU UR55, c[0x0][0x398] ;  /* 0x00007300ff3777ac */ /* 0x000e660008000800 */
[C---:B------:R-:W-:Y:S01]  /*b4fd0*/  IMAD.WIDE R236, R20.reuse, 0x4, R2 ;  /* 0x0000000414ec7825 */ /* 0x040fe200078e0202 */
[----:B------:R-:W1:Y:S01]  /*b4fe0*/  LDCU UR58, c[0x0][0x39c] ;  /* 0x00007380ff3a77ac */ /* 0x000e620008000800 */
[----:B------:R-:W-:Y:S01]  /*b4ff0*/  IADD3 R21, PT, PT, R187, 0x24, RZ ;  /* 0x00000024bb157810 */ /* 0x000fe20007ffe0ff */
[----:B------:R1:W-:Y:S01]  /*b5000*/  @P1 STG.E desc[UR14][R232.64], R25 ;  /* 0x00000019e8001986 */ /* 0x0003e2000c10190e */
[----:B------:R-:W-:Y:S01]  /*b5010*/  ISETP.LT.AND P2, PT, R175, UR59, !P0 ;  /* 0x0000003baf007c0c */ /* 0x000fe2000c741270 */
[----:B------:R-:W2:Y:S01]  /*b5020*/  LDCU UR56, c[0x0][0x398] ;  /* 0x00007300ff3877ac */ /* 0x000ea20008000800 */
[----:B------:R-:W-:Y:S01]  /*b5030*/  ISETP.GE.AND P1, PT, R21, UR62, PT ;  /* 0x0000003e15007c0c */ /* 0x000fe2000bf26270 */
[----:B------:R1:W-:Y:S01]  /*b5040*/  @P4 STG.E desc[UR14][R236.64], R29 ;  /* 0x0000001dec004986 */ /* 0x0003e2000c10190e */
[----:B------:R-:W-:Y:S01]  /*b5050*/  ISETP.LT.AND P0, PT, R95, UR60, !P0 ;  /* 0x0000003c5f007c0c */ /* 0x000fe2000c701270 */
[----:B------:R-:W2:Y:S01]  /*b5060*/  LDCU UR59, c[0x0][0x398] ;  /* 0x00007300ff3b77ac */ /* 0x000ea20008000800 */
[----:B------:R-:W-:Y:S01]  /*b5070*/  ISETP.LT.AND P4, PT, R211, UR63, !P1 ;  /* 0x0000003fd3007c0c */ /* 0x000fe2000cf81270 */
[----:B------:R-:W2:Y:S01]  /*b5080*/  LDCU UR60, c[0x0][0x398] ;  /* 0x00007300ff3c77ac */ /* 0x000ea20008000800 */
[C---:B-1----:R-:W-:Y:S01]  /*b5090*/  IMAD.WIDE R24, R20.reuse, 0x4, R240 ;  /* 0x0000000414187825 */ /* 0x042fe200078e02f0 */
[----:B------:R-:W1:Y:S03]  /*b50a0*/  LDCU UR57, c[0x0][0x3b8] ;  /* 0x00007700ff3977ac */ /* 0x000e660008000800 */
[C---:B------:R-:W-:Y:S01]  /*b50b0*/  IMAD.WIDE R28, R20.reuse, 0x4, R214 ;  /* 0x00000004141c7825 */ /* 0x040fe200078e02d6 */
[----:B------:R1:W-:Y:S01]  /*b50c0*/  @P3 STG.E desc[UR14][R24.64], R33 ;  /* 0x0000002118003986 */ /* 0x0003e2000c10190e */
[----:B------:R-:W-:Y:S01]  /*b50d0*/  ISETP.LT.AND P3, PT, R219, UR64, !P1 ;  /* 0x00000040db007c0c */ /* 0x000fe2000cf61270 */
[----:B------:R-:W2:Y:S02]  /*b50e0*/  LDCU UR61, c[0x0][0x398] ;  /* 0x00007300ff3d77ac */ /* 0x000ea40008000800 */
[----:B------:R1:W-:Y:S01]  /*b50f0*/  @P6 STG.E desc[UR14][R28.64], R37 ;  /* 0x000000251c006986 */ /* 0x0003e2000c10190e */
[----:B------:R-:W-:Y:S01]  /*b5100*/  ISETP.LT.AND P6, PT, R227, UR65, !P1 ;  /* 0x00000041e3007c0c */ /* 0x000fe2000cfc1270 */
[----:B------:R-:W2:Y:S01]  /*b5110*/  LDCU UR62, c[0x0][0x398] ;  /* 0x00007300ff3e77ac */ /* 0x000ea20008000800 */
[----:B------:R-:W2:Y:S01]  /*b5120*/  LDCU UR63, c[0x0][0x398] ;  /* 0x00007300ff3f77ac */ /* 0x000ea20008000800 */
[C---:B-1----:R-:W-:Y:S01]  /*b5130*/  IMAD.WIDE R24, R20.reuse, 0x4, R212 ;  /* 0x0000000414187825 */ /* 0x042fe200078e02d4 */
[----:B------:R-:W1:Y:S03]  /*b5140*/  LDCU UR64, c[0x0][0x398] ;  /* 0x00007300ff4077ac */ /* 0x000e660008000800 */
[C---:B------:R-:W-:Y:S01]  /*b5150*/  IMAD.WIDE R28, R20.reuse, 0x4, R6 ;  /* 0x00000004141c7825 */ /* 0x040fe200078e0206 */
[----:B------:R1:W-:Y:S01]  /*b5160*/  @P5 STG.E desc[UR14][R24.64], R41 ;  /* 0x0000002918005986 */ /* 0x0003e2000c10190e */
[----:B------:R-:W2:Y:S02]  /*b5170*/  LDCU UR65, c[0x0][0x398] ;  /* 0x00007300ff4177ac */ /* 0x000ea40008000800 */
[----:B------:R-:W-:Y:S01]  /*b5180*/  IMAD.WIDE R20, R20, 0x4, R4 ;  /* 0x0000000414147825 */ /* 0x000fe200078e0204 */
[----:B------:R1:W-:Y:S01]  /*b5190*/  @P2 STG.E desc[UR14][R28.64], R73 ;  /* 0x000000491c002986 */ /* 0x0003e2000c10190e */
[----:B------:R-:W-:Y:S01]  /*b51a0*/  ISETP.LT.AND P5, PT, R127, UR66, !P1 ;  /* 0x000000427f007c0c */ /* 0x000fe2000cfa1270 */
[----:B------:R-:W2:Y:S02]  /*b51b0*/  LDCU UR66, c[0x0][0x398] ;  /* 0x00007300ff4277ac */ /* 0x000ea40008000800 */
[----:B------:R-:W-:Y:S01]  /*b51c0*/  @P0 STG.E desc[UR14][R20.64], R69 ;  /* 0x0000004514000986 */ /* 0x000fe2000c10190e */
[C---:B-1----:R-:W-:Y:S01]  /*b51d0*/  IMAD.WIDE R24, R0.reuse, 0x4, R244 ;  /* 0x0000000400187825 */ /* 0x042fe200078e02f4 */
[----:B------:R-:W-:Y:S01]  /*b51e0*/  ISETP.LT.AND P2, PT, R147, UR67, !P1 ;  /* 0x0000004393007c0c */ /* 0x000fe2000cf41270 */
[----:B------:R-:W1:Y:S03]  /*b51f0*/  LDCU UR67, c[0x0][0x3b8] ;  /* 0x00007700ff4377ac */ /* 0x000e660008000800 */
[----:B------:R1:W-:Y:S01]  /*b5200*/  @P4 STG.E desc[UR14][R24.64], R36 ;  /* 0x0000002418004986 */ /* 0x0003e2000c10190e */
[C---:B------:R-:W-:Y:S01]  /*b5210*/  IMAD.WIDE R28, R0.reuse, 0x4, R2 ;  /* 0x00000004001c7825 */ /* 0x040fe200078e0202 */
[----:B------:R-:W-:Y:S01]  /*b5220*/  ISETP.LT.AND P0, PT, R231, UR68, !P1 ;  /* 0x00000044e7007c0c */ /* 0x000fe2000cf01270 */
[----:B------:R-:W2:Y:S01]  /*b5230*/  LDCU UR68, c[0x0][0x39c] ;  /* 0x00007380ff4477ac */ /* 0x000ea20008000800 */
[----:B------:R-:W-:Y:S01]  /*b5240*/  ISETP.LT.AND P4, PT, R175, UR69, !P1 ;  /* 0x00000045af007c0c */ /* 0x000fe2000cf81270 */
[C---:B-1----:R-:W-:Y:S01]  /*b5250*/  IMAD.WIDE R24, R0.reuse, 0x4, R242 ;  /* 0x0000000400187825 */ /* 0x042fe200078e02f2 */
[----:B------:R-:W3:Y:S01]  /*b5260*/  LDL.LU R36, [R1+0x49c] ;  /* 0x00049c0001247983 */ /* 0x000ee20000300800 */
[----:B------:R-:W-:Y:S01]  /*b5270*/  IADD3 R21, PT, PT, R187, 0x25, RZ ;  /* 0x00000025bb157810 */ /* 0x000fe20007ffe0ff */
[----:B------:R-:W1:Y:S02]  /*b5280*/  LDCU UR69, c[0x0][0x398] ;  /* 0x00007300ff4577ac */ /* 0x000e640008000800 */
[----:B------:R1:W-:Y:S02]  /*b5290*/  @P3 STG.E desc[UR14][R24.64], R32 ;  /* 0x0000002018003986 */ /* 0x0003e4000c10190e */
[----:B-1----:R-:W-:-:S02]  /*b52a0*/  IMAD.WIDE R24, R0, 0x4, R240 ;  /* 0x0000000400187825 */ /* 0x002fc400078e02f0 */
[----:B------:R-:W3:Y:S04]  /*b52b0*/  LDL.LU R32, [R1+0x48c] ;  /* 0x00048c0001207983 */ /* 0x000ee80000300800 */
[----:B--2---:R1:W-:Y:S04]  /*b52c0*/  @P6 STG.E desc[UR14][R28.64], R251 ;  /* 0x000000fb1c006986 */ /* 0x0043e8000c10190e */
[----:B----4-:R2:W-:Y:S01]  /*b52d0*/  @P5 STG.E desc[UR14][R24.64], R248 ;  /* 0x000000f818005986 */ /* 0x0105e2000c10190e */
[----:B-1----:R-:W-:-:S03]  /*b52e0*/  IMAD.WIDE R28, R0, 0x4, R214 ;  /* 0x00000004001c7825 */ /* 0x002fc600078e02d6 */
[----:B------:R-:W4:Y:S01]  /*b52f0*/  LDL.LU R251, [R1+0x47c] ;  /* 0x00047c0001fb7983 */ /* 0x000f220000300800 */
[----:B--2---:R-:W-:-:S03]  /*b5300*/  IMAD.WIDE R24, R0, 0x4, R212 ;  /* 0x0000000400187825 */ /* 0x004fc600078e02d4 */
[----:B------:R-:W2:Y:S04]  /*b5310*/  LDL.LU R248, [R1+0x46c] ;  /* 0x00046c0001f87983 */ /* 0x000ea80000300800 */
[----:B------:R1:W-:Y:S04]  /*b5320*/  @P2 STG.E desc[UR14][R28.64], R249 ;  /* 0x000000f91c002986 */ /* 0x0003e8000c10190e */
[----:B---3--:R3:W-:Y:S01]  /*b5330*/  @P0 STG.E desc[UR14][R24.64], R250 ;  /* 0x000000fa18000986 */ /* 0x0087e2000c10190e */
[----:B-1----:R-:W-:-:S03]  /*b5340*/  IMAD.WIDE R28, R0, 0x4, R6 ;  /* 0x00000004001c7825 */ /* 0x002fc600078e0206 */
[----:B------:R-:W2:Y:S04]  /*b5350*/  LDL.LU R249, [R1+0x45c] ;  /* 0x00045c0001f97983 */ /* 0x000ea80000300800 */
[----:B---3--:R-:W3:Y:S04]  /*b5360*/  LDL.LU R250, [R1+0x44c] ;  /* 0x00044c0001fa7983 */ /* 0x008ee80000300800 */
[----:B------:R1:W-:Y:S04]  /*b5370*/  @P4 STG.E desc[UR14][R28.64], R252 ;  /* 0x000000fc1c004986 */ /* 0x0003e8000c10190e */
[----:B-1----:R-:W3:Y:S01]  /*b5380*/  LDL.LU R252, [R1+0x43c] ;  /* 0x00043c0001fc7983 */ /* 0x002ee20000300800 */
[----:B------:R-:W-:-:S02]  /*b5390*/  ISETP.GE.AND P3, PT, R21, UR72, PT ;  /* 0x0000004815007c0c */ /* 0x000fc4000bf66270 */
[----:B------:R-:W-:Y:S01]  /*b53a0*/  ISETP.LT.AND P1, PT, R95, UR70, !P1 ;  /* 0x000000465f007c0c */ /* 0x000fe2000cf21270 */
[C---:B------:R-:W-:Y:S01]  /*b53b0*/  VIADD R20, R0.reuse, UR71 ;  /* 0x0000004700147c36 */ /* 0x040fe20008000000 */
[----:B------:R-:W-:Y:S01]  /*b53c0*/  ISETP.LT.AND P6, PT, R211, UR73, !P3 ;  /* 0x00000049d3007c0c */ /* 0x000fe2000dfc1270 */
[----:B------:R-:W-:Y:S01]  /*b53d0*/  IMAD.WIDE R24, R0, 0x4, R4 ;  /* 0x0000000400187825 */ /* 0x000fe200078e0204 */
[----:B------:R-:W-:Y:S01]  /*b53e0*/  ISETP.LT.AND P5, PT, R219, UR74, !P3 ;  /* 0x0000004adb007c0c */ /* 0x000fe2000dfa1270 */
[----:B------:R-:W1:Y:S01]  /*b53f0*/  LDCU UR70, c[0x0][0x398] ;  /* 0x00007300ff4677ac */ /* 0x000e620008000800 */
[----:B------:R-:W-:Y:S01]  /*b5400*/  ISETP.LT.AND P2, PT, R227, UR75, !P3 ;  /* 0x0000004be3007c0c */ /* 0x000fe2000df41270 */
[----:B------:R-:W-:Y:S01]  /*b5410*/  IMAD.WIDE R28, R20, 0x4, R244 ;  /* 0x00000004141c7825 */ /* 0x000fe200078e02f4 */
[----:B------:R-:W-:Y:S01]  /*b5420*/  ISETP.LT.AND P0, PT, R127, UR76, !P3 ;  /* 0x0000004c7f007c0c */ /* 0x000fe2000df01270 */
[----:B------:R-:W1:Y:S01]  /*b5430*/  LDCU UR71, c[0x0][0x398] ;  /* 0x00007300ff4777ac */ /* 0x000e620008000800 */
[----:B------:R-:W-:-:S03]  /*b5440*/  ISETP.LT.AND P4, PT, R147, UR77, !P3 ;  /* 0x0000004d93007c0c */ /* 0x000fc6000df81270 */
[----:B------:R1:W-:Y:S01]  /*b5450*/  @P1 STG.E desc[UR14][R24.64], R234 ;  /* 0x000000ea18001986 */ /* 0x0003e2000c10190e */
[----:B------:R-:W-:Y:S01]  /*b5460*/  IADD3 R21, PT, PT, R187, 0x26, RZ ;  /* 0x00000026bb157810 */ /* 0x000fe20007ffe0ff */
        /* <DEDUP_REMOVED lines=10> */
[----:B------:R-:W-:Y:S01]  /*b5510*/  ISETP.GE.AND P5, PT, R21, UR12, PT ;  /* 0x0000000c15007c0c */ /* 0x000fe2000bfa6270 */
[----:B------:R-:W2:Y:S01]  /*b5520*/  LDCU UR75, c[0x0][0x398] ;  /* 0x00007300ff4b77ac */ /* 0x000ea20008000800 */
[----:B------:R-:W-:Y:S01]  /*b5530*/  ISETP.LT.AND P3, PT, R95, UR8, !P3 ;  /* 0x000000085f007c0c */ /* 0x000fe2000df61270 */
[----:B------:R1:W-:Y:S01]  /*b5540*/  @P2 STG.E desc[UR14][R28.64], R30 ;  /* 0x0000001e1c002986 */ /* 0x0003e2000c10190e */
[----:B------:R-:W-:Y:S01]  /*b5550*/  ISETP.LT.AND P2, PT, R211, UR16, !P5 ;  /* 0x00000010d3007c0c */ /* 0x000fe2000ef41270 */
[----:B------:R-:W2:Y:S01]  /*b5560*/  LDCU UR76, c[0x0][0x398] ;  /* 0x00007300ff4c77ac */ /* 0x000ea20008000800 */
[----:B------:R-:W-:Y:S01]  /*b5570*/  IADD3 R22, PT, PT, R187, 0x27, RZ ;  /* 0x00000027bb167810 */ /* 0x000fe20007ffe0ff */
        /* <DEDUP_REMOVED lines=17> */
[----:B------:R-:W-:Y:S01]  /*b5690*/  ISETP.LT.AND P1, PT, R127, UR22, !P5 ;  /* 0x000000167f007c0c */ /* 0x000fe2000ef21270 */
[----:B------:R1:W-:Y:S01]  /*b56a0*/  @P6 STG.E desc[UR14][R28.64], R74 ;  /* 0x0000004a1c006986 */ /* 0x0003e2000c10190e */
[----:B------:R-:W-:Y:S01]  /*b56b0*/  ISETP.LT.AND P6, PT, R147, UR23, !P5 ;  /* 0x0000001793007c0c */ /* 0x000fe2000efc1270 */
[----:B------:R-:W2:Y:S02]  /*b56c0*/  LDCU UR18, c[0x0][0x398] ;  /* 0x00007300ff1277ac */ /* 0x000ea40008000800 */
[----:B------:R1:W-:Y:S01]  /*b56d0*/  @P3 STG.E desc[UR14][R20.64], R70 ;  /* 0x0000004614003986 */ /* 0x0003e2000c10190e */
[----:B------:R-:W2:Y:S01]  /*b56e0*/  LDCU UR20, c[0x0][0x398] ;  /* 0x00007300ff1477ac */ /* 0x000ea20008000800 */
[C---:B-1----:R-:W-:Y:S01]  /*b56f0*/  IMAD.WIDE R24, R0.reuse, 0x4, R244 ;  /* 0x0000000400187825 */ /* 0x042fe200078e02f4 */
[----:B------:R-:W-:Y:S01]  /*b5700*/  ISETP.LT.AND P3, PT, R231, UR24, !P5 ;  /* 0x00000018e7007c0c */ /* 0x000fe2000ef61270 */
[----:B------:R-:W1:Y:S03]  /*b5710*/  LDCU UR24, c[0x0][0x39c] ;  /* 0x00007380ff1877ac */ /* 0x000e660008000800 */
[----:B------:R1:W-:Y:S01]  /*b5720*/  @P2 STG.E desc[UR14][R24.64], R36 ;  /* 0x0000002418002986 */ /* 0x0003e2000c10190e */
[C---:B------:R-:W-:Y:S01]  /*b5730*/  VIADD R29, R0.reuse, UR27 ;  /* 0x0000001b001d7c36 */ /* 0x040fe20008000000 */
[----:B------:R-:W2:Y:S01]  /*b5740*/  LDCU UR22, c[0x0][0x398] ;  /* 0x00007300ff1677ac */ /* 0x000ea20008000800 */
[----:B------:R-:W-:Y:S01]  /*b5750*/  IMAD.WIDE R20, R0, 0x4, R242 ;  /* 0x0000000400147825 */ /* 0x000fe200078e02f2 */
[----:B------:R-:W-:-:S02]  /*b5760*/  ISETP.LT.AND P2, PT, R175, UR25, !P5 ;  /* 0x00000019af007c0c */ /* 0x000fc4000ef41270 */
[----:B------:R-:W-:Y:S01]  /*b5770*/  ISETP.LT.AND P5, PT, R95, UR26, !P5 ;  /* 0x0000001a5f007c0c */ /* 0x000fe2000efa1270 */
[----:B------:R-:W2:Y:S01]  /*b5780*/  LDCU UR25, c[0x0][0x398] ;  /* 0x00007300ff1977ac */ /* 0x000ea20008000800 */
[----:B------:R-:W2:Y:S01]  /*b5790*/  LDCU UR23, c[0x0][0x3b8] ;  /* 0x00007700ff1777ac */ /* 0x000ea20008000800 */
[----:B-1----:R-:W-:Y:S01]  /*b57a0*/  IMAD.WIDE R24, R0, 0x4, R2 ;  /* 0x0000000400187825 */ /* 0x002fe200078e0202 */
[----:B------:R-:W1:Y:S01]  /*b57b0*/  LDCU UR26, c[0x0][0x398] ;  /* 0x00007300ff1a77ac */ /* 0x000e620008000800 */
[----:B------:R1:W-:Y:S01]  /*b57c0*/  @P0 STG.E desc[UR14][R20.64], R32 ;  /* 0x0000002014000986 */ /* 0x0003e2000c10190e */
[----:B------:R-:W-:Y:S01]  /*b57d0*/  ISETP.GE.AND P0, PT, R22, UR28, PT ;  /* 0x0000001c16007c0c */ /* 0x000fe2000bf06270 */
[----:B------:R-:W-:Y:S01]  /*b57e0*/  IMAD.WIDE R36, R29, 0x4, R244 ;  /* 0x000000041d247825 */ /* 0x000fe200078e02f4 */
[----:B------:R-:W2:Y:S01]  /*b57f0*/  LDCU UR27, c[0x0][0x398] ;  /* 0x00007300ff1b77ac */ /* 0x000ea20008000800 */
[----:B------:R-:W2:Y:S02]  /*b5800*/  LDCU UR28, c[0x0][0x398] ;  /* 0x00007300ff1c77ac */ /* 0x000ea40008000800 */
[----:B-1----:R-:W-:-:S04]  /*b5810*/  IMAD.WIDE R20, R0, 0x4, R240 ;  /* 0x0000000400147825 */ /* 0x002fc800078e02f0 */
[C---:B------:R-:W-:Y:S01]  /*b5820*/  IMAD.WIDE R32, R0.reuse, 0x4, R4 ;  /* 0x0000000400207825 */ /* 0x040fe200078e0204 */
[----:B----4-:R1:W-:Y:S01]  /*b5830*/  @P4 STG.E desc[UR14][R24.64], R251 ;  /* 0x000000fb18004986 */ /* 0x0103e2000c10190e */
[----:B------:R-:W-:Y:S01]  /*b5840*/  ISETP.LT.AND P4, PT, R211, UR29, !P0 ;  /* 0x0000001dd3007c0c */ /* 0x000fe2000c781270 */
[----:B------:R-:W4:Y:S02]  /*b5850*/  LDCU UR29, c[0x0][0x398] ;  /* 0x00007300ff1d77ac */ /* 0x000f240008000800 */
[----:B--2---:R2:W-:Y:S01]  /*b5860*/  @P1 STG.E desc[UR14][R20.64], R248 ;  /* 0x000000f814001986 */ /* 0x0045e2000c10190e */
[----:B------:R-:W-:Y:S01]  /*b5870*/  ISETP.LT.AND P1, PT, R219, UR30, !P0 ;  /* 0x0000001edb007c0c */ /* 0x000fe2000c721270 */
[----:B------:R-:W3:Y:S01]  /*b5880*/  LDCU UR30, c[0x0][0x398] ;  /* 0x00007300ff1e77ac */ /* 0x000ee20008000800 */
[----:B-1----:R-:W-:-:S04]  /*b5890*/  IMAD.WIDE R24, R0, 0x4, R214 ;  /* 0x0000000400187825 */ /* 0x002fc800078e02d6 */
[C---:B--2---:R-:W-:Y:S01]  /*b58a0*/  IMAD.WIDE R20, R0.reuse, 0x4, R212 ;  /* 0x0000000400147825 */ /* 0x044fe200078e02d4 */
[----:B------:R1:W-:Y:S01]  /*b58b0*/  @P6 STG.E desc[UR14][R24.64], R249 ;  /* 0x000000f918006986 */ /* 0x0003e2000c10190e */
[----:B------:R-:W-:Y:S01]  /*b58c0*/  ISETP.LT.AND P6, PT, R227, UR31, !P0 ;  /* 0x0000001fe3007c0c */ /* 0x000fe2000c7c1270 */
[----:B------:R-:W2:Y:S02]  /*b58d0*/  LDCU UR31, c[0x0][0x398] ;  /* 0x00007300ff1f77ac */ /* 0x000ea40008000800 */
[----:B---3--:R3:W-:Y:S01]  /*b58e0*/  @P3 STG.E desc[UR14][R20.64], R250 ;  /* 0x000000fa14003986 */ /* 0x0087e2000c10190e */
[----:B------:R-:W-:Y:S01]  /*b58f0*/  ISETP.LT.AND P3, PT, R127, UR32, !P0 ;  /* 0x000000207f007c0c */ /* 0x000fe2000c761270 */
[----:B------:R-:W2:Y:S01]  /*b5900*/  LDCU UR32, c[0x0][0x398] ;  /* 0x00007300ff2077ac */ /* 0x000ea20008000800 */
[----:B-1----:R-:W-:Y:S01]  /*b5910*/  IMAD.WIDE R24, R0, 0x4, R6 ;  /* 0x0000000400187825 */ /* 0x002fe200078e0206 */
[----:B------:R-:W-:-:S04]  /*b5920*/  IADD3 R0, PT, PT, R187, 0x28, RZ ;  /* 0x00000028bb007810 */ /* 0x000fc80007ffe0ff */
[----:B------:R1:W-:Y:S01]  /*b5930*/  @P2 STG.E desc[UR14][R24.64], R252 ;  /* 0x000000fc18002986 */ /* 0x0003e2000c10190e */
[----:B------:R-:W-:Y:S01]  /*b5940*/  ISETP.LT.AND P2, PT, R147, UR33, !P0 ;  /* 0x0000002193007c0c */ /* 0x000fe2000c741270 */
[----:B---3--:R-:W-:Y:S01]  /*b5950*/  VIADD R21, R29, UR37 ;  /* 0x000000251d157c36 */ /* 0x008fe20008000000 */
[----:B------:R-:W3:Y:S01]  /*b5960*/  LDCU UR33, c[0x0][0x3b8] ;  /* 0x00007700ff2177ac */ /* 0x000ee20008000800 */
[----:B------:R2:W-:Y:S01]  /*b5970*/  @P5 STG.E desc[UR14][R32.64], R235 ;  /* 0x000000eb20005986 */ /* 0x0005e2000c10190e */
[----:B------:R-:W-:Y:S01]  /*b5980*/  ISETP.LT.AND P5, PT, R231, UR34, !P0 ;  /* 0x00000022e7007c0c */ /* 0x000fe2000c7a1270 */
[----:B------:R-:W3:Y:S02]  /*b5990*/  LDCU UR34, c[0x0][0x39c] ;  /* 0x00007380ff2277ac */ /* 0x000ee40008000800 */
[----:B------:R4:W-:Y:S01]  /*b59a0*/  @P4 STG.E desc[UR14][R36.64], R23 ;  /* 0x0000001724004986 */ /* 0x0009e2000c10190e */
[----:B-1----:R-:W-:Y:S01]  /*b59b0*/  IMAD.WIDE R24, R29, 0x4, R242 ;  /* 0x000000041d187825 */ /* 0x002fe200078e02f2 */
[----:B------:R-:W-:Y:S01]  /*b59c0*/  ISETP.LT.AND P4, PT, R175, UR35, !P0 ;  /* 0x00000023af007c0c */ /* 0x000fe2000c781270 */
[----:B------:R-:W1:Y:S02]  /*b59d0*/  LDCU UR35, c[0x0][0x398] ;  /* 0x00007300ff2377ac */ /* 0x000e640008000800 */
[C---:B--2---:R-:W-:Y:S01]  /*b59e0*/  IMAD.WIDE R32, R29.reuse, 0x4, R2 ;  /* 0x000000041d207825 */ /* 0x044fe200078e0202 */
[----:B------:R2:W-:Y:S01]  /*b59f0*/  @P1 STG.E desc[UR14][R24.64], R27 ;  /* 0x0000001b18001986 */ /* 0x0005e2000c10190e */
[----:B------:R-:W-:Y:S01]  /*b5a00*/  ISETP.GE.AND P1, PT, R0, UR38, PT ;  /* 0x0000002600007c0c */ /* 0x000fe2000bf26270 */
[----:B------:R-:W1:Y:S01]  /*b5a10*/  LDCU UR37, c[0x0][0x398] ;  /* 0x00007300ff2577ac */ /* 0x000e620008000800 */
[----:B----4-:R-:W-:Y:S01]  /*b5a20*/  IMAD.WIDE R22, R29, 0x4, R240 ;  /* 0x000000041d167825 */ /* 0x010fe200078e02f0 */
[----:B------:R-:W-:Y:S01]  /*b5a30*/  ISETP.LT.AND P0, PT, R95, UR36, !P0 ;  /* 0x000000245f007c0c */ /* 0x000fe2000c701270 */
[----:B------:R-:W-:Y:S01]  /*b5a40*/  @P6 STG.E desc[UR14][R32.64], R31 ;  /* 0x0000001f20006986 */ /* 0x000fe2000c10190e */
[----:B------:R-:W-:Y:S01]  /*b5a50*/  ISETP.LT.AND P6, PT, R211, UR39, !P1 ;  /* 0x00000027d3007c0c */ /* 0x000fe2000cfc1270 */
[----:B------:R-:W-:-:S04]  /*b5a60*/  IMAD.WIDE R36, R29, 0x4, R214 ;  /* 0x000000041d247825 */ /* 0x000fc800078e02d6 */
[----:B--2---:R-:W-:Y:S01]  /*b5a70*/  IMAD.WIDE R24, R29, 0x4, R212 ;  /* 0x000000041d187825 */ /* 0x004fe200078e02d4 */
[----:B------:R2:W-:Y:S01]  /*b5a80*/  @P3 STG.E desc[UR14][R22.64], R35 ;  /* 0x0000002316003986 */ /* 0x0005e2000c10190e */
[----:B------:R-:W-:Y:S01]  /*b5a90*/  ISETP.LT.AND P3, PT, R219, UR40, !P1 ;  /* 0x00000028db007c0c */ /* 0x000fe2000cf61270 */
[----:B------:R-:W4:Y:S01]  /*b5aa0*/  LDCU UR36, c[0x0][0x398] ;  /* 0x00007300ff2477ac */ /* 0x000f220008000800 */
[----:B------:R-:W-:Y:S01]  /*b5ab0*/  IMAD.WIDE R26, R29, 0x4, R6 ;  /* 0x000000041d1a7825 */ /* 0x000fe200078e0206 */
[----:B------:R-:W-:Y:S01]  /*b5ac0*/  @P2 STG.E desc[UR14][R36.64], R39 ;  /* 0x0000002724002986 */ /* 0x000fe2000c10190e */
[----:B------:R-:W-:Y:S01]  /*b5ad0*/  ISETP.LT.AND P2, PT, R227, UR41, !P1 ;  /* 0x00000029e3007c0c */ /* 0x000fe2000cf41270 */
[----:B------:R-:W1:Y:S02]  /*b5ae0*/  LDCU UR38, c[0x0][0x398] ;  /* 0x00007300ff2677ac */ /* 0x000e640008000800 */
[----:B------:R3:W-:Y:S01]  /*b5af0*/  @P5 STG.E desc[UR14][R24.64], R43 ;  /* 0x0000002b18005986 */ /* 0x0007e2000c10190e */
[----:B------:R-:W-:-:S02]  /*b5b00*/  ISETP.LT.AND P5, PT, R127, UR42, !P1 ;  /* 0x0000002a7f007c0c */ /* 0x000fc4000cfa1270 */
[----:B------:R-:W-:Y:S01]  /*b5b10*/  IADD3 R0, PT, PT, R187, 0x29, RZ ;  /* 0x00000029bb007810 */ /* 0x000fe20007ffe0ff */
[----:B--2---:R-:W-:Y:S01]  /*b5b20*/  IMAD.WIDE R22, R29, 0x4, R4 ;  /* 0x000000041d167825 */ /* 0x004fe200078e0204 */
[----:B------:R2:W-:Y:S01]  /*b5b30*/  @P4 STG.E desc[UR14][R26.64], R75 ;  /* 0x0000004b1a004986 */ /* 0x0005e2000c10190e */
[----:B------:R-:W-:Y:S01]  /*b5b40*/  ISETP.LT.AND P4, PT, R147, UR43, !P1 ;  /* 0x0000002b93007c0c */ /* 0x000fe2000cf81270 */
[----:B------:R-:W1:Y:S01]  /*b5b50*/  LDCU UR39, c[0x0][0x398] ;  /* 0x00007300ff2777ac */ /* 0x000e620008000800 */
[----:B------:R-:W-:Y:S01]  /*b5b60*/  IMAD.WIDE R28, R21, 0x4, R244 ;  /* 0x00000004151c7825 */ /* 0x000fe200078e02f4 */
[----:B------:R4:W-:Y:S01]  /*b5b70*/  @P0 STG.E desc[UR14][R22.64], R71 ;  /* 0x0000004716000986 */ /* 0x0009e2000c10190e */
[----:B------:R-:W-:Y:S01]  /*b5b80*/  ISETP.LT.AND P0, PT, R231, UR44, !P1 ;  /* 0x0000002ce7007c0c */ /* 0x000fe2000cf01270 */
[----:B------:R-:W1:Y:S01]  /*b5b90*/  LDCU UR40, c[0x0][0x398] ;  /* 0x00007300ff2877ac */ /* 0x000e620008000800 */
[----:B---3--:R-:W-:Y:S01]  /*b5ba0*/  IMAD.WIDE R24, R21, 0x4, R242 ;  /* 0x0000000415187825 */ /* 0x008fe200078e02f2 */
[----:B------:R3:W-:Y:S01]  /*b5bb0*/  @P6 STG.E desc[UR14][R28.64], R64 ;  /* 0x000000401c006986 */ /* 0x0007e2000c10190e */
[----:B------:R-:W-:Y:S01]  /*b5bc0*/  ISETP.LT.AND P6, PT, R175, UR45, !P1 ;  /* 0x0000002daf007c0c */ /* 0x000fe2000cfc1270 */
[----:B------:R-:W1:Y:S01]  /*b5bd0*/  LDCU UR41, c[0x0][0x398] ;  /* 0x00007300ff2977ac */ /* 0x000e620008000800 */
[----:B------:R-:W-:Y:S01]  /*b5be0*/  ISETP.LT.AND P1, PT, R95, UR46, !P1 ;  /* 0x0000002e5f007c0c */ /* 0x000fe2000cf21270 */
[----:B------:R1:W-:Y:S01]  /*b5bf0*/  @P3 STG.E desc[UR14][R24.64], R16 ;  /* 0x0000001018003986 */ /* 0x0003e2000c10190e */
[C---:B--2---:R-:W-:Y:S01]  /*b5c00*/  IMAD.WIDE R26, R21.reuse, 0x4, R240 ;  /* 0x00000004151a7825 */ /* 0x044fe200078e02f0 */
[----:B------:R-:W-:Y:S01]  /*b5c10*/  ISETP.GE.AND P3, PT, R0, UR48, PT ;  /* 0x0000003000007c0c */ /* 0x000fe2000bf66270 */
[----:B------:R-:W2:Y:S02]  /*b5c20*/  LDCU UR42, c[0x0][0x398] ;  /* 0x00007300ff2a77ac */ /* 0x000ea40008000800 */
[C---:B----4-:R-:W-:Y:S01]  /*b5c30*/  IMAD.WIDE R22, R21.reuse, 0x4, R2 ;  /* 0x0000000415167825 */ /* 0x050fe200078e0202 */
[----:B------:R-:W4:Y:S03]  /*b5c40*/  LDCU UR44, c[0x0][0x39c] ;  /* 0x00007380ff2c77ac */ /* 0x000f260008000800 */
[----:B---3--:R-:W-:Y:S01]  /*b5c50*/  IMAD.WIDE R28, R21, 0x4, R214 ;  /* 0x00000004151c7825 */ /* 0x008fe200078e02d6 */
[----:B------:R3:W-:Y:S01]  /*b5c60*/  @P2 STG.E desc[UR14][R22.64], R60 ;  /* 0x0000003c16002986 */ /* 0x0007e2000c10190e */
[----:B------:R-:W-:Y:S01]  /*b5c70*/  ISETP.LT.AND P2, PT, R211, UR49, !P3 ;  /* 0x00000031d3007c0c */ /* 0x000fe2000df41270 */
[----:B------:R-:W2:Y:S01]  /*b5c80*/  LDCU UR45, c[0x0][0x398] ;  /* 0x00007300ff2d77ac */ /* 0x000ea20008000800 */
[----:B-1----:R-:W-:Y:S01]  /*b5c90*/  IMAD.WIDE R24, R21, 0x4, R212 ;  /* 0x0000000415187825 */ /* 0x002fe200078e02d4 */
[----:B------:R1:W-:Y:S01]  /*b5ca0*/  @P5 STG.E desc[UR14][R26.64], R56 ;  /* 0x000000381a005986 */ /* 0x0003e2000c10190e */
[----:B------:R-:W-:Y:S01]  /*b5cb0*/  ISETP.LT.AND P5, PT, R219, UR50, !P3 ;  /* 0x00000032db007c0c */ /* 0x000fe2000dfa1270 */
[----:B------:R-:W2:Y:S01]  /*b5cc0*/  LDCU UR46, c[0x0][0x398] ;  /* 0x00007300ff2e77ac */ /* 0x000ea20008000800 */
[----:B------:R-:W-:Y:S01]  /*b5cd0*/  VIADD R31, R21, UR47 ;  /* 0x0000002f151f7c36 */ /* 0x000fe20008000000 */
[----:B------:R-:W-:Y:S01]  /*b5ce0*/  @P4 STG.E desc[UR14][R28.64], R52 ;  /* 0x000000341c004986 */ /* 0x000fe2000c10190e */
[----:B------:R-:W-:Y:S01]  /*b5cf0*/  ISETP.LT.AND P4, PT, R227, UR51, !P3 ;  /* 0x00000033e3007c0c */ /* 0x000fe2000df81270 */
[----:B------:R-:W2:Y:S01]  /*b5d00*/  LDCU UR47, c[0x0][0x398] ;  /* 0x00007300ff2f77ac */ /* 0x000ea20008000800 */
[----:B---3--:R-:W-:Y:S01]  /*b5d10*/  IMAD.WIDE R22, R21, 0x4, R6 ;  /* 0x0000000415167825 */ /* 0x008fe200078e0206 */
[----:B------:R3:W-:Y:S01]  /*b5d20*/  @P0 STG.E desc[UR14][R24.64], R48 ;  /* 0x0000003018000986 */ /* 0x0007e2000c10190e */
[----:B------:R-:W-:Y:S01]  /*b5d30*/  ISETP.LT.AND P0, PT, R127, UR52, !P3 ;  /* 0x000000347f007c0c */ /* 0x000fe2000df01270 */
[----:B------:R-:W2:Y:S01]  /*b5d40*/  LDCU UR48, c[0x0][0x398] ;  /* 0x00007300ff3077ac */ /* 0x000ea20008000800 */
[----:B------:R-:W-:Y:S01]  /*b5d50*/  IMAD.WIDE R20, R21, 0x4, R4 ;  /* 0x0000000415147825 */ /* 0x000fe200078e0204 */
[----:B------:R4:W-:Y:S01]  /*b5d60*/  @P6 STG.E desc[UR14][R22.64], R44 ;  /* 0x0000002c16006986 */ /* 0x0009e2000c10190e */
[----:B------:R-:W-:Y:S01]  /*b5d70*/  ISETP.LT.AND P6, PT, R147, UR53, !P3 ;  /* 0x0000003593007c0c */ /* 0x000fe2000dfc1270 */
[----:B------:R-:W2:Y:S01]  /*b5d80*/  LDCU UR43, c[0x0][0x3b8] ;  /* 0x00007700ff2b77ac */ /* 0x000ea20008000800 */
[----:B-1----:R-:W-:Y:S01]  /*b5d90*/  IMAD.WIDE R26, R31, 0x4, R244 ;  /* 0x000000041f1a7825 */ /* 0x002fe200078e02f4 */
[----:B------:R1:W-:Y:S01]  /*b5da0*/  @P1 STG.E desc[UR14][R20.64], R80 ;  /* 0x0000005014001986 */ /* 0x0003e2000c10190e */
[----:B------:R-:W-:Y:S01]  /*b5db0*/  ISETP.LT.AND P1, PT, R231, UR54, !P3 ;  /* 0x00000036e7007c0c */ /* 0x000fe2000df21270 */
[----:B------:R-:W2:Y:S01]  /*b5dc0*/  LDCU UR49, c[0x0][0x398] ;  /* 0x00007300ff3177ac */ /* 0x000ea20008000800 */
[----:B------:R-:W-:Y:S01]  /*b5dd0*/  IADD3 R0, PT, PT, R187, 0x2a, RZ ;  /* 0x0000002abb007810 */ /* 0x000fe20007ffe0ff */
[----:B------:R1:W-:Y:S01]  /*b5de0*/  @P2 STG.E desc[UR14][R26.64], R76 ;  /* 0x0000004c1a002986 */ /* 0x0003e2000c10190e */
[C---:B---3--:R-:W-:Y:S01]  /*b5df0*/  IMAD.WIDE R24, R31.reuse, 0x4, R240 ;  /* 0x000000041f187825 */ /* 0x048fe200078e02f0 */
[----:B------:R-:W3:Y:S03]  /*b5e00*/  LDCU UR50, c[0x0][0x398] ;  /* 0x00007300ff3277ac */ /* 0x000ee60008000800 */
[----:B----4-:R-:W-:Y:S01]  /*b5e10*/  IMAD.WIDE R22, R31, 0x4, R242 ;  /* 0x000000041f167825 */ /* 0x010fe200078e02f2 */
[----:B------:R-:W-:Y:S01]  /*b5e20*/  ISETP.LT.AND P2, PT, R175, UR55, !P3 ;  /* 0x00000037af007c0c */ /* 0x000fe2000df41270 */
[----:B------:R-:W4:Y:S02]  /*b5e30*/  LDCU UR51, c[0x0][0x398] ;  /* 0x00007300ff3377ac */ /* 0x000f240008000800 */
[C---:B-1----:R-:W-:Y:S01]  /*b5e40*/  IMAD.WIDE R20, R31.reuse, 0x4, R2 ;  /* 0x000000041f147825 */ /* 0x042fe200078e0202 */
[----:B------:R1:W-:Y:S01]  /*b5e50*/  @P5 STG.E desc[UR14][R22.64], R84 ;  /* 0x0000005416005986 */ /* 0x0003e2000c10190e */
[----:B------:R-:W-:Y:S01]  /*b5e60*/  ISETP.GE.AND P5, PT, R0, UR58, PT ;  /* 0x0000003a00007c0c */ /* 0x000fe2000bfa6270 */
[----:B------:R-:W2:Y:S01]  /*b5e70*/  LDCU UR54, c[0x0][0x39c] ;  /* 0x00007380ff3677ac */ /* 0x000ea20008000800 */
[----:B------:R-:W-:Y:S01]  /*b5e80*/  IMAD.WIDE R26, R31, 0x4, R214 ;  /* 0x000000041f1a7825 */ /* 0x000fe200078e02d6 */
[----:B------:R-:W-:Y:S01]  /*b5e90*/  ISETP.LT.AND P3, PT, R95, UR56, !P3 ;  /* 0x000000385f007c0c */ /* 0x000fe2000df61270 */
[----:B------:R3:W-:Y:S01]  /*b5ea0*/  @P4 STG.E desc[UR14][R20.64], R88 ;  /* 0x0000005814004986 */ /* 0x0007e2000c10190e */
[----:B------:R-:W-:Y:S01]  /*b5eb0*/  ISETP.LT.AND P4, PT, R211, UR59, !P5 ;  /* 0x0000003bd3007c0c */ /* 0x000fe2000ef81270 */
[----:B------:R-:W-:Y:S01]  /*b5ec0*/  VIADD R33, R31, UR57 ;  /* 0x000000391f217c36 */ /* 0x000fe20008000000 */
[----:B------:R-:W2:Y:S01]  /*b5ed0*/  LDCU UR52, c[0x0][0x398] ;  /* 0x00007300ff3477ac */ /* 0x000ea20008000800 */
[----:B------:R4:W-:Y:S01]  /*b5ee0*/  @P0 STG.E desc[UR14][R24.64], R96 ;  /* 0x0000006018000986 */ /* 0x0009e2000c10190e */
[----:B------:R-:W-:Y:S01]  /*b5ef0*/  ISETP.LT.AND P0, PT, R219, UR60, !P5 ;  /* 0x0000003cdb007c0c */ /* 0x000fe2000ef01270 */
[----:B-1----:R-:W-:-:S02]  /*b5f00*/  IMAD.WIDE R22, R31, 0x4, R212 ;  /* 0x000000041f167825 */ /* 0x002fc400078e02d4 */
[----:B------:R1:W-:Y:S01]  /*b5f10*/  @P6 STG.E desc[UR14][R26.64], R100 ;  /* 0x000000641a006986 */ /* 0x0003e2000c10190e */
[----:B------:R-:W-:Y:S01]  /*b5f20*/  ISETP.LT.AND P6, PT, R227, UR61, !P5 ;  /* 0x0000003de3007c0c */ /* 0x000fe2000efc1270 */
[----:B------:R-:W2:Y:S01]  /*b5f30*/  LDCU UR55, c[0x0][0x398] ;  /* 0x00007300ff3777ac */ /* 0x000ea20008000800 */
[----:B---3--:R-:W-:Y:S01]  /*b5f40*/  IMAD.WIDE R20, R31, 0x4, R6 ;  /* 0x000000041f147825 */ /* 0x008fe200078e0206 */
[----:B------:R3:W-:Y:S01]  /*b5f50*/  @P1 STG.E desc[UR14][R22.64], R104 ;  /* 0x0000006816001986 */ /* 0x0007e2000c10190e */
[----:B------:R-:W-:Y:S01]  /*b5f60*/  ISETP.LT.AND P1, PT, R127, UR62, !P5 ;  /* 0x0000003e7f007c0c */ /* 0x000fe2000ef21270 */
[----:B------:R-:W2:Y:S01]  /*b5f70*/  LDCU UR56, c[0x0][0x398] ;  /* 0x00007300ff3877ac */ /* 0x000ea20008000800 */
[----:B----4-:R-:W-:Y:S01]  /*b5f80*/  IMAD.WIDE R24, R31, 0x4, R4 ;  /* 0x000000041f187825 */ /* 0x010fe200078e0204 */
[----:B------:R4:W-:Y:S01]  /*b5f90*/  @P2 STG.E desc[UR14][R20.64], R156 ;  /* 0x0000009c14002986 */ /* 0x0009e2000c10190e */
[----:B------:R-:W-:Y:S01]  /*b5fa0*/  IADD3 R0, PT, PT, R187, 0x2b, RZ ;  /* 0x0000002bbb007810 */ /* 0x000fe20007ffe0ff */
[----:B------:R-:W2:Y:S01]  /*b5fb0*/  LDCU UR57, c[0x0][0x398] ;  /* 0x00007300ff3977ac */ /* 0x000ea20008000800 */
[----:B-1----:R-:W-:Y:S01]  /*b5fc0*/  IMAD.WIDE R26, R33, 0x4, R244 ;  /* 0x00000004211a7825 */ /* 0x002fe200078e02f4 */
[----:B------:R1:W-:Y:S01]  /*b5fd0*/  @P3 STG.E desc[UR14][R24.64], R140 ;  /* 0x0000008c18003986 */ /* 0x0003e2000c10190e */
[----:B------:R-:W-:Y:S01]  /*b5fe0*/  ISETP.LT.AND P2, PT, R147, UR63, !P5 ;  /* 0x0000003f93007c0c */ /* 0x000fe2000ef41270 */
[----:B------:R-:W2:Y:S01]  /*b5ff0*/  LDCU UR53, c[0x0][0x3b8] ;  /* 0x00007700ff3577ac */ /* 0x000ea20008000800 */
[C---:B---3--:R-:W-:Y:S01]  /*b6000*/  IMAD.WIDE R22, R33.reuse, 0x4, R2 ;  /* 0x0000000421167825 */ /* 0x048fe200078e0202 */
[----:B------:R-:W3:Y:S03]  /*b6010*/  LDCU UR58, c[0x0][0x398] ;  /* 0x00007300ff3a77ac */ /* 0x000ee60008000800 */
[C---:B----4-:R-:W-:Y:S01]  /*b6020*/  IMAD.WIDE R20, R33.reuse, 0x4, R242 ;  /* 0x0000000421147825 */ /* 0x050fe200078e02f2 */
[----:B------:R4:W-:Y:S01]  /*b6030*/  @P4 STG.E desc[UR14][R26.64], R65 ;  /* 0x000000411a004986 */ /* 0x0009e2000c10190e */
[----:B------:R-:W2:Y:S02]  /*b6040*/  LDCU UR59, c[0x0][0x398] ;  /* 0x00007300ff3b77ac */ /* 0x000ea40008000800 */
[----:B-1----:R-:W-:Y:S01]  /*b6050*/  IMAD.WIDE R24, R33, 0x4, R240 ;  /* 0x0000000421187825 */ /* 0x002fe200078e02f0 */
[----:B------:R1:W-:Y:S01]  /*b6060*/  @P0 STG.E desc[UR14][R20.64], R17 ;  /* 0x0000001114000986 */ /* 0x0003e2000c10190e */
[----:B------:R-:W-:Y:S01]  /*b6070*/  ISETP.GE.AND P0, PT, R0, UR68, PT ;  /* 0x0000004400007c0c */ /* 0x000fe2000bf06270 */
[----:B------:R-:W2:Y:S01]  /*b6080*/  LDCU UR60, c[0x0][0x398] ;  /* 0x00007300ff3c77ac */ /* 0x000ea20008000800 */
[----:B------:R-:W-:Y:S01]  /*b6090*/  ISETP.LT.AND P3, PT, R231, UR64, !P5 ;  /* 0x00000040e7007c0c */ /* 0x000fe2000ef61270 */
[----:B------:R1:W-:Y:S01]  /*b60a0*/  @P6 STG.E desc[UR14][R22.64], R61 ;  /* 0x0000003d16006986 */ /* 0x0003e2000c10190e */
[----:B------:R-:W-:Y:S01]  /*b60b0*/  ISETP.LT.AND P4, PT, R175, UR65, !P5 ;  /* 0x00000041af007c0c */ /* 0x000fe2000ef81270 */
[----:B------:R-:W-:Y:S01]  /*b60c0*/  VIADD R31, R33, UR67 ;  /* 0x00000043211f7c36 */ /* 0x000fe20008000000 */
[----:B------:R-:W-:Y:S01]  /*b60d0*/  ISETP.LT.AND P5, PT, R95, UR66, !P5 ;  /* 0x000000425f007c0c */ /* 0x000fe2000efa1270 */
[----:B------:R2:W-:Y:S01]  /*b60e0*/  @P1 STG.E desc[UR14][R24.64], R57 ;  /* 0x0000003918001986 */ /* 0x0005e2000c10190e */
[----:B------:R-:W-:Y:S01]  /*b60f0*/  ISETP.LT.AND P1, PT, R211, UR69, !P0 ;  /* 0x00000045d3007c0c */ /* 0x000fe2000c721270 */
[----:B----4-:R-:W-:Y:S01]  /*b6100*/  IMAD.WIDE R26, R33, 0x4, R214 ;  /* 0x00000004211a7825 */ /* 0x010fe200078e02d6 */
[----:B------:R-:W-:Y:S01]  /*b6110*/  ISETP.LT.AND P6, PT, R219, UR70, !P0 ;  /* 0x00000046db007c0c */ /* 0x000fe2000c7c1270 */
[----:B------:R-:W4:Y:S02]  /*b6120*/  LDCU UR61, c[0x0][0x398] ;  /* 0x00007300ff3d77ac */ /* 0x000f240008000800 */
[C---:B------:R-:W-:Y:S01]  /*b6130*/  IMAD.WIDE R28, R33.reuse, 0x4, R212 ;  /* 0x00000004211c7825 */ /* 0x040fe200078e02d4 */
[----:B------:R-:W-:Y:S01]  /*b6140*/  @P2 STG.E desc[UR14][R26.64], R53 ;  /* 0x000000351a002986 */ /* 0x000fe2000c10190e */
[----:B------:R-:W3:Y:S02]  /*b6150*/  LDCU UR62, c[0x0][0x398] ;  /* 0x00007300ff3e77ac */ /* 0x000ee40008000800 */
[C---:B-1----:R-:W-:Y:S01]  /*b6160*/  IMAD.WIDE R16, R33.reuse, 0x4, R6 ;  /* 0x0000000421107825 */ /* 0x042fe200078e0206 */
[----:B------:R-:W-:Y:S01]  /*b6170*/  @P3 STG.E desc[UR14][R28.64], R49 ;  /* 0x000000311c003986 */ /* 0x000fe2000c10190e */
[----:B------:R-:W1:Y:S02]  /*b6180*/  LDCU UR63, c[0x0][0x3b8] ;  /* 0x00007700ff3f77ac */ /* 0x000e640008000800 */
[----:B------:R-:W-:Y:S01]  /*b6190*/  IMAD.WIDE R20, R33, 0x4, R4 ;  /* 0x0000000421147825 */ /* 0x000fe200078e0204 */
[----:B------:R-:W-:Y:S01]  /*b61a0*/  ISETP.LT.AND P2, PT, R227, UR71, !P0 ;  /* 0x00000047e3007c0c */ /* 0x000fe2000c741270 */
[----:B------:R-:W1:Y:S02]  /*b61b0*/  LDCU UR64, c[0x0][0x39c] ;  /* 0x00007380ff4077ac */ /* 0x000e640008000800 */
[----:B------:R-:W-:Y:S01]  /*b61c0*/  IMAD.WIDE R22, R31, 0x4, R244 ;  /* 0x000000041f167825 */ /* 0x000fe200078e02f4 */
[----:B------:R3:W-:Y:S01]  /*b61d0*/  @P4 STG.E desc[UR14][R16.64], R45 ;  /* 0x0000002d10004986 */ /* 0x0007e2000c10190e */
[----:B------:R-:W-:Y:S01]  /*b61e0*/  ISETP.LT.AND P3, PT, R127, UR72, !P0 ;  /* 0x000000487f007c0c */ /* 0x000fe2000c761270 */
[----:B------:R-:W1:Y:S01]  /*b61f0*/  LDCU UR65, c[0x0][0x398] ;  /* 0x00007300ff4177ac */ /* 0x000e620008000800 */
[----:B--2---:R-:W-:Y:S01]  /*b6200*/  IMAD.WIDE R24, R31, 0x4, R242 ;  /* 0x000000041f187825 */ /* 0x004fe200078e02f2 */
[----:B------:R2:W-:Y:S01]  /*b6210*/  @P5 STG.E desc[UR14][R20.64], R81 ;  /* 0x0000005114005986 */ /* 0x0005e2000c10190e */
[----:B------:R-:W-:Y:S01]  /*b6220*/  ISETP.LT.AND P4, PT, R147, UR73, !P0 ;  /* 0x0000004993007c0c */ /* 0x000fe2000c781270 */
[----:B------:R-:W1:Y:S02]  /*b6230*/  LDCU UR66, c[0x0][0x398] ;  /* 0x00007300ff4277ac */ /* 0x000e640008000800 */
[----:B------:R4:W-:Y:S01]  /*b6240*/  @P1 STG.E desc[UR14][R22.64], R77 ;  /* 0x0000004d16001986 */ /* 0x0009e2000c10190e */
[----:B------:R-:W-:Y:S01]  /*b6250*/  ISETP.LT.AND P5, PT, R175, UR75, !P0 ;  /* 0x0000004baf007c0c */ /* 0x000fe2000c7a1270 */
[----:B------:R-:W-:Y:S01]  /*b6260*/  VIADD R0, R187, 0x2c ;  /* 0x0000002cbb007836 */ /* 0x000fe20000000000 */
[----:B------:R-:W1:Y:S01]  /*b6270*/  LDCU UR67, c[0x0][0x398] ;  /* 0x00007300ff4377ac */ /* 0x000e620008000800 */
[----:B------:R4:W-:Y:S01]  /*b6280*/  @P6 STG.E desc[UR14][R24.64], R85 ;  /* 0x0000005518006986 */ /* 0x0009e2000c10190e */
[----:B------:R-:W-:Y:S01]  /*b6290*/  ISETP.LT.AND P6, PT, R231, UR74, !P0 ;  /* 0x0000004ae7007c0c */ /* 0x000fe2000c7c1270 */
[----:B---3--:R-:W-:Y:S01]  /*b62a0*/  IMAD.WIDE R16, R31, 0x4, R2 ;  /* 0x000000041f107825 */ /* 0x008fe200078e0202 */
[----:B------:R-:W-:Y:S01]  /*b62b0*/  ISETP.LT.AND P0, PT, R95, UR76, !P0 ;  /* 0x0000004c5f007c0c */ /* 0x000fe2000c701270 */
[----:B------:R-:W3:Y:S02]  /*b62c0*/  LDCU UR68, c[0x0][0x398] ;  /* 0x00007300ff4477ac */ /* 0x000ee40008000800 */
[C---:B--2---:R-:W-:Y:S01]  /*b62d0*/  IMAD.WIDE R20, R31.reuse, 0x4, R240 ;  /* 0x000000041f147825 */ /* 0x044fe200078e02f0 */
[----:B------:R2:W-:Y:S01]  /*b62e0*/  @P2 STG.E desc[UR14][R16.64], R89 ;  /* 0x0000005910002986 */ /* 0x0005e2000c10190e */
[----:B------:R-:W-:Y:S01]  /*b62f0*/  ISETP.GE.AND P1, PT, R0, UR4, PT ;  /* 0x0000000400007c0c */ /* 0x000fe2000bf26270 */
[----:B------:R-:W1:Y:S01]  /*b6300*/  LDCU UR69, c[0x0][0x398] ;  /* 0x00007300ff4577ac */ /* 0x000e620008000800 */
[C---:B----4-:R-:W-:Y:S01]  /*b6310*/  IMAD.WIDE R22, R31.reuse, 0x4, R214 ;  /* 0x000000041f167825 */ /* 0x050fe200078e02d6 */
[----:B------:R4:W-:Y:S01]  /*b6320*/  @P3 STG.E desc[UR14][R20.64], R97 ;  /* 0x0000006114003986 */ /* 0x0009e2000c10190e */
[----:B------:R-:W1:Y:S02]  /*b6330*/  LDCU UR70, c[0x0][0x398] ;  /* 0x00007300ff4677ac */ /* 0x000e640008000800 */
[C---:B------:R-:W-:Y:S01]  /*b6340*/  IMAD.WIDE R24, R31.reuse, 0x4, R212 ;  /* 0x000000041f187825 */ /* 0x040fe200078e02d4 */
[----:B------:R1:W-:Y:S01]  /*b6350*/  @P4 STG.E desc[UR14][R22.64], R101 ;  /* 0x0000006516004986 */ /* 0x0003e2000c10190e */
[----:B------:R-:W1:Y:S02]  /*b6360*/  LDCU UR74, c[0x0][0x39c] ;  /* 0x00007380ff4a77ac */ /* 0x000e640008000800 */
[----:B--2---:R-:W-:Y:S01]  /*b6370*/  IMAD.WIDE R16, R31, 0x4, R6 ;  /* 0x000000041f107825 */ /* 0x004fe200078e0206 */
[----:B------:R-:W-:Y:S01]  /*b6380*/  ISETP.LT.AND P3, PT, R211, UR6, !P1 ;  /* 0x00000006d3007c0c */ /* 0x000fe2000cf61270 */
[----:B------:R-:W2:Y:S02]  /*b6390*/  LDCU UR71, c[0x0][0x398] ;  /* 0x00007300ff4777ac */ /* 0x000ea40008000800 */
[----:B----4-:R-:W-:Y:S01]  /*b63a0*/  IMAD.WIDE R20, R31, 0x4, R4 ;  /* 0x000000041f147825 */ /* 0x010fe200078e0204 */
[----:B------:R-:W-:Y:S01]  /*b63b0*/  @P6 STG.E desc[UR14][R24.64], R105 ;  /* 0x0000006918006986 */ /* 0x000fe2000c10190e */
[----:B------:R-:W-:Y:S01]  /*b63c0*/  ISETP.LT.AND P4, PT, R219, UR8, !P1 ;  /* 0x00000008db007c0c */ /* 0x000fe2000cf81270 */
[----:B------:R-:W4:Y:S02]  /*b63d0*/  LDCU UR72, c[0x0][0x398] ;  /* 0x00007300ff4877ac */ /* 0x000f240008000800 */
[----:B------:R2:W-:Y:S01]  /*b63e0*/  @P5 STG.E desc[UR14][R16.64], R157 ;  /* 0x0000009d10005986 */ /* 0x0005e2000c10190e */
[----:B------:R-:W-:Y:S01]  /*b63f0*/  ISETP.LT.AND P5, PT, R227, UR10, !P1 ;  /* 0x0000000ae3007c0c */ /* 0x000fe2000cfa1270 */
[----:B------:R-:W-:Y:S01]  /*b6400*/  VIADD R29, R31, UR77 ;  /* 0x0000004d1f1d7c36 */ /* 0x000fe20008000000 */
[----:B------:R-:W-:Y:S01]  /*b6410*/  IADD3 R0, PT, PT, R187, 0x2d, RZ ;  /* 0x0000002dbb007810 */ /* 0x000fe20007ffe0ff */
[----:B------:R3:W-:Y:S01]  /*b6420*/  @P0 STG.E desc[UR14][R20.64], R141 ;  /* 0x0000008d14000986 */ /* 0x0007e2000c10190e */
[----:B------:R-:W-:Y:S01]  /*b6430*/  ISETP.LT.AND P0, PT, R127, UR12, !P1 ;  /* 0x0000000c7f007c0c */ /* 0x000fe2000cf01270 */
[----:B------:R-:W-:Y:S01]  /*b6440*/  IMAD.WIDE R26, R29, 0x4, R244 ;  /* 0x000000041d1a7825 */ /* 0x000fe200078e02f4 */
[----:B------:R-:W-:Y:S01]  /*b6450*/  ISETP.LT.AND P6, PT, R147, UR16, !P1 ;  /* 0x0000001093007c0c */ /* 0x000fe2000cfc1270 */
[----:B------:R-:W4:Y:S02]  /*b6460*/  LDCU UR75, c[0x0][0x398] ;  /* 0x00007300ff4b77ac */ /* 0x000f240008000800 */
[C---:B-1----:R-:W-:Y:S01]  /*b6470*/  IMAD.WIDE R22, R29.reuse, 0x4, R242 ;  /* 0x000000041d167825 */ /* 0x042fe200078e02f2 */
[----:B------:R1:W-:Y:S01]  /*b6480*/  @P3 STG.E desc[UR14][R26.64], R66 ;  /* 0x000000421a003986 */ /* 0x0003e2000c10190e */
[----:B------:R-:W4:Y:S02]  /*b6490*/  LDCU UR73, c[0x0][0x3b8] ;  /* 0x00007700ff4977ac */ /* 0x000f240008000800 */
[C---:B--2---:R-:W-:Y:S01]  /*b64a0*/  IMAD.WIDE R16, R29.reuse, 0x4, R2 ;  /* 0x000000041d107825 */ /* 0x044fe200078e0202 */
[----:B------:R-:W-:Y:S01]  /*b64b0*/  @P4 STG.E desc[UR14][R22.64], R18 ;  /* 0x0000001216004986 */ /* 0x000fe2000c10190e */
[----:B------:R-:W2:Y:S02]  /*b64c0*/  LDCU UR4, c[0x0][0x398] ;  /* 0x00007300ff0477ac */ /* 0x000ea40008000800 */
[----:B------:R-:W-:Y:S01]  /*b64d0*/  IMAD.WIDE R24, R29, 0x4, R240 ;  /* 0x000000041d187825 */ /* 0x000fe200078e02f0 */
[----:B------:R-:W-:Y:S01]  /*b64e0*/  ISETP.GE.AND P2, PT, R0, UR24, PT ;  /* 0x0000001800007c0c */ /* 0x000fe2000bf46270 */
[----:B------:R4:W-:Y:S01]  /*b64f0*/  @P5 STG.E desc[UR14][R16.64], R62 ;  /* 0x0000003e10005986 */ /* 0x0009e2000c10190e */
[----:B------:R-:W-:Y:S01]  /*b6500*/  ISETP.LT.AND P3, PT, R231, UR18, !P1 ;  /* 0x00000012e7007c0c */ /* 0x000fe2000cf61270 */
[----:B---3--:R-:W-:Y:S01]  /*b6510*/  IMAD.WIDE R20, R29, 0x4, R214 ;  /* 0x000000041d147825 */ /* 0x008fe200078e02d6 */
[----:B------:R-:W-:Y:S01]  /*b6520*/  ISETP.LT.AND P5, PT, R211, UR25, !P2 ;  /* 0x00000019d3007c0c */ /* 0x000fe2000d7a1270 */
[----:B------:R3:W-:Y:S01]  /*b6530*/  @P0 STG.E desc[UR14][R24.64], R58 ;  /* 0x0000003a18000986 */ /* 0x0007e2000c10190e */
[----:B------:R-:W-:Y:S01]  /*b6540*/  ISETP.LT.AND P0, PT, R175, UR20, !P1 ;  /* 0x00000014af007c0c */ /* 0x000fe2000cf01270 */
[----:B------:R-:W-:Y:S01]  /*b6550*/  VIADD R31, R29, UR23 ;  /* 0x000000171d1f7c36 */ /* 0x000fe20008000000 */
[----:B------:R-:W-:Y:S01]  /*b6560*/  ISETP.LT.AND P1, PT, R95, UR22, !P1 ;  /* 0x000000165f007c0c */ /* 0x000fe2000cf21270 */
[C---:B-1----:R-:W-:Y:S01]  /*b6570*/  IMAD.WIDE R26, R29.reuse, 0x4, R212 ;  /* 0x000000041d1a7825 */ /* 0x042fe200078e02d4 */
[----:B------:R1:W-:Y:S01]  /*b6580*/  @P6 STG.E desc[UR14][R20.64], R54 ;  /* 0x0000003614006986 */ /* 0x0003e2000c10190e */
[----:B------:R-:W2:Y:S02]  /*b6590*/  LDCU UR6, c[0x0][0x398] ;  /* 0x00007300ff0677ac */ /* 0x000ea40008000800 */
[C---:B----4-:R-:W-:Y:S01]  /*b65a0*/  IMAD.WIDE R16, R29.reuse, 0x4, R6 ;  /* 0x000000041d107825 */ /* 0x050fe200078e0206 */
[----:B------:R-:W4:Y:S03]  /*b65b0*/  LDCU UR76, c[0x0][0x398] ;  /* 0x00007300ff4c77ac */ /* 0x000f260008000800 */
[----:B------:R-:W-:Y:S01]  /*b65c0*/  IMAD.WIDE R22, R29, 0x4, R4 ;  /* 0x000000041d167825 */ /* 0x000fe200078e0204 */
[----:B------:R2:W-:Y:S01]  /*b65d0*/  @P3 STG.E desc[UR14][R26.64], R50 ;  /* 0x000000321a003986 */ /* 0x0005e2000c10190e */
[----:B------:R-:W-:Y:S01]  /*b65e0*/  IADD3 R0, PT, PT, R187, 0x2e, RZ ;  /* 0x0000002ebb007810 */ /* 0x000fe20007ffe0ff */
[----:B------:R-:W4:Y:S01]  /*b65f0*/  LDCU UR24, c[0x0][0x398] ;  /* 0x00007300ff1877ac */ /* 0x000f220008000800 */
[----:B---3--:R-:W-:Y:S01]  /*b6600*/  IMAD.WIDE R24, R31, 0x4, R244 ;  /* 0x000000041f187825 */ /* 0x008fe200078e02f4 */
[----:B------:R3:W-:Y:S01]  /*b6610*/  @P0 STG.E desc[UR14][R16.64], R46 ;  /* 0x0000002e10000986 */ /* 0x0007e2000c10190e */
[----:B------:R-:W-:Y:S01]  /*b6620*/  ISETP.LT.AND P6, PT, R219, UR26, !P2 ;  /* 0x0000001adb007c0c */ /* 0x000fe2000d7c1270 */
[----:B------:R-:W4:Y:S01]  /*b6630*/  LDCU UR8, c[0x0][0x398] ;  /* 0x00007300ff0877ac */ /* 0x000f220008000800 */
[----:B------:R-:W-:Y:S01]  /*b6640*/  ISETP.LT.AND P3, PT, R227, UR27, !P2 ;  /* 0x0000001be3007c0c */ /* 0x000fe2000d761270 */
[----:B------:R3:W-:Y:S01]  /*b6650*/  @P1 STG.E desc[UR14][R22.64], R82 ;  /* 0x0000005216001986 */ /* 0x0007e2000c10190e */
[----:B------:R-:W-:Y:S01]  /*b6660*/  ISETP.LT.AND P1, PT, R147, UR29, !P2 ;  /* 0x0000001d93007c0c */ /* 0x000fe2000d721270 */
[----:B-1----:R-:W-:Y:S01]  /*b6670*/  IMAD.WIDE R20, R31, 0x4, R242 ;  /* 0x000000041f147825 */ /* 0x002fe200078e02f2 */
[----:B------:R-:W-:Y:S01]  /*b6680*/  ISETP.LT.AND P0, PT, R231, UR30, !P2 ;  /* 0x0000001ee7007c0c */ /* 0x000fe2000d701270 */
[----:B------:R1:W-:Y:S01]  /*b6690*/  @P5 STG.E desc[UR14][R24.64], R78 ;  /* 0x0000004e18005986 */ /* 0x0003e2000c10190e */
[----:B------:R-:W-:Y:S01]  /*b66a0*/  ISETP.LT.AND P5, PT, R127, UR28, !P2 ;  /* 0x0000001c7f007c0c */ /* 0x000fe2000d7a1270 */
[C---:B--2---:R-:W-:Y:S01]  /*b66b0*/  IMAD.WIDE R26, R31.reuse, 0x4, R2 ;  /* 0x000000041f1a7825 */ /* 0x044fe200078e0202 */
[----:B------:R-:W-:Y:S01]  /*b66c0*/  ISETP.GE.AND P4, PT, R0, UR34, PT ;  /* 0x0000002200007c0c */ /* 0x000fe2000bf86270 */
[----:B------:R-:W2:Y:S02]  /*b66d0*/  LDCU UR18, c[0x0][0x39c] ;  /* 0x00007380ff1277ac */ /* 0x000ea40008000800 */
[C---:B---3--:R-:W-:Y:S01]  /*b66e0*/  IMAD.WIDE R16, R31.reuse, 0x4, R240 ;  /* 0x000000041f107825 */ /* 0x048fe200078e02f0 */
[----:B------:R3:W-:Y:S01]  /*b66f0*/  @P6 STG.E desc[UR14][R20.64], R86 ;  /* 0x0000005614006986 */ /* 0x0007e2000c10190e */
[----:B------:R-:W2:Y:S02]  /*b6700*/  LDCU UR10, c[0x0][0x398] ;  /* 0x00007300ff0a77ac */ /* 0x000ea40008000800 */
[----:B------:R-:W-:Y:S01]  /*b6710*/  IMAD.WIDE R22, R31, 0x4, R214 ;  /* 0x000000041f167825 */ /* 0x000fe200078e02d6 */
[----:B------:R-:W-:Y:S01]  /*b6720*/  @P3 STG.E desc[UR14][R26.64], R90 ;  /* 0x0000005a1a003986 */ /* 0x000fe2000c10190e */
[----:B------:R-:W-:Y:S01]  /*b6730*/  ISETP.LT.AND P6, PT, R175, UR31, !P2 ;  /* 0x0000001faf007c0c */ /* 0x000fe2000d7c1270 */
[----:B------:R-:W2:Y:S02]  /*b6740*/  LDCU UR12, c[0x0][0x398] ;  /* 0x00007300ff0c77ac */ /* 0x000ea40008000800 */
[----:B------:R4:W-:Y:S01]  /*b6750*/  @P5 STG.E desc[UR14][R16.64], R98 ;  /* 0x0000006210005986 */ /* 0x0009e2000c10190e */
[----:B------:R-:W-:Y:S01]  /*b6760*/  ISETP.LT.AND P5, PT, R95, UR32, !P2 ;  /* 0x000000205f007c0c */ /* 0x000fe2000d7a1270 */
[----:B-1----:R-:W-:Y:S01]  /*b6770*/  IMAD.WIDE R24, R31, 0x4, R212 ;  /* 0x000000041f187825 */ /* 0x002fe200078e02d4 */
[----:B------:R-:W1:Y:S01]  /*b6780*/  LDCU UR20, c[0x0][0x398] ;  /* 0x00007300ff1477ac */ /* 0x000e620008000800 */
[----:B------:R2:W-:Y:S01]  /*b6790*/  @P1 STG.E desc[UR14][R22.64], R102 ;  /* 0x0000006616001986 */ /* 0x0005e2000c10190e */
[----:B------:R-:W-:-:S02]  /*b67a0*/  ISETP.LT.AND P1, PT, R211, UR35, !P4 ;  /* 0x00000023d3007c0c */ /* 0x000fc4000e721270 */
[----:B------:R-:W-:Y:S01]  /*b67b0*/  ISETP.LT.AND P2, PT, R219, UR36, !P4 ;  /* 0x00000024db007c0c */ /* 0x000fe2000e741270 */
[----:B------:R-:W-:Y:S01]  /*b67c0*/  VIADD R29, R31, UR33 ;  /* 0x000000211f1d7c36 */ /* 0x000fe20008000000 */
[----:B------:R-:W-:Y:S01]  /*b67d0*/  IADD3 R0, PT, PT, R187, 0x2f, RZ ;  /* 0x0000002fbb007810 */ /* 0x000fe20007ffe0ff */
[C---:B---3--:R-:W-:Y:S01]  /*b67e0*/  IMAD.WIDE R20, R31.reuse, 0x4, R6 ;  /* 0x000000041f147825 */ /* 0x048fe200078e0206 */
[----:B------:R3:W-:Y:S01]  /*b67f0*/  @P0 STG.E desc[UR14][R24.64], R106 ;  /* 0x0000006a18000986 */ /* 0x0007e2000c10190e */
[----:B------:R-:W1:Y:S02]  /*b6800*/  LDCU UR23, c[0x0][0x398] ;  /* 0x00007300ff1777ac */ /* 0x000e640008000800 */
[----:B----4-:R-:W-:Y:S01]  /*b6810*/  IMAD.WIDE R16, R31, 0x4, R4 ;  /* 0x000000041f107825 */ /* 0x010fe200078e0204 */
[----:B------:R4:W-:Y:S01]  /*b6820*/  @P6 STG.E desc[UR14][R20.64], R158 ;  /* 0x0000009e14006986 */ /* 0x0009e2000c10190e */
[----:B------:R-:W1:Y:S02]  /*b6830*/  LDCU UR16, c[0x0][0x3b8] ;  /* 0x00007700ff1077ac */ /* 0x000e640008000800 */
[----:B--2---:R-:W-:Y:S01]  /*b6840*/  IMAD.WIDE R22, R29, 0x4, R244 ;  /* 0x000000041d167825 */ /* 0x004fe200078e02f4 */
[----:B------:R-:W-:Y:S01]  /*b6850*/  ISETP.LT.AND P0, PT, R227, UR37, !P4 ;  /* 0x00000025e3007c0c */ /* 0x000fe2000e701270 */
[----:B------:R2:W-:Y:S01]  /*b6860*/  @P5 STG.E desc[UR14][R16.64], R142 ;  /* 0x0000008e10005986 */ /* 0x0005e2000c10190e */
[----:B------:R-:W1:Y:S01]  /*b6870*/  LDCU UR22, c[0x0][0x398] ;  /* 0x00007300ff1677ac */ /* 0x000e620008000800 */
[----:B---3--:R-:W-:-:S02]  /*b6880*/  IMAD.WIDE R24, R29, 0x4, R242 ;  /* 0x000000041d187825 */ /* 0x008fc400078e02f2 */
[----:B------:R-:W-:Y:S01]  /*b6890*/  @P1 STG.E desc[UR14][R22.64], R67 ;  /* 0x0000004316001986 */ /* 0x000fe2000c10190e */
[----:B------:R-:W-:Y:S01]  /*b68a0*/  ISETP.LT.AND P6, PT, R127, UR38, !P4 ;  /* 0x000000267f007c0c */ /* 0x000fe2000e7c1270 */
[----:B------:R-:W3:Y:S02]  /*b68b0*/  LDCU UR25, c[0x0][0x398] ;  /* 0x00007300ff1977ac */ /* 0x000ee40008000800 */
[----:B------:R1:W-:Y:S01]  /*b68c0*/  @P2 STG.E desc[UR14][R24.64], R19 ;  /* 0x0000001318002986 */ /* 0x0003e2000c10190e */
[----:B------:R-:W-:Y:S01]  /*b68d0*/  ISETP.LT.AND P2, PT, R147, UR39, !P4 ;  /* 0x0000002793007c0c */ /* 0x000fe2000e741270 */
[----:B----4-:R-:W-:Y:S01]  /*b68e0*/  IMAD.WIDE R20, R29, 0x4, R2 ;  /* 0x000000041d147825 */ /* 0x010fe200078e0202 */
[----:B------:R-:W-:Y:S01]  /*b68f0*/  ISETP.LT.AND P5, PT, R231, UR40, !P4 ;  /* 0x00000028e7007c0c */ /* 0x000fe2000e7a1270 */
[----:B------:R-:W4:Y:S01]  /*b6900*/  LDCU UR26, c[0x0][0x398] ;  /* 0x00007300ff1a77ac */ /* 0x000f220008000800 */
[----:B------:R-:W-:Y:S02]  /*b6910*/  ISETP.LT.AND P1, PT, R175, UR41, !P4 ;  /* 0x00000029af007c0c */ /* 0x000fe4000e721270 */
[----:B------:R-:W-:Y:S01]  /*b6920*/  ISETP.LT.AND P4, PT, R95, UR42, !P4 ;  /* 0x0000002a5f007c0c */ /* 0x000fe2000e781270 */
[C---:B------:R-:W-:Y:S01]  /*b6930*/  IMAD.WIDE R26, R29.reuse, 0x4, R240 ;  /* 0x000000041d1a7825 */ /* 0x040fe200078e02f0 */
[----:B------:R-:W-:Y:S01]  /*b6940*/  ISETP.GE.AND P3, PT, R0, UR44, PT ;  /* 0x0000002c00007c0c */ /* 0x000fe2000bf66270 */
[----:B------:R3:W-:Y:S01]  /*b6950*/  @P0 STG.E desc[UR14][R20.64], R63 ;  /* 0x0000003f14000986 */ /* 0x0007e2000c10190e */
[----:B------:R-:W4:Y:S01]  /*b6960*/  LDCU UR27, c[0x0][0x398] ;  /* 0x00007300ff1b77ac */ /* 0x000f220008000800 */
[C---:B--2---:R-:W-:Y:S01]  /*b6970*/  IMAD.WIDE R16, R29.reuse, 0x4, R214 ;  /* 0x000000041d107825 */ /* 0x044fe200078e02d6 */
[----:B------:R-:W2:Y:S03]  /*b6980*/  LDCU UR28, c[0x0][0x398] ;  /* 0x00007300ff1c77ac */ /* 0x000ea60008000800 */
[C---:B-1----:R-:W-:Y:S01]  /*b6990*/  IMAD.WIDE R18, R29.reuse, 0x4, R212 ;  /* 0x000000041d127825 */ /* 0x042fe200078e02d4 */
[----:B------:R1:W-:Y:S01]  /*b69a0*/  @P6 STG.E desc[UR14][R26.64], R59 ;  /* 0x0000003b1a006986 */ /* 0x0003e2000c10190e */
[----:B------:R-:W2:Y:S02]  /*b69b0*/  LDCU UR29, c[0x0][0x398] ;  /* 0x00007300ff1d77ac */ /* 0x000ea40008000800 */
[----:B------:R-:W-:Y:S01]  /*b69c0*/  IMAD.WIDE R22, R29, 0x4, R6 ;  /* 0x000000041d167825 */ /* 0x000fe200078e0206 */
[----:B------:R4:W-:Y:S01]  /*b69d0*/  @P2 STG.E desc[UR14][R16.64], R55 ;  /* 0x0000003710002986 */ /* 0x0009e2000c10190e */
[----:B------:R-:W-:Y:S01]  /*b69e0*/  IADD3 R0, PT, PT, R187, 0x30, RZ ;  /* 0x00000030bb007810 */ /* 0x000fe20007ffe0ff */
[----:B------:R-:W2:Y:S01]  /*b69f0*/  LDCU UR31, c[0x0][0x39c] ;  /* 0x00007380ff1f77ac */ /* 0x000ea20008000800 */
[----:B---3--:R-:W-:Y:S01]  /*b6a00*/  IMAD.WIDE R20, R29, 0x4, R4 ;  /* 0x000000041d147825 */ /* 0x008fe200078e0204 */
[----:B------:R3:W-:Y:S01]  /*b6a10*/  @P5 STG.E desc[UR14][R18.64], R51 ;  /* 0x0000003312005986 */ /* 0x0007e2000c10190e */
[----:B------:R-:W-:Y:S01]  /*b6a20*/  ISETP.LT.AND P6, PT, R211, UR45, !P3 ;  /* 0x0000002dd3007c0c */ /* 0x000fe2000dfc1270 */
[----:B------:R-:W2:Y:S01]  /*b6a30*/  LDCU UR32, c[0x0][0x398] ;  /* 0x00007300ff2077ac */ /* 0x000ea20008000800 */
[----:B------:R-:W-:Y:S01]  /*b6a40*/  ISETP.LT.AND P5, PT, R219, UR46, !P3 ;  /* 0x0000002edb007c0c */ /* 0x000fe2000dfa1270 */
[----:B------:R2:W-:Y:S01]  /*b6a50*/  @P1 STG.E desc[UR14][R22.64], R47 ;  /* 0x0000002f16001986 */ /* 0x0005e2000c10190e */
[----:B------:R-:W-:Y:S01]  /*b6a60*/  ISETP.LT.AND P2, PT, R227, UR47, !P3 ;  /* 0x0000002fe3007c0c */ /* 0x000fe2000df41270 */
[----:B-1----:R-:W-:Y:S01]  /*b6a70*/  VIADD R27, R29, UR43 ;  /* 0x0000002b1d1b7c36 */ /* 0x002fe20008000000 */
[----:B------:R-:W-:Y:S01]  /*b6a80*/  ISETP.GE.AND P0, PT, R0, UR54, PT ;  /* 0x0000003600007c0c */ /* 0x000fe2000bf06270 */
[----:B------:R1:W-:Y:S01]  /*b6a90*/  @P4 STG.E desc[UR14][R20.64], R83 ;  /* 0x0000005314004986 */ /* 0x0003e2000c10190e */
[----:B------:R-:W-:Y:S01]  /*b6aa0*/  ISETP.LT.AND P4, PT, R127, UR48, !P3 ;  /* 0x000000307f007c0c */ /* 0x000fe2000df81270 */
[C---:B----4-:R-:W-:Y:S01]  /*b6ab0*/  IMAD.WIDE R16, R27.reuse, 0x4, R244 ;  /* 0x000000041b107825 */ /* 0x050fe200078e02f4 */
[----:B------:R-:W4:Y:S03]  /*b6ac0*/  LDCU UR33, c[0x0][0x398] ;  /* 0x00007300ff2177ac */ /* 0x000f260008000800 */
[C---:B---3--:R-:W-:Y:S01]  /*b6ad0*/  IMAD.WIDE R18, R27.reuse, 0x4, R242 ;  /* 0x000000041b127825 */ /* 0x048fe200078e02f2 */
[----:B------:R3:W-:Y:S01]  /*b6ae0*/  @P6 STG.E desc[UR14][R16.64], R79 ;  /* 0x0000004f10006986 */ /* 0x0007e2000c10190e */
[----:B------:R-:W4:Y:S02]  /*b6af0*/  LDCU UR34, c[0x0][0x398] ;  /* 0x00007300ff2277ac */ /* 0x000f240008000800 */
[C---:B--2---:R-:W-:Y:S01]  /*b6b00*/  IMAD.WIDE R22, R27.reuse, 0x4, R2 ;  /* 0x000000041b167825 */ /* 0x044fe200078e0202 */
[----:B------:R2:W-:Y:S01]  /*b6b10*/  @P5 STG.E desc[UR14][R18.64], R87 ;  /* 0x0000005712005986 */ /* 0x0005e2000c10190e */
[----:B------:R-:W4:Y:S02]  /*b6b20*/  LDCU UR35, c[0x0][0x398] ;  /* 0x00007300ff2377ac */ /* 0x000f240008000800 */
[----:B------:R-:W-:Y:S01]  /*b6b30*/  IMAD.WIDE R24, R27, 0x4, R240 ;  /* 0x000000041b187825 */ /* 0x000fe200078e02f0 */
[----:B------:R-:W-:Y:S01]  /*b6b40*/  ISETP.LT.AND P6, PT, R147, UR49, !P3 ;  /* 0x0000003193007c0c */ /* 0x000fe2000dfc1270 */
[----:B------:R4:W-:Y:S01]  /*b6b50*/  @P2 STG.E desc[UR14][R22.64], R91 ;  /* 0x0000005b16002986 */ /* 0x0009e2000c10190e */
[----:B------:R-:W-:Y:S01]  /*b6b60*/  ISETP.LT.AND P5, PT, R231, UR50, !P3 ;  /* 0x00000032e7007c0c */ /* 0x000fe2000dfa1270 */
[----:B-1----:R-:W-:Y:S01]  /*b6b70*/  IMAD.WIDE R20, R27, 0x4, R212 ;  /* 0x000000041b147825 */ /* 0x002fe200078e02d4 */
[----:B------:R-:W-:Y:S01]  /*b6b80*/  IADD3 R0, PT, PT, R187, 0x31, RZ ;  /* 0x00000031bb007810 */ /* 0x000fe20007ffe0ff */
[----:B------:R1:W-:Y:S01]  /*b6b90*/  @P4 STG.E desc[UR14][R24.64], R99 ;  /* 0x0000006318004986 */ /* 0x0003e2000c10190e */
[----:B------:R-:W-:Y:S01]  /*b6ba0*/  ISETP.LT.AND P4, PT, R175, UR51, !P3 ;  /* 0x00000033af007c0c */ /* 0x000fe2000df81270 */
[----:B---3--:R-:W-:Y:S01]  /*b6bb0*/  IMAD.WIDE R16, R27, 0x4, R214 ;  /* 0x000000041b107825 */ /* 0x008fe200078e02d6 */
[----:B------:R-:W-:Y:S01]  /*b6bc0*/  ISETP.LT.AND P3, PT, R95, UR52, !P3 ;  /* 0x000000345f007c0c */ /* 0x000fe2000df61270 */
[----:B------:R-:W3:Y:S02]  /*b6bd0*/  LDCU UR30, c[0x0][0x3b8] ;  /* 0x00007700ff1e77ac */ /* 0x000ee40008000800 */
[----:B--2---:R-:W-:-:S02]  /*b6be0*/  IMAD.WIDE R18, R27, 0x4, R6 ;  /* 0x000000041b127825 */ /* 0x004fc400078e0206 */
[----:B------:R2:W-:Y:S01]  /*b6bf0*/  @P6 STG.E desc[UR14][R16.64], R103 ;  /* 0x0000006710006986 */ /* 0x0005e2000c10190e */
[----:B------:R-:W-:Y:S01]  /*b6c00*/  ISETP.LT.AND P6, PT, R211, UR55, !P0 ;  /* 0x00000037d3007c0c */ /* 0x000fe2000c7c1270 */
[----:B----4-:R-:W-:Y:S01]  /*b6c10*/  IMAD.WIDE R22, R27, 0x4, R4 ;  /* 0x000000041b167825 */ /* 0x010fe200078e0204 */
[----:B------:R-:W-:Y:S01]  /*b6c20*/  ISETP.GE.AND P1, PT, R0, UR64, PT ;  /* 0x0000004000007c0c */ /* 0x000fe2000bf26270 */
[----:B------:R4:W-:Y:S01]  /*b6c30*/  @P5 STG.E desc[UR14][R20.64], R107 ;  /* 0x0000006b14005986 */ /* 0x0009e2000c10190e */
[----:B------:R-:W-:Y:S01]  /*b6c40*/  ISETP.LT.AND P5, PT, R219, UR56, !P0 ;  /* 0x00000038db007c0c */ /* 0x000fe2000c7a1270 */
[----:B------:R-:W3:Y:S02]  /*b6c50*/  LDCU UR36, c[0x0][0x398] ;  /* 0x00007300ff2477ac */ /* 0x000ee40008000800 */
[----:B------:R3:W-:Y:S01]  /*b6c60*/  @P4 STG.E desc[UR14][R18.64], R159 ;  /* 0x0000009f12004986 */ /* 0x0007e2000c10190e */
[----:B------:R-:W-:Y:S01]  /*b6c70*/  ISETP.LT.AND P4, PT, R227, UR57, !P0 ;  /* 0x00000039e3007c0c */ /* 0x000fe2000c781270 */
[----:B------:R-:W3:Y:S01]  /*b6c80*/  LDCU UR37, c[0x0][0x398] ;  /* 0x00007300ff2577ac */ /* 0x000ee20008000800 */
[----:B-1----:R-:W-:Y:S01]  /*b6c90*/  IADD3 R25, PT, PT, R27, UR53, RZ ;  /* 0x000000351b197c10 */ /* 0x002fe2000fffe0ff */
[----:B------:R1:W-:Y:S01]  /*b6ca0*/  @P3 STG.E desc[UR14][R22.64], R143 ;  /* 0x0000008f16003986 */ /* 0x0003e2000c10190e */
[----:B------:R-:W-:Y:S01]  /*b6cb0*/  ISETP.LT.AND P3, PT, R127, UR58, !P0 ;  /* 0x0000003a7f007c0c */ /* 0x000fe2000c761270 */
[----:B------:R-:W-:Y:S01]  /*b6cc0*/  VIADD R0, R187, 0x32 ;  /* 0x00000032bb007836 */ /* 0x000fe20000000000 */
[----:B------:R-:W1:Y:S01]  /*b6cd0*/  LDCU UR38, c[0x0][0x398] ;  /* 0x00007300ff2677ac */ /* 0x000e620008000800 */
[C---:B--2---:R-:W-:Y:S01]  /*b6ce0*/  IMAD.WIDE R16, R25.reuse, 0x4, R244 ;  /* 0x0000000419107825 */ /* 0x044fe200078e02f4 */
[----:B------:R-:W2:Y:S03]  /*b6cf0*/  LDCU UR40, c[0x0][0x398] ;  /* 0x00007300ff2877ac */ /* 0x000ea60008000800 */
[C---:B----4-:R-:W-:Y:S01]  /*b6d00*/  IMAD.WIDE R20, R25.reuse, 0x4, R242 ;  /* 0x0000000419147825 */ /* 0x050fe200078e02f2 */
[----:B------:R4:W-:Y:S01]  /*b6d10*/  @P6 STG.E desc[UR14][R16.64], R136 ;  /* 0x0000008810006986 */ /* 0x0009e2000c10190e */
[----:B------:R-:W2:Y:S02]  /*b6d20*/  LDCU UR41, c[0x0][0x39c] ;  /* 0x00007380ff2977ac */ /* 0x000ea40008000800 */
[----:B---3--:R-:W-:Y:S01]  /*b6d30*/  IMAD.WIDE R18, R25, 0x4, R2 ;  /* 0x0000000419127825 */ /* 0x008fe200078e0202 */
[----:B------:R-:W-:Y:S01]  /*b6d40*/  ISETP.LT.AND P6, PT, R147, UR59, !P0 ;  /* 0x0000003b93007c0c */ /* 0x000fe2000c7c1270 */
[----:B------:R3:W-:Y:S01]  /*b6d50*/  @P5 STG.E desc[UR14][R20.64], R132 ;  /* 0x0000008414005986 */ /* 0x0007e2000c10190e */
[----:B------:R-:W-:Y:S01]  /*b6d60*/  ISETP.LT.AND P5, PT, R231, UR60, !P0 ;  /* 0x0000003ce7007c0c */ /* 0x000fe2000c7a1270 */
[----:B------:R-:W2:Y:S02]  /*b6d70*/  LDCU UR42, c[0x0][0x398] ;  /* 0x00007300ff2a77ac */ /* 0x000ea40008000800 */
[----:B------:R2:W-:Y:S01]  /*b6d80*/  @P4 STG.E desc[UR14][R18.64], R128 ;  /* 0x0000008012004986 */ /* 0x0005e2000c10190e */
[----:B------:R-:W-:Y:S01]  /*b6d90*/  ISETP.LT.AND P4, PT, R175, UR61, !P0 ;  /* 0x0000003daf007c0c */ /* 0x000fe2000c781270 */
[----:B------:R-:W2:Y:S01]  /*b6da0*/  LDCU UR43, c[0x0][0x398] ;  /* 0x00007300ff2b77ac */ /* 0x000ea20008000800 */
[----:B------:R-:W-:Y:S01]  /*b6db0*/  ISETP.LT.AND P0, PT, R95, UR62, !P0 ;  /* 0x0000003e5f007c0c */ /* 0x000fe2000c701270 */
[C---:B-1----:R-:W-:Y:S01]  /*b6dc0*/  IMAD.WIDE R22, R25.reuse, 0x4, R240 ;  /* 0x0000000419167825 */ /* 0x042fe200078e02f0 */
[----:B------:R-:W1:Y:S03]  /*b6dd0*/  LDCU UR44, c[0x0][0x398] ;  /* 0x00007300ff2c77ac */ /* 0x000e660008000800 */
[C---:B----4-:R-:W-:Y:S01]  /*b6de0*/  IMAD.WIDE R16, R25.reuse, 0x4, R214 ;  /* 0x0000000419107825 */ /* 0x050fe200078e02d6 */
[----:B------:R4:W-:Y:S01]  /*b6df0*/  @P3 STG.E desc[UR14][R22.64], R116 ;  /* 0x0000007416003986 */ /* 0x0009e2000c10190e */
[----:B------:R-:W1:Y:S02]  /*b6e00*/  LDCU UR39, c[0x0][0x3b8] ;  /* 0x00007700ff2777ac */ /* 0x000e640008000800 */
[C---:B---3--:R-:W-:Y:S01]  /*b6e10*/  IMAD.WIDE R20, R25.reuse, 0x4, R212 ;  /* 0x0000000419147825 */ /* 0x048fe200078e02d4 */
[----:B------:R3:W-:Y:S01]  /*b6e20*/  @P6 STG.E desc[UR14][R16.64], R112 ;  /* 0x0000007010006986 */ /* 0x0007e2000c10190e */
[----:B------:R-:W1:Y:S02]  /*b6e30*/  LDCU UR45, c[0x0][0x398] ;  /* 0x00007300ff2d77ac */ /* 0x000e640008000800 */
[C---:B--2---:R-:W-:Y:S01]  /*b6e40*/  IMAD.WIDE R18, R25.reuse, 0x4, R6 ;  /* 0x0000000419127825 */ /* 0x044fe200078e0206 */
[----:B------:R-:W-:Y:S01]  /*b6e50*/  @P5 STG.E desc[UR14][R20.64], R108 ;  /* 0x0000006c14005986 */ /* 0x000fe2000c10190e */
[----:B------:R-:W2:Y:S02]  /*b6e60*/  LDCU UR46, c[0x0][0x398] ;  /* 0x00007300ff2e77ac */ /* 0x000ea40008000800 */
[----:B----4-:R-:W-:Y:S01]  /*b6e70*/  IMAD.WIDE R22, R25, 0x4, R4 ;  /* 0x0000000419167825 */ /* 0x010fe200078e0204 */
[----:B------:R-:W-:Y:S01]  /*b6e80*/  ISETP.LT.AND P3, PT, R211, UR65, !P1 ;  /* 0x00000041d3007c0c */ /* 0x000fe2000cf61270 */
[----:B------:R4:W-:Y:S01]  /*b6e90*/  @P4 STG.E desc[UR14][R18.64], R12 ;  /* 0x0000000c12004986 */ /* 0x0009e2000c10190e */
[----:B------:R-:W-:Y:S01]  /*b6ea0*/  ISETP.LT.AND P4, PT, R219, UR66, !P1 ;  /* 0x00000042db007c0c */ /* 0x000fe2000cf81270 */
[----:B------:R-:W1:Y:S02]  /*b6eb0*/  LDCU UR47, c[0x0][0x398] ;  /* 0x00007300ff2f77ac */ /* 0x000e640008000800 */
[----:B------:R1:W-:Y:S01]  /*b6ec0*/  @P0 STG.E desc[UR14][R22.64], R164 ;  /* 0x000000a416000986 */ /* 0x0003e2000c10190e */
[----:B------:R-:W-:Y:S01]  /*b6ed0*/  ISETP.LT.AND P0, PT, R227, UR67, !P1 ;  /* 0x00000043e3007c0c */ /* 0x000fe2000cf01270 */
[----:B------:R-:W-:Y:S01]  /*b6ee0*/  VIADD R27, R25, UR63 ;  /* 0x0000003f191b7c36 */ /* 0x000fe20008000000 */
[----:B------:R-:W-:Y:S01]  /*b6ef0*/  ISETP.LT.AND P5, PT, R127, UR68, !P1 ;  /* 0x000000447f007c0c */ /* 0x000fe2000cfa1270 */
[----:B------:R-:W2:Y:S02]  /*b6f00*/  LDCU UR48, c[0x0][0x398] ;  /* 0x00007300ff3077ac */ /* 0x000ea40008000800 */
[C---:B---3--:R-:W-:Y:S01]  /*b6f10*/  IMAD.WIDE R16, R27.reuse, 0x4, R244 ;  /* 0x000000041b107825 */ /* 0x048fe200078e02f4 */
[----:B------:R-:W3:Y:S03]  /*b6f20*/  LDCU UR49, c[0x0][0x398] ;  /* 0x00007300ff3177ac */ /* 0x000ee60008000800 */
[C---:B----4-:R-:W-:Y:S01]  /*b6f30*/  IMAD.WIDE R18, R27.reuse, 0x4, R242 ;  /* 0x000000041b127825 */ /* 0x050fe200078e02f2 */
[----:B------:R4:W-:Y:S01]  /*b6f40*/  @P3 STG.E desc[UR14][R16.64], R152 ;  /* 0x0000009810003986 */ /* 0x0009e2000c10190e */
[----:B------:R-:W2:Y:S02]  /*b6f50*/  LDCU UR52, c[0x0][0x39c] ;  /* 0x00007380ff3477ac */ /* 0x000ea40008000800 */
[C---:B------:R-:W-:Y:S01]  /*b6f60*/  IMAD.WIDE R20, R27.reuse, 0x4, R2 ;  /* 0x000000041b147825 */ /* 0x040fe200078e0202 */
[----:B------:R-:W-:Y:S01]  /*b6f70*/  ISETP.GE.AND P2, PT, R0, UR74, PT ;  /* 0x0000004a00007c0c */ /* 0x000fe2000bf46270 */
[----:B------:R2:W-:Y:S01]  /*b6f80*/  @P4 STG.E desc[UR14][R18.64], R160 ;  /* 0x000000a012004986 */ /* 0x0005e2000c10190e */
[----:B------:R-:W2:Y:S01]  /*b6f90*/  LDCU UR51, c[0x0][0x398] ;  /* 0x00007300ff3377ac */ /* 0x000ea20008000800 */
[----:B-1----:R-:W-:Y:S01]  /*b6fa0*/  IMAD.WIDE R22, R27, 0x4, R240 ;  /* 0x000000041b167825 */ /* 0x002fe200078e02f0 */
[----:B------:R-:W-:Y:S01]  /*b6fb0*/  ISETP.LT.AND P6, PT, R147, UR69, !P1 ;  /* 0x0000004593007c0c */ /* 0x000fe2000cfc1270 */
[----:B------:R1:W-:Y:S01]  /*b6fc0*/  @P0 STG.E desc[UR14][R20.64], R168 ;  /* 0x000000a814000986 */ /* 0x0003e2000c10190e */
[----:B------:R-:W-:Y:S01]  /*b6fd0*/  ISETP.LT.AND P3, PT, R231, UR70, !P1 ;  /* 0x00000046e7007c0c */ /* 0x000fe2000cf61270 */
[----:B------:R-:W1:Y:S01]  /*b6fe0*/  LDCU UR50, c[0x0][0x3b8] ;  /* 0x00007700ff3277ac */ /* 0x000e620008000800 */
[----:B------:R-:W-:Y:S01]  /*b6ff0*/  ISETP.LT.AND P0, PT, R175, UR71, !P1 ;  /* 0x00000047af007c0c */ /* 0x000fe2000cf01270 */
[----:B------:R1:W-:Y:S01]  /*b7000*/  @P5 STG.E desc[UR14][R22.64], R176 ;  /* 0x000000b016005986 */ /* 0x0003e2000c10190e */
[----:B------:R-:W-:Y:S01]  /*b7010*/  ISETP.LT.AND P1, PT, R95, UR72, !P1 ;  /* 0x000000485f007c0c */ /* 0x000fe2000cf21270 */
[----:B------:R-:W3:Y:S01]  /*b7020*/  LDCU UR53, c[0x0][0x398] ;  /* 0x00007300ff3577ac */ /* 0x000ee20008000800 */
[----:B------:R-:W-:Y:S01]  /*b7030*/  ISETP.LT.AND P5, PT, R211, UR75, !P2 ;  /* 0x0000004bd3007c0c */ /* 0x000fe2000d7a1270 */
[C---:B----4-:R-:W-:Y:S01]  /*b7040*/  IMAD.WIDE R16, R27.reuse, 0x4, R214 ;  /* 0x000000041b107825 */ /* 0x050fe200078e02d6 */
[----:B------:R-:W4:Y:S03]  /*b7050*/  LDCU UR54, c[0x0][0x398] ;  /* 0x00007300ff3677ac */ /* 0x000f260008000800 */
[----:B------:R-:W-:-:S02]  /*b7060*/  VIADD R29, R27, UR73 ;  /* 0x000000491b1d7c36 */ /* 0x000fc40008000000 */
[C---:B------:R-:W-:Y:S01]  /*b7070*/  IMAD.WIDE R24, R27.reuse, 0x4, R212 ;  /* 0x000000041b187825 */ /* 0x040fe200078e02d4 */
[----:B------:R3:W-:Y:S01]  /*b7080*/  @P6 STG.E desc[UR14][R16.64], R120 ;  /* 0x0000007810006986 */ /* 0x0007e2000c10190e */
[----:B------:R-:W4:Y:S02]  /*b7090*/  LDCU UR55, c[0x0][0x398] ;  /* 0x00007300ff3777ac */ /* 0x000f240008000800 */
[C---:B--2---:R-:W-:Y:S01]  /*b70a0*/  IMAD.WIDE R18, R27.reuse, 0x4, R6 ;  /* 0x000000041b127825 */ /* 0x044fe200078e0206 */
[----:B------:R2:W-:Y:S03]  /*b70b0*/  @P3 STG.E desc[UR14][R24.64], R180 ;  /* 0x000000b418003986 */ /* 0x0005e6000c10190e */
[----:B-1----:R-:W-:Y:S01]  /*b70c0*/  IMAD.WIDE R20, R27, 0x4, R4 ;  /* 0x000000041b147825 */ /* 0x002fe200078e0204 */
[----:B------:R1:W-:Y:S03]  /*b70d0*/  @P0 STG.E desc[UR14][R18.64], R220 ;  /* 0x000000dc12000986 */ /* 0x0003e6000c10190e */
[----:B------:R-:W-:Y:S01]  /*b70e0*/  IMAD.WIDE R22, R29, 0x4, R244 ;  /* 0x000000041d167825 */ /* 0x000fe200078e02f4 */
[----:B------:R-:W-:Y:S01]  /*b70f0*/  ISETP.LT.AND P6, PT, R219, UR4, !P2 ;  /* 0x00000004db007c0c */ /* 0x000fe2000d7c1270 */
[----:B------:R4:W-:Y:S01]  /*b7100*/  @P1 STG.E desc[UR14][R20.64], R8 ;  /* 0x0000000814001986 */ /* 0x0009e2000c10190e */
[----:B------:R-:W-:Y:S01]  /*b7110*/  ISETP.LT.AND P3, PT, R227, UR24, !P2 ;  /* 0x00000018e3007c0c */ /* 0x000fe2000d761270 */
[----:B---3--:R-:W-:Y:S01]  /*b7120*/  IMAD.WIDE R16, R29, 0x4, R242 ;  /* 0x000000041d107825 */ /* 0x008fe200078e02f2 */
[----:B------:R-:W-:Y:S01]  /*b7130*/  ISETP.LT.AND P1, PT, R147, UR76, !P2 ;  /* 0x0000004c93007c0c */ /* 0x000fe2000d721270 */
[----:B------:R3:W-:Y:S01]  /*b7140*/  @P5 STG.E desc[UR14][R22.64], R137 ;  /* 0x0000008916005986 */ /* 0x0007e2000c10190e */
[----:B------:R-:W-:Y:S01]  /*b7150*/  ISETP.LT.AND P5, PT, R127, UR6, !P2 ;  /* 0x000000067f007c0c */ /* 0x000fe2000d7a1270 */
[----:B--2---:R-:W-:Y:S01]  /*b7160*/  IMAD.WIDE R24, R29, 0x4, R2 ;  /* 0x000000041d187825 */ /* 0x004fe200078e0202 */
[----:B------:R-:W-:Y:S01]  /*b7170*/  IADD3 R0, PT, PT, R187, 0x33, RZ ;  /* 0x00000033bb007810 */ /* 0x000fe20007ffe0ff */
[----:B------:R-:W2:Y:S02]  /*b7180*/  LDCU UR24, c[0x0][0x398] ;  /* 0x00007300ff1877ac */ /* 0x000ea40008000800 */
[----:B-1----:R-:W-:Y:S01]  /*b7190*/  IMAD.WIDE R18, R29, 0x4, R240 ;  /* 0x000000041d127825 */ /* 0x002fe200078e02f0 */
[----:B------:R-:W-:Y:S01]  /*b71a0*/  ISETP.LT.AND P0, PT, R231, UR8, !P2 ;  /* 0x00000008e7007c0c */ /* 0x000fe2000d701270 */
[----:B------:R-:W-:Y:S01]  /*b71b0*/  @P6 STG.E desc[UR14][R16.64], R133 ;  /* 0x0000008510006986 */ /* 0x000fe2000c10190e */
[----:B------:R-:W1:Y:S01]  /*b71c0*/  LDCU UR4, c[0x0][0x398] ;  /* 0x00007300ff0477ac */ /* 0x000e620008000800 */
[----:B----4-:R-:W-:Y:S01]  /*b71d0*/  IMAD.WIDE R20, R29, 0x4, R214 ;  /* 0x000000041d147825 */ /* 0x010fe200078e02d6 */
[----:B------:R-:W-:Y:S01]  /*b71e0*/  ISETP.GE.AND P4, PT, R0, UR18, PT ;  /* 0x0000001200007c0c */ /* 0x000fe2000bf86270 */
[----:B------:R4:W-:Y:S01]  /*b71f0*/  @P3 STG.E desc[UR14][R24.64], R129 ;  /* 0x0000008118003986 */ /* 0x0009e2000c10190e */
[----:B------:R-:W-:Y:S01]  /*b7200*/  ISETP.LT.AND P6, PT, R175, UR10, !P2 ;  /* 0x0000000aaf007c0c */ /* 0x000fe2000d7c1270 */
[----:B---3--:R-:W-:Y:S01]  /*b7210*/  IMAD.WIDE R22, R29, 0x4, R212 ;  /* 0x000000041d167825 */ /* 0x008fe200078e02d4 */
[----:B------:R-:W3:Y:S01]  /*b7220*/  LDCU UR6, c[0x0][0x398] ;  /* 0x00007300ff0677ac */ /* 0x000ee20008000800 */
[----:B------:R1:W-:Y:S01]  /*b7230*/  @P5 STG.E desc[UR14][R18.64], R117 ;  /* 0x0000007512005986 */ /* 0x0003e2000c10190e */
[----:B------:R-:W-:Y:S01]  /*b7240*/  ISETP.LT.AND P5, PT, R95, UR12, !P2 ;  /* 0x0000000c5f007c0c */ /* 0x000fe2000d7a1270 */
[----:B------:R-:W2:Y:S02]  /*b7250*/  LDCU UR8, c[0x0][0x3b8] ;  /* 0x00007700ff0877ac */ /* 0x000ea40008000800 */
[----:B------:R3:W-:Y:S01]  /*b7260*/  @P1 STG.E desc[UR14][R20.64], R113 ;  /* 0x0000007114001986 */ /* 0x0007e2000c10190e */
[----:B------:R-:W-:-:S02]  /*b7270*/  ISETP.LT.AND P1, PT, R211, UR20, !P4 ;  /* 0x00000014d3007c0c */ /* 0x000fc4000e721270 */
[----:B------:R-:W-:Y:S01]  /*b7280*/  ISETP.LT.AND P2, PT, R219, UR23, !P4 ;  /* 0x00000017db007c0c */ /* 0x000fe2000e741270 */
[C---:B----4-:R-:W-:Y:S02]  /*b7290*/  VIADD R25, R29.reuse, UR16 ;  /* 0x000000101d197c36 */ /* 0x050fe40008000000 */
[----:B------:R-:W-:Y:S01]  /*b72a0*/  IMAD.WIDE R16, R29, 0x4, R6 ;  /* 0x000000041d107825 */ /* 0x000fe200078e0206 */
[----:B------:R4:W-:Y:S01]  /*b72b0*/  @P0 STG.E desc[UR14][R22.64], R109 ;  /* 0x0000006d16000986 */ /* 0x0009e2000c10190e */
[----:B------:R-:W-:Y:S01]  /*b72c0*/  IADD3 R0, PT, PT, R187, 0x34, RZ ;  /* 0x00000034bb007810 */ /* 0x000fe20007ffe0ff */
[----:B------:R-:W2:Y:S01]  /*b72d0*/  LDCU UR18, c[0x0][0x398] ;  /* 0x00007300ff1277ac */ /* 0x000ea20008000800 */
[----:B-1----:R-:W-:Y:S01]  /*b72e0*/  IMAD.WIDE R18, R29, 0x4, R4 ;  /* 0x000000041d127825 */ /* 0x002fe200078e0204 */
[----:B------:R1:W-:Y:S01]  /*b72f0*/  @P6 STG.E desc[UR14][R16.64], R13 ;  /* 0x0000000d10006986 */ /* 0x0003e2000c10190e */
[----:B------:R-:W2:Y:S02]  /*b7300*/  LDCU UR10, c[0x0][0x398] ;  /* 0x00007300ff0a77ac */ /* 0x000ea40008000800 */
[----:B---3--:R-:W-:Y:S01]  /*b7310*/  IMAD.WIDE R20, R25, 0x4, R244 ;  /* 0x0000000419147825 */ /* 0x008fe200078e02f4 */
[----:B------:R-:W-:Y:S01]  /*b7320*/  ISETP.LT.AND P0, PT, R227, UR22, !P4 ;  /* 0x00000016e3007c0c */ /* 0x000fe2000e701270 */
[----:B------:R3:W-:Y:S01]  /*b7330*/  @P5 STG.E desc[UR14][R18.64], R165 ;  /* 0x000000a512005986 */ /* 0x0007e2000c10190e */
[----:B------:R-:W2:Y:S01]  /*b7340*/  LDCU UR12, c[0x0][0x398] ;  /* 0x00007300ff0c77ac */ /* 0x000ea20008000800 */
[----:B----4-:R-:W-:-:S02]  /*b7350*/  IMAD.WIDE R22, R25, 0x4, R242 ;  /* 0x0000000419167825 */ /* 0x010fc400078e02f2 */
[----:B------:R4:W-:Y:S01]  /*b7360*/  @P1 STG.E desc[UR14][R20.64], R153 ;  /* 0x0000009914001986 */ /* 0x0009e2000c10190e */
[----:B------:R-:W-:Y:S01]  /*b7370*/  ISETP.LT.AND P6, PT, R127, UR25, !P4 ;  /* 0x000000197f007c0c */ /* 0x000fe2000e7c1270 */
[----:B------:R-:W2:Y:S02]  /*b7380*/  LDCU UR16, c[0x0][0x398] ;  /* 0x00007300ff1077ac */ /* 0x000ea40008000800 */
[----:B------:R2:W-:Y:S01]  /*b7390*/  @P2 STG.E desc[UR14][R22.64], R161 ;  /* 0x000000a116002986 */ /* 0x0005e2000c10190e */
[----:B------:R-:W-:Y:S01]  /*b73a0*/  ISETP.LT.AND P2, PT, R147, UR26, !P4 ;  /* 0x0000001a93007c0c */ /* 0x000fe2000e741270 */
[----:B-1----:R-:W-:Y:S01]  /*b73b0*/  IMAD.WIDE R12, R25, 0x4, R2 ;  /* 0x00000004190c7825 */ /* 0x002fe200078e0202 */
[----:B------:R-:W-:Y:S01]  /*b73c0*/  ISETP.LT.AND P5, PT, R231, UR27, !P4 ;  /* 0x0000001be7007c0c */ /* 0x000fe2000e7a1270 */
[----:B------:R-:W1:Y:S01]  /*b73d0*/  LDCU UR20, c[0x0][0x398] ;  /* 0x00007300ff1477ac */ /* 0x000e620008000800 */
[----:B------:R-:W-:Y:S02]  /*b73e0*/  ISETP.LT.AND P1, PT, R175, UR28, !P4 ;  /* 0x0000001caf007c0c */ /* 0x000fe4000e721270 */
[----:B------:R-:W-:Y:S01]  /*b73f0*/  ISETP.LT.AND P4, PT, R95, UR29, !P4 ;  /* 0x0000001d5f007c0c */ /* 0x000fe2000e781270 */
[C---:B------:R-:W-:Y:S01]  /*b7400*/  IMAD.WIDE R16, R25.reuse, 0x4, R240 ;  /* 0x0000000419107825 */ /* 0x040fe200078e02f0 */
[----:B------:R-:W-:Y:S01]  /*b7410*/  ISETP.GE.AND P3, PT, R0, UR31, PT ;  /* 0x0000001f00007c0c */ /* 0x000fe2000bf66270 */
[----:B------:R1:W-:Y:S01]  /*b7420*/  @P0 STG.E desc[UR14][R12.64], R169 ;  /* 0x000000a90c000986 */ /* 0x0003e2000c10190e */
[----:B------:R-:W1:Y:S01]  /*b7430*/  LDCU UR22, c[0x0][0x398] ;  /* 0x00007300ff1677ac */ /* 0x000e620008000800 */
[C---:B---3--:R-:W-:Y:S01]  /*b7440*/  IMAD.WIDE R18, R25.reuse, 0x4, R214 ;  /* 0x0000000419127825 */ /* 0x048fe200078e02d6 */
[----:B------:R-:W3:Y:S03]  /*b7450*/  LDCU UR23, c[0x0][0x3b8] ;  /* 0x00007700ff1777ac */ /* 0x000ee60008000800 */
[C---:B----4-:R-:W-:Y:S01]  /*b7460*/  IMAD.WIDE R20, R25.reuse, 0x4, R212 ;  /* 0x0000000419147825 */ /* 0x050fe200078e02d4 */
[----:B------:R4:W-:Y:S01]  /*b7470*/  @P6 STG.E desc[UR14][R16.64], R177 ;  /* 0x000000b110006986 */ /* 0x0009e2000c10190e */
[----:B------:R-:W3:Y:S02]  /*b7480*/  LDCU UR25, c[0x0][0x3b8] ;  /* 0x00007700ff1977ac */ /* 0x000ee40008000800 */
[C---:B--2---:R-:W-:Y:S01]  /*b7490*/  IMAD.WIDE R22, R25.reuse, 0x4, R6 ;  /* 0x0000000419167825 */ /* 0x044fe200078e0206 */
[----:B------:R2:W-:Y:S03]  /*b74a0*/  @P2 STG.E desc[UR14][R18.64], R121 ;  /* 0x0000007912002986 */ /* 0x0005e6000c10190e */
[----:B------:R-:W-:Y:S01]  /*b74b0*/  VIADD R27, R25, UR30 ;  /* 0x0000001e191b7c36 */ /* 0x000fe20008000000 */
[----:B------:R-:W-:Y:S01]  /*b74c0*/  IADD3 R0, PT, PT, R187, 0x35, RZ ;  /* 0x00000035bb007810 */ /* 0x000fe20007ffe0ff */
[----:B-1----:R-:W-:Y:S01]  /*b74d0*/  IMAD.WIDE R12, R25, 0x4, R4 ;  /* 0x00000004190c7825 */ /* 0x002fe200078e0204 */
[----:B------:R1:W-:Y:S01]  /*b74e0*/  @P5 STG.E desc[UR14][R20.64], R181 ;  /* 0x000000b514005986 */ /* 0x0003e2000c10190e */
[----:B------:R-:W-:Y:S01]  /*b74f0*/  ISETP.LT.AND P6, PT, R211, UR32, !P3 ;  /* 0x00000020d3007c0c */ /* 0x000fe2000dfc1270 */
[----:B------:R-:W3:Y:S01]  /*b7500*/  LDCU UR31, c[0x0][0x39c] ;  /* 0x00007380ff1f77ac */ /* 0x000ee20008000800 */
[----:B------:R-:W-:Y:S01]  /*b7510*/  ISETP.LT.AND P5, PT, R219, UR33, !P3 ;  /* 0x00000021db007c0c */ /* 0x000fe2000dfa1270 */
[----:B------:R1:W-:Y:S01]  /*b7520*/  @P1 STG.E desc[UR14][R22.64], R221 ;  /* 0x000000dd16001986 */ /* 0x0003e2000c10190e */
[----:B------:R-:W-:Y:S01]  /*b7530*/  ISETP.LT.AND P1, PT, R227, UR34, !P3 ;  /* 0x00000022e3007c0c */ /* 0x000fe2000df21270 */
[----:B----4-:R-:W-:Y:S01]  /*b7540*/  IMAD.WIDE R16, R27, 0x4, R244 ;  /* 0x000000041b107825 */ /* 0x010fe200078e02f4 */
[----:B------:R-:W4:Y:S01]  /*b7550*/  LDCU UR26, c[0x0][0x398] ;  /* 0x00007300ff1a77ac */ /* 0x000f220008000800 */
[----:B------:R3:W-:Y:S01]  /*b7560*/  @P4 STG.E desc[UR14][R12.64], R9 ;  /* 0x000000090c004986 */ /* 0x0007e2000c10190e */
[----:B------:R-:W-:Y:S01]  /*b7570*/  ISETP.LT.AND P4, PT, R127, UR35, !P3 ;  /* 0x000000237f007c0c */ /* 0x000fe2000df81270 */
[C---:B--2---:R-:W-:Y:S01]  /*b7580*/  IMAD.WIDE R18, R27.reuse, 0x4, R242 ;  /* 0x000000041b127825 */ /* 0x044fe200078e02f2 */
[----:B------:R-:W-:Y:S01]  /*b7590*/  ISETP.GE.AND P0, PT, R0, UR41, PT ;  /* 0x0000002900007c0c */ /* 0x000fe2000bf06270 */
[----:B------:R-:W2:Y:S02]  /*b75a0*/  LDCU UR27, c[0x0][0x398] ;  /* 0x00007300ff1b77ac */ /* 0x000ea40008000800 */
[C---:B-1----:R-:W-:Y:S01]  /*b75b0*/  IMAD.WIDE R20, R27.reuse, 0x4, R2 ;  /* 0x000000041b147825 */ /* 0x042fe200078e0202 */
[----:B------:R1:W-:Y:S01]  /*b75c0*/  @P6 STG.E desc[UR14][R16.64], R138 ;  /* 0x0000008a10006986 */ /* 0x0003e2000c10190e */
[----:B------:R-:W2:Y:S02]  /*b75d0*/  LDCU UR28, c[0x0][0x398] ;  /* 0x00007300ff1c77ac */ /* 0x000ea40008000800 */
[----:B------:R-:W-:Y:S01]  /*b75e0*/  IMAD.WIDE R22, R27, 0x4, R240 ;  /* 0x000000041b167825 */ /* 0x000fe200078e02f0 */
[----:B------:R1:W-:Y:S01]  /*b75f0*/  @P5 STG.E desc[UR14][R18.64], R134 ;  /* 0x0000008612005986 */ /* 0x0003e2000c10190e */
[----:B------:R-:W-:Y:S01]  /*b7600*/  ISETP.LT.AND P6, PT, R147, UR36, !P3 ;  /* 0x0000002493007c0c */ /* 0x000fe2000dfc1270 */
[----:B------:R-:W2:Y:S01]  /*b7610*/  LDCU UR29, c[0x0][0x398] ;  /* 0x00007300ff1d77ac */ /* 0x000ea20008000800 */
[----:B------:R-:W-:Y:S01]  /*b7620*/  ISETP.LT.AND P5, PT, R231, UR37, !P3 ;  /* 0x00000025e7007c0c */ /* 0x000fe2000dfa1270 */
[----:B------:R2:W-:Y:S01]  /*b7630*/  @P1 STG.E desc[UR14][R20.64], R130 ;  /* 0x0000008214001986 */ /* 0x0005e2000c10190e */
[----:B---3--:R-:W-:Y:S01]  /*b7640*/  IMAD.WIDE R8, R27, 0x4, R214 ;  /* 0x000000041b087825 */ /* 0x008fe200078e02d6 */
[----:B------:R-:W3:Y:S02]  /*b7650*/  LDCU UR30, c[0x0][0x398] ;  /* 0x00007300ff1e77ac */ /* 0x000ee40008000800 */
[----:B------:R-:W-:Y:S01]  /*b7660*/  @P4 STG.E desc[UR14][R22.64], R118 ;  /* 0x0000007616004986 */ /* 0x000fe2000c10190e */
[----:B------:R-:W-:Y:S01]  /*b7670*/  ISETP.LT.AND P4, PT, R175, UR38, !P3 ;  /* 0x00000026af007c0c */ /* 0x000fe2000df81270 */
[----:B------:R-:W-:Y:S01]  /*b7680*/  IMAD.WIDE R12, R27, 0x4, R212 ;  /* 0x000000041b0c7825 */ /* 0x000fe200078e02d4 */
[----:B------:R-:W-:Y:S01]  /*b7690*/  ISETP.LT.AND P3, PT, R95, UR40, !P3 ;  /* 0x000000285f007c0c */ /* 0x000fe2000df61270 */
[----:B------:R-:W3:Y:S02]  /*b76a0*/  LDCU UR32, c[0x0][0x398] ;  /* 0x00007300ff2077ac */ /* 0x000ee40008000800 */
[----:B-1----:R-:W-:Y:S01]  /*b76b0*/  IMAD.WIDE R16, R27, 0x4, R6 ;  /* 0x000000041b107825 */ /* 0x002fe200078e0206 */
[----:B------:R1:W-:Y:S01]  /*b76c0*/  @P6 STG.E desc[UR14][R8.64], R114 ;  /* 0x0000007208006986 */ /* 0x0003e2000c10190e */
[----:B------:R-:W-:Y:S01]  /*b76d0*/  ISETP.LT.AND P6, PT, R211, UR42, !P0 ;  /* 0x0000002ad3007c0c */ /* 0x000fe2000c7c1270 */
[----:B------:R-:W3:Y:S01]  /*b76e0*/  LDCU UR33, c[0x0][0x398] ;  /* 0x00007300ff2177ac */ /* 0x000ee20008000800 */
[----:B------:R-:W-:Y:S01]  /*b76f0*/  IMAD.WIDE R18, R27, 0x4, R4 ;  /* 0x000000041b127825 */ /* 0x000fe200078e0204 */
[----:B------:R1:W-:Y:S01]  /*b7700*/  @P5 STG.E desc[UR14][R12.64], R110 ;  /* 0x0000006e0c005986 */ /* 0x0003e2000c10190e */
[----:B------:R-:W-:Y:S01]  /*b7710*/  ISETP.LT.AND P5, PT, R219, UR43, !P0 ;  /* 0x0000002bdb007c0c */ /* 0x000fe2000c7a1270 */
[----:B------:R-:W3:Y:S02]  /*b7720*/  LDCU UR34, c[0x0][0x398] ;  /* 0x00007300ff2277ac */ /* 0x000ee40008000800 */
[----:B------:R3:W-:Y:S01]  /*b7730*/  @P4 STG.E desc[UR14][R16.64], R14 ;  /* 0x0000000e10004986 */ /* 0x0007e2000c10190e */
[----:B------:R-:W-:Y:S01]  /*b7740*/  ISETP.LT.AND P4, PT, R227, UR44, !P0 ;  /* 0x0000002ce3007c0c */ /* 0x000fe2000c781270 */
[----:B------:R-:W4:Y:S01]  /*b7750*/  LDCU UR35, c[0x0][0x398] ;  /* 0x00007300ff2377ac */ /* 0x000f220008000800 */
[----:B--2---:R-:W-:Y:S01]  /*b7760*/  IADD3 R21, PT, PT, R27, UR39, RZ ;  /* 0x000000271b157c10 */ /* 0x004fe2000fffe0ff */
[----:B------:R2:W-:Y:S01]  /*b7770*/  @P3 STG.E desc[UR14][R18.64], R166 ;  /* 0x000000a612003986 */ /* 0x0005e2000c10190e */
[----:B------:R-:W-:Y:S01]  /*b7780*/  ISETP.LT.AND P3, PT, R127, UR45, !P0 ;  /* 0x0000002d7f007c0c */ /* 0x000fe2000c761270 */
[----:B------:R-:W4:Y:S02]  /*b7790*/  LDCU UR36, c[0x0][0x398] ;  /* 0x00007300ff2477ac */ /* 0x000f240008000800 */
[----:B-1----:R-:W-:Y:S01]  /*b77a0*/  IMAD.WIDE R8, R21, 0x4, R244 ;  /* 0x0000000415087825 */ /* 0x002fe200078e02f4 */
[----:B------:R-:W-:Y:S01]  /*b77b0*/  IADD3 R0, PT, PT, R187, 0x36, RZ ;  /* 0x00000036bb007810 */ /* 0x000fe20007ffe0ff */
[----:B------:R-:W1:Y:S02]  /*b77c0*/  LDCU UR37, c[0x0][0x398] ;  /* 0x00007300ff2577ac */ /* 0x000e640008000800 */
[C---:B------:R-:W-:Y:S01]  /*b77d0*/  IMAD.WIDE R12, R21.reuse, 0x4, R242 ;  /* 0x00000004150c7825 */ /* 0x040fe200078e02f2 */
[----:B------:R1:W-:Y:S01]  /*b77e0*/  @P6 STG.E desc[UR14][R8.64], R154 ;  /* 0x0000009a08006986 */ /* 0x0003e2000c10190e */
[----:B------:R-:W4:Y:S02]  /*b77f0*/  LDCU UR38, c[0x0][0x398] ;  /* 0x00007300ff2677ac */ /* 0x000f240008000800 */
[----:B---3--:R-:W-:Y:S01]  /*b7800*/  IMAD.WIDE R16, R21, 0x4, R2 ;  /* 0x0000000415107825 */ /* 0x008fe200078e0202 */
[----:B------:R-:W-:Y:S01]  /*b7810*/  ISETP.LT.AND P6, PT, R147, UR46, !P0 ;  /* 0x0000002e93007c0c */ /* 0x000fe2000c7c1270 */
[----:B------:R3:W-:Y:S01]  /*b7820*/  @P5 STG.E desc[UR14][R12.64], R162 ;  /* 0x000000a20c005986 */ /* 0x0007e2000c10190e */
[----:B------:R-:W-:Y:S01]  /*b7830*/  ISETP.LT.AND P5, PT, R231, UR47, !P0 ;  /* 0x0000002fe7007c0c */ /* 0x000fe2000c7a1270 */
[----:B--2---:R-:W-:Y:S01]  /*b7840*/  IMAD.WIDE R18, R21, 0x4, R240 ;  /* 0x0000000415127825 */ /* 0x004fe200078e02f0 */
[----:B------:R-:W2:Y:S01]  /*b7850*/  LDCU UR39, c[0x0][0x398] ;  /* 0x00007300ff2777ac */ /* 0x000ea20008000800 */
[----:B------:R3:W-:Y:S01]  /*b7860*/  @P4 STG.E desc[UR14][R16.64], R170 ;  /* 0x000000aa10004986 */ /* 0x0007e2000c10190e */
[----:B------:R-:W-:-:S02]  /*b7870*/  ISETP.LT.AND P4, PT, R175, UR48, !P0 ;  /* 0x00000030af007c0c */ /* 0x000fc4000c781270 */
[----:B------:R-:W-:Y:S01]  /*b7880*/  ISETP.GE.AND P2, PT, R0, UR52, PT ;  /* 0x0000003400007c0c */ /* 0x000fe2000bf46270 */
[----:B------:R-:W2:Y:S01]  /*b7890*/  LDCU UR40, c[0x0][0x398] ;  /* 0x00007300ff2877ac */ /* 0x000ea20008000800 */
[----:B------:R-:W-:Y:S01]  /*b78a0*/  ISETP.LT.AND P0, PT, R95, UR49, !P0 ;  /* 0x000000315f007c0c */ /* 0x000fe2000c701270 */
[----:B------:R2:W-:Y:S01]  /*b78b0*/  @P3 STG.E desc[UR14][R18.64], R178 ;  /* 0x000000b212003986 */ /* 0x0005e2000c10190e */
[----:B------:R-:W-:Y:S01]  /*b78c0*/  ISETP.LT.AND P3, PT, R211, UR51, !P2 ;  /* 0x00000033d3007c0c */ /* 0x000fe2000d761270 */
[C---:B-1----:R-:W-:Y:S01]  /*b78d0*/  IMAD.WIDE R8, R21.reuse, 0x4, R214 ;  /* 0x0000000415087825 */ /* 0x042fe200078e02d6 */
[----:B------:R-:W1:Y:S03]  /*b78e0*/  LDCU UR41, c[0x0][0x398] ;  /* 0x00007300ff2977ac */ /* 0x000e660008000800 */
[C---:B---3--:R-:W-:Y:S01]  /*b78f0*/  IMAD.WIDE R12, R21.reuse, 0x4, R212 ;  /* 0x00000004150c7825 */ /* 0x048fe200078e02d4 */
[----:B------:R3:W-:Y:S01]  /*b7900*/  @P6 STG.E desc[UR14][R8.64], R122 ;  /* 0x0000007a08006986 */ /* 0x0007e2000c10190e */
[----:B------:R-:W1:Y:S02]  /*b7910*/  LDCU UR42, c[0x0][0x398] ;  /* 0x00007300ff2a77ac */ /* 0x000e640008000800 */
[C---:B------:R-:W-:Y:S01]  /*b7920*/  IMAD.WIDE R16, R21.reuse, 0x4, R6 ;  /* 0x0000000415107825 */ /* 0x040fe200078e0206 */
[----:B------:R1:W-:Y:S01]  /*b7930*/  @P5 STG.E desc[UR14][R12.64], R182 ;  /* 0x000000b60c005986 */ /* 0x0003e2000c10190e */
[----:B------:R-:W4:Y:S02]  /*b7940*/  LDCU UR43, c[0x0][0x398] ;  /* 0x00007300ff2b77ac */ /* 0x000f240008000800 */
[----:B------:R-:W-:-:S02]  /*b7950*/  VIADD R23, R21, UR50 ;  /* 0x0000003215177c36 */ /* 0x000fc40008000000 */
[----:B--2---:R-:W-:Y:S01]  /*b7960*/  IMAD.WIDE R18, R21, 0x4, R4 ;  /* 0x0000000415127825 */ /* 0x004fe200078e0204 */
[----:B------:R2:W-:Y:S01]  /*b7970*/  @P4 STG.E desc[UR14][R16.64], R222 ;  /* 0x000000de10004986 */ /* 0x0005e2000c10190e */
[----:B------:R-:W-:Y:S01]  /*b7980*/  ISETP.LT.AND P4, PT, R219, UR53, !P2 ;  /* 0x00000035db007c0c */ /* 0x000fe2000d781270 */
[----:B------:R-:W4:Y:S01]  /*b7990*/  LDCU UR44, c[0x0][0x398] ;  /* 0x00007300ff2c77ac */ /* 0x000f220008000800 */
[----:B---3--:R-:W-:Y:S01]  /*b79a0*/  IMAD.WIDE R8, R23, 0x4, R244 ;  /* 0x0000000417087825 */ /* 0x008fe200078e02f4 */
[----:B------:R3:W-:Y:S01]  /*b79b0*/  @P0 STG.E desc[UR14][R18.64], R10 ;  /* 0x0000000a12000986 */ /* 0x0007e2000c10190e */
[----:B------:R-:W-:Y:S02]  /*b79c0*/  ISETP.LT.AND P0, PT, R227, UR54, !P2 ;  /* 0x00000036e3007c0c */ /* 0x000fe4000d701270 */
[----:B------:R-:W-:Y:S01]  /*b79d0*/  ISETP.LT.AND P5, PT, R127, UR18, !P2 ;  /* 0x000000127f007c0c */ /* 0x000fe2000d7a1270 */
[----:B------:R3:W-:Y:S01]  /*b79e0*/  @P3 STG.E desc[UR14][R8.64], R139 ;  /* 0x0000008b08003986 */ /* 0x0007e2000c10190e */
[----:B------:R-:W-:Y:S01]  /*b79f0*/  ISETP.LT.AND P6, PT, R147, UR55, !P2 ;  /* 0x0000003793007c0c */ /* 0x000fe2000d7c1270 */
[----:B------:R-:W-:Y:S01]  /*b7a00*/  VIADD R0, R187, 0x37 ;  /* 0x00000037bb007836 */ /* 0x000fe20000000000 */
[----:B------:R-:W-:Y:S01]  /*b7a10*/  ISETP.LT.AND P3, PT, R231, UR24, !P2 ;  /* 0x00000018e7007c0c */ /* 0x000fe2000d761270 */
[C---:B-1----:R-:W-:Y:S01]  /*b7a20*/  IMAD.WIDE R12, R23.reuse, 0x4, R242 ;  /* 0x00000004170c7825 */ /* 0x042fe200078e02f2 */
[----:B------:R-:W1:Y:S03]  /*b7a30*/  LDCU UR18, c[0x0][0x3b8] ;  /* 0x00007700ff1277ac */ /* 0x000e660008000800 */
[C---:B--2---:R-:W-:Y:S01]  /*b7a40*/  IMAD.WIDE R16, R23.reuse, 0x4, R2 ;  /* 0x0000000417107825 */ /* 0x044fe200078e0202 */
[----:B------:R-:W-:Y:S01]  /*b7a50*/  ISETP.GE.AND P1, PT, R0, UR31, PT ;  /* 0x0000001f00007c0c */ /* 0x000fe2000bf26270 */
[----:B------:R2:W-:Y:S01]  /*b7a60*/  @P4 STG.E desc[UR14][R12.64], R135 ;  /* 0x000000870c004986 */ /* 0x0005e2000c10190e */
[----:B------:R-:W1:Y:S01]  /*b7a70*/  LDCU UR31, c[0x0][0x398] ;  /* 0x00007300ff1f77ac */ /* 0x000e620008000800 */
[----:B---3--:R-:W-:-:S02]  /*b7a80*/  IMAD.WIDE R18, R23, 0x4, R240 ;  /* 0x0000000417127825 */ /* 0x008fc400078e02f0 */
[----:B------:R3:W-:Y:S02]  /*b7a90*/  @P0 STG.E desc[UR14][R16.64], R131 ;  /* 0x0000008310000986 */ /* 0x0007e4000c10190e */
[----:B------:R-:W-:Y:S01]  /*b7aa0*/  IMAD.WIDE R8, R23, 0x4, R214 ;  /* 0x0000000417087825 */ /* 0x000fe200078e02d6 */
[----:B------:R-:W-:-:S03]  /*b7ab0*/  ISETP.LT.AND P0, PT, R175, UR4, !P2 ;  /* 0x00000004af007c0c */ /* 0x000fc6000d701270 */
[----:B------:R-:W-:Y:S01]  /*b7ac0*/  IMAD.WIDE R20, R23, 0x4, R212 ;  /* 0x0000000417147825 */ /* 0x000fe200078e02d4 */
[----:B------:R1:W-:Y:S01]  /*b7ad0*/  @P5 STG.E desc[UR14][R18.64], R119 ;  /* 0x0000007712005986 */ /* 0x0003e2000c10190e */
[----:B------:R-:W-:Y:S01]  /*b7ae0*/  ISETP.LT.AND P2, PT, R95, UR6, !P2 ;  /* 0x000000065f007c0c */ /* 0x000fe2000d741270 */
[----:B------:R-:W4:Y:S01]  /*b7af0*/  LDCU UR24, c[0x0][0x398] ;  /* 0x00007300ff1877ac */ /* 0x000f220008000800 */
[----:B------:R-:W-:Y:S01]  /*b7b00*/  ISETP.LT.AND P5, PT, R211, UR10, !P1 ;  /* 0x0000000ad3007c0c */ /* 0x000fe2000cfa1270 */
[----:B------:R1:W-:Y:S01]  /*b7b10*/  @P6 STG.E desc[UR14][R8.64], R115 ;  /* 0x0000007308006986 */ /* 0x0003e2000c10190e */
[----:B------:R-:W-:Y:S01]  /*b7b20*/  ISETP.LT.AND P6, PT, R219, UR12, !P1 ;  /* 0x0000000cdb007c0c */ /* 0x000fe2000cfc1270 */
[----:B------:R-:W-:Y:S01]  /*b7b30*/  VIADD R25, R23, UR8 ;  /* 0x0000000817197c36 */ /* 0x000fe20008000000 */
[----:B------:R-:W-:Y:S01]  /*b7b40*/  IADD3 R0, PT, PT, R187, 0x38, RZ ;  /* 0x00000038bb007810 */ /* 0x000fe20007ffe0ff */
[----:B------:R4:W-:Y:S01]  /*b7b50*/  @P3 STG.E desc[UR14][R20.64], R111 ;  /* 0x0000006f14003986 */ /* 0x0009e2000c10190e */
[----:B------:R-:W-:Y:S01]  /*b7b60*/  ISETP.LT.AND P3, PT, R227, UR16, !P1 ;  /* 0x00000010e3007c0c */ /* 0x000fe2000cf61270 */
[C---:B--2---:R-:W-:Y:S01]  /*b7b70*/  IMAD.WIDE R12, R23.reuse, 0x4, R6 ;  /* 0x00000004170c7825 */ /* 0x044fe200078e0206 */
[----:B------:R-:W2:Y:S03]  /*b7b80*/  LDCU UR8, c[0x0][0x398] ;  /* 0x00007300ff0877ac */ /* 0x000ea60008000800 */
[----:B---3--:R-:W-:Y:S01]  /*b7b90*/  IMAD.WIDE R16, R23, 0x4, R4 ;  /* 0x0000000417107825 */ /* 0x008fe200078e0204 */
[----:B------:R3:W-:Y:S01]  /*b7ba0*/  @P0 STG.E desc[UR14][R12.64], R15 ;  /* 0x0000000f0c000986 */ /* 0x0007e2000c10190e */
[----:B------:R-:W2:Y:S02]  /*b7bb0*/  LDCU UR10, c[0x0][0x398] ;  /* 0x00007300ff0a77ac */ /* 0x000ea40008000800 */
[C---:B-1----:R-:W-:Y:S01]  /*b7bc0*/  IMAD.WIDE R18, R25.reuse, 0x4, R244 ;  /* 0x0000000419127825 */ /* 0x042fe200078e02f4 */
[----:B------:R1:W-:Y:S01]  /*b7bd0*/  @P2 STG.E desc[UR14][R16.64], R167 ;  /* 0x000000a710002986 */ /* 0x0003e2000c10190e */
[----:B------:R-:W1:Y:S02]  /*b7be0*/  LDCU UR12, c[0x0][0x398] ;  /* 0x00007300ff0c77ac */ /* 0x000e640008000800 */
[C---:B------:R-:W-:Y:S01]  /*b7bf0*/  IMAD.WIDE R8, R25.reuse, 0x4, R242 ;  /* 0x0000000419087825 */ /* 0x040fe200078e02f2 */
[----:B------:R-:W-:Y:S01]  /*b7c00*/  @P5 STG.E desc[UR14][R18.64], R155 ;  /* 0x0000009b12005986 */ /* 0x000fe2000c10190e */
[----:B------:R-:W2:Y:S02]  /*b7c10*/  LDCU UR4, c[0x0][0x3b8] ;  /* 0x00007700ff0477ac */ /* 0x000ea40008000800 */
[----:B----4-:R-:W-:Y:S01]  /*b7c20*/  IMAD.WIDE R20, R25, 0x4, R2 ;  /* 0x0000000419147825 */ /* 0x010fe200078e0202 */
[----:B------:R-:W-:Y:S01]  /*b7c30*/  ISETP.LT.AND P0, PT, R127, UR20, !P1 ;  /* 0x000000147f007c0c */ /* 0x000fe2000cf01270 */
[----:B------:R4:W-:Y:S01]  /*b7c40*/  @P6 STG.E desc[UR14][R8.64], R163 ;  /* 0x000000a308006986 */ /* 0x0009e2000c10190e */
[----:B------:R-:W-:Y:S01]  /*b7c50*/  ISETP.LT.AND P5, PT, R147, UR22, !P1 ;  /* 0x0000001693007c0c */ /* 0x000fe2000cfa1270 */
[----:B---3--:R-:W-:Y:S01]  /*b7c60*/  IMAD.WIDE R12, R25, 0x4, R240 ;  /* 0x00000004190c7825 */ /* 0x008fe200078e02f0 */
[----:B------:R-:W-:Y:S01]  /*b7c70*/  ISETP.LT.AND P2, PT, R231, UR26, !P1 ;  /* 0x0000001ae7007c0c */ /* 0x000fe2000cf41270 */
[----:B------:R-:W-:Y:S01]  /*b7c80*/  @P3 STG.E desc[UR14][R20.64], R171 ;  /* 0x000000ab14003986 */ /* 0x000fe2000c10190e */
[----:B------:R-:W-:Y:S01]  /*b7c90*/  ISETP.LT.AND P3, PT, R175, UR27, !P1 ;  /* 0x0000001baf007c0c */ /* 0x000fe2000cf61270 */
[----:B------:R-:W-:Y:S01]  /*b7ca0*/  IMAD.WIDE R14, R25, 0x4, R214 ;  /* 0x00000004190e7825 */ /* 0x000fe200078e02d6 */
[----:B------:R-:W-:Y:S01]  /*b7cb0*/  ISETP.LT.AND P1, PT, R95, UR28, !P1 ;  /* 0x0000001c5f007c0c */ /* 0x000fe2000cf21270 */
[----:B------:R-:W3:Y:S02]  /*b7cc0*/  LDCU UR16, c[0x0][0x398] ;  /* 0x00007300ff1077ac */ /* 0x000ee40008000800 */
[----:B-1----:R-:W-:-:S02]  /*b7cd0*/  IMAD.WIDE R16, R25, 0x4, R212 ;  /* 0x0000000419107825 */ /* 0x002fc400078e02d4 */
[----:B------:R-:W-:Y:S01]  /*b7ce0*/  @P0 STG.E desc[UR14][R12.64], R179 ;  /* 0x000000b30c000986 */ /* 0x000fe2000c10190e */
[----:B------:R-:W-:Y:S01]  /*b7cf0*/  ISETP.GE.AND P4, PT, R0, UR13, PT ;  /* 0x0000000d00007c0c */ /* 0x000fe2000bf86270 */
[C---:B----4-:R-:W-:Y:S01]  /*b7d00*/  IMAD.WIDE R8, R25.reuse, 0x4, R6 ;  /* 0x0000000419087825 */ /* 0x050fe200078e0206 */
[----:B------:R-:W1:Y:S01]  /*b7d10*/  LDCU UR20, c[0x0][0x398] ;  /* 0x00007300ff1477ac */ /* 0x000e620008000800 */
[----:B------:R-:W-:Y:S02]  /*b7d20*/  @P5 STG.E desc[UR14][R14.64], R123 ;  /* 0x0000007b0e005986 */ /* 0x000fe4000c10190e */
[----:B------:R-:W-:Y:S01]  /*b7d30*/  IMAD.WIDE R18, R25, 0x4, R4 ;  /* 0x0000000419127825 */ /* 0x000fe200078e0204 */
[----:B------:R-:W-:Y:S01]  /*b7d40*/  IADD3 R0, PT, PT, R187, 0x39, RZ ;  /* 0x00000039bb007810 */ /* 0x000fe20007ffe0ff */
[----:B------:R-:W-:Y:S01]  /*b7d50*/  @P2 STG.E desc[UR14][R16.64], R183 ;  /* 0x000000b710002986 */ /* 0x000fe2000c10190e */
[----:B------:R-:W4:Y:S03]  /*b7d60*/  LDCU UR13, c[0x0][0x398] ;  /* 0x00007300ff0d77ac */ /* 0x000f260008000800 */
[----:B------:R-:W-:Y:S01]  /*b7d70*/  @P3 STG.E desc[UR14][R8.64], R223 ;  /* 0x000000df08003986 */ /* 0x000fe2000c10190e */
[----:B------:R-:W1:Y:S03]  /*b7d80*/  LDCU UR22, c[0x0][0x398] ;  /* 0x00007300ff1677ac */ /* 0x000e660008000800 */
[----:B------:R-:W-:Y:S01]  /*b7d90*/  @P1 STG.E desc[UR14][R18.64], R11 ;  /* 0x0000000b12001986 */ /* 0x000fe2000c10190e */
[----:B------:R-:W1:Y:S03]  /*b7da0*/  LDCU UR26, c[0x0][0x398] ;  /* 0x00007300ff1a77ac */ /* 0x000e660008000800 */
[----:B------:R2:W1:Y:S01]  /*b7db0*/  LDS.128 R8, [R186] ;  /* 0x00000000ba087984 */ /* 0x0004620000000c00 */
[----:B------:R-:W1:Y:S01]  /*b7dc0*/  LDCU UR27, c[0x0][0x398] ;  /* 0x00007300ff1b77ac */ /* 0x000e620008000800 */
[----:B------:R-:W1:Y:S02]  /*b7dd0*/  LDCU UR28, c[0x0][0x398] ;  /* 0x00007300ff1c77ac */ /* 0x000e640008000800 */
[----:B--2---:R-:W2:Y:S01]  /*b7de0*/  LDL.LU R186, [R1+0x410c] ;  /* 0x00410c0001ba7983 */ /* 0x004ea20000300800 */
[----:B------:R-:W-:Y:S01]  /*b7df0*/  ISETP.LT.AND P0, PT, R211, UR29, !P4 ;  /* 0x0000001dd3007c0c */ /* 0x000fe2000e701270 */
[----:B------:R-:W1:Y:S01]  /*b7e00*/  LDCU UR6, c[0x0][0x3b8] ;  /* 0x00007700ff0677ac */ /* 0x000e620008000800 */
[----:B------:R-:W-:-:S02]  /*b7e10*/  ISETP.LT.AND P2, PT, R219, UR30, !P4 ;  /* 0x0000001edb007c0c */ /* 0x000fc4000e741270 */
[----:B------:R-:W-:Y:S01]  /*b7e20*/  ISETP.LT.AND P5, PT, R227, UR32, !P4 ;  /* 0x00000020e3007c0c */ /* 0x000fe2000e7a1270 */
[----:B------:R-:W-:Y:S01]  /*b7e30*/  VIADD R25, R25, UR23 ;  /* 0x0000001719197c36 */ /* 0x000fe20008000000 */
[----:B------:R-:W-:Y:S01]  /*b7e40*/  ISETP.LT.AND P3, PT, R127, UR33, !P4 ;  /* 0x000000217f007c0c */ /* 0x000fe2000e761270 */
[----:B------:R-:W1:Y:S01]  /*b7e50*/  LDCU UR23, c[0x0][0x398] ;  /* 0x00007300ff1777ac */ /* 0x000e620008000800 */
[----:B------:R-:W-:Y:S01]  /*b7e60*/  ISETP.LT.AND P1, PT, R147, UR31, !P4 ;  /* 0x0000001f93007c0c */ /* 0x000fe2000e721270 */
[C---:B------:R-:W-:Y:S01]  /*b7e70*/  IMAD.WIDE R12, R25.reuse, 0x4, R244 ;  /* 0x00000004190c7825 */ /* 0x040fe200078e02f4 */
[----:B------:R-:W-:Y:S01]  /*b7e80*/  ISETP.GE.AND P6, PT, R0, UR21, PT ;  /* 0x0000001500007c0c */ /* 0x000fe2000bfc6270 */
[----:B------:R-:W1:Y:S02]  /*b7e90*/  LDCU UR21, c[0x0][0x398] ;  /* 0x00007300ff1577ac */ /* 0x000e640008000800 */
[C---:B------:R-:W-:Y:S01]  /*b7ea0*/  IMAD.WIDE R14, R25.reuse, 0x4, R242 ;  /* 0x00000004190e7825 */ /* 0x040fe200078e02f2 */
[----:B------:R1:W-:Y:S01]  /*b7eb0*/  @P0 STG.E desc[UR14][R12.64], R184 ;  /* 0x000000b80c000986 */ /* 0x0003e2000c10190e */
[----:B------:R-:W1:Y:S02]  /*b7ec0*/  LDCU UR29, c[0x0][0x398] ;  /* 0x00007300ff1d77ac */ /* 0x000e640008000800 */
[C---:B------:R-:W-:Y:S01]  /*b7ed0*/  IMAD.WIDE R16, R25.reuse, 0x4, R2 ;  /* 0x0000000419107825 */ /* 0x040fe200078e0202 */
[----:B------:R1:W-:Y:S03]  /*b7ee0*/  @P2 STG.E desc[UR14][R14.64], R188 ;  /* 0x000000bc0e002986 */ /* 0x0003e6000c10190e */
[----:B------:R-:W-:Y:S01]  /*b7ef0*/  IMAD.WIDE R18, R25, 0x4, R240 ;  /* 0x0000000419127825 */ /* 0x000fe200078e02f0 */
[----:B------:R-:W-:-:S03]  /*b7f00*/  ISETP.LT.AND P2, PT, R231, UR34, !P4 ;  /* 0x00000022e7007c0c */ /* 0x000fc6000e741270 */
[----:B------:R-:W-:Y:S01]  /*b7f10*/  IMAD.WIDE R20, R25, 0x4, R214 ;  /* 0x0000000419147825 */ /* 0x000fe200078e02d6 */
[----:B------:R1:W-:Y:S04]  /*b7f20*/  @P5 STG.E desc[UR14][R16.64], R196 ;  /* 0x000000c410005986 */ /* 0x0003e8000c10190e */
[----:B------:R3:W-:Y:S01]  /*b7f30*/  @P3 STG.E desc[UR14][R18.64], R200 ;  /* 0x000000c812003986 */ /* 0x0007e2000c10190e */
[----:B------:R-:W-:-:S03]  /*b7f40*/  ISETP.LT.AND P3, PT, R211, UR37, !P6 ;  /* 0x00000025d3007c0c */ /* 0x000fc6000f761270 */
[----:B------:R-:W-:Y:S01]  /*b7f50*/  @P1 STG.E desc[UR14][R20.64], R204 ;  /* 0x000000cc14001986 */ /* 0x000fe2000c10190e */
[----:B------:R-:W-:Y:S02]  /*b7f60*/  ISETP.LT.AND P1, PT, R175, UR35, !P4 ;  /* 0x00000023af007c0c */ /* 0x000fe4000e721270 */
[----:B------:R-:W-:Y:S01]  /*b7f70*/  ISETP.LT.AND P4, PT, R95, UR36, !P4 ;  /* 0x000000245f007c0c */ /* 0x000fe2000e781270 */
[----:B-1----:R-:W-:-:S04]  /*b7f80*/  IMAD.WIDE R12, R25, 0x4, R212 ;  /* 0x00000004190c7825 */ /* 0x002fc800078e02d4 */
[C---:B------:R-:W-:Y:S02]  /*b7f90*/  VIADD R23, R25.reuse, UR25 ;  /* 0x0000001919177c36 */ /* 0x040fe40008000000 */
[----:B------:R-:W-:Y:S01]  /*b7fa0*/  IMAD.WIDE R14, R25, 0x4, R6 ;  /* 0x00000004190e7825 */ /* 0x000fe200078e0206 */
[----:B------:R1:W-:Y:S01]  /*b7fb0*/  @P2 STG.E desc[UR14][R12.64], R208 ;  /* 0x000000d00c002986 */ /* 0x0003e2000c10190e */
[----:B------:R-:W-:Y:S01]  /*b7fc0*/  ISETP.LT.AND P5, PT, R219, UR38, !P6 ;  /* 0x00000026db007c0c */ /* 0x000fe2000f7a1270 */
[----:B------:R-:W4:Y:S01]  /*b7fd0*/  LDCU UR25, c[0x0][0x398] ;  /* 0x00007300ff1977ac */ /* 0x000f220008000800 */
[----:B------:R-:W-:Y:S01]  /*b7fe0*/  IMAD.WIDE R16, R25, 0x4, R4 ;  /* 0x0000000419107825 */ /* 0x000fe200078e0204 */
[----:B------:R-:W-:-:S03]  /*b7ff0*/  ISETP.LT.AND P2, PT, R227, UR39, !P6 ;  /* 0x00000027e3007c0c */ /* 0x000fc6000f741270 */
[----:B---3--:R-:W-:Y:S01]  /*b8000*/  IMAD.WIDE R18, R23, 0x4, R244 ;  /* 0x0000000417127825 */ /* 0x008fe200078e02f4 */
[----:B------:R3:W-:Y:S01]  /*b8010*/  @P1 STG.E desc[UR14][R14.64], R216 ;  /* 0x000000d80e001986 */ /* 0x0007e2000c10190e */
[----:B------:R-:W-:-:S03]  /*b8020*/  ISETP.LT.AND P1, PT, R127, UR40, !P6 ;  /* 0x000000287f007c0c */ /* 0x000fc6000f721270 */
[----:B------:R3:W-:Y:S01]  /*b8030*/  @P4 STG.E desc[UR14][R16.64], R224 ;  /* 0x000000e010004986 */ /* 0x0007e2000c10190e */
[----:B------:R-:W-:-:S03]  /*b8040*/  ISETP.LT.AND P4, PT, R147, UR41, !P6 ;  /* 0x0000002993007c0c */ /* 0x000fc6000f781270 */
[----:B------:R4:W-:Y:S01]  /*b8050*/  @P3 STG.E desc[UR14][R18.64], R148 ;  /* 0x0000009412003986 */ /* 0x0009e2000c10190e */
[----:B------:R-:W-:Y:S01]  /*b8060*/  ISETP.LT.AND P3, PT, R231, UR42, !P6 ;  /* 0x0000002ae7007c0c */ /* 0x000fe2000f761270 */
[----:B-1----:R-:W-:Y:S01]  /*b8070*/  IMAD.WIDE R12, R23, 0x4, R242 ;  /* 0x00000004170c7825 */ /* 0x002fe200078e02f2 */
[----:B------:R-:W-:-:S03]  /*b8080*/  IADD3 R0, PT, PT, R187, 0x3a, RZ ;  /* 0x0000003abb007810 */ /* 0x000fc60007ffe0ff */
[C---:B------:R-:W-:Y:S01]  /*b8090*/  IMAD.WIDE R20, R23.reuse, 0x4, R2 ;  /* 0x0000000417147825 */ /* 0x040fe200078e0202 */
[----:B------:R1:W-:Y:S03]  /*b80a0*/  @P5 STG.E desc[UR14][R12.64], R228 ;  /* 0x000000e40c005986 */ /* 0x0003e6000c10190e */
[C---:B---3--:R-:W-:Y:S01]  /*b80b0*/  IMAD.WIDE R14, R23.reuse, 0x4, R240 ;  /* 0x00000004170e7825 */ /* 0x048fe200078e02f0 */
[----:B------:R3:W-:Y:S01]  /*b80c0*/  @P2 STG.E desc[UR14][R20.64], R172 ;  /* 0x000000ac14002986 */ /* 0x0007e2000c10190e */
[----:B------:R-:W-:Y:S01]  /*b80d0*/  ISETP.GE.AND P0, PT, R0, UR19, PT ;  /* 0x0000001300007c0c */ /* 0x000fe2000bf06270 */
[----:B------:R-:W3:Y:S01]  /*b80e0*/  LDCU UR19, c[0x0][0x398] ;  /* 0x00007300ff1377ac */ /* 0x000ee20008000800 */
[----:B------:R-:W-:Y:S01]  /*b80f0*/  IMAD.WIDE R16, R23, 0x4, R214 ;  /* 0x0000000417107825 */ /* 0x000fe200078e02d6 */
[----:B------:R-:W-:-:S03]  /*b8100*/  ISETP.LT.AND P2, PT, R175, UR43, !P6 ;  /* 0x0000002baf007c0c */ /* 0x000fc6000f741270 */
[----:B----4-:R-:W-:Y:S01]  /*b8110*/  IMAD.WIDE R18, R23, 0x4, R212 ;  /* 0x0000000417127825 */ /* 0x010fe200078e02d4 */
[----:B------:R-:W-:Y:S01]  /*b8120*/  ISETP.LT.AND P6, PT, R95, UR44, !P6 ;  /* 0x0000002c5f007c0c */ /* 0x000fe2000f7c1270 */
[----:B------:R4:W-:Y:S04]  /*b8130*/  @P1 STG.E desc[UR14][R14.64], R144 ;  /* 0x000000900e001986 */ /* 0x0009e8000c10190e */
[----:B------:R4:W-:Y:S01]  /*b8140*/  @P4 STG.E desc[UR14][R16.64], R92 ;  /* 0x0000005c10004986 */ /* 0x0009e2000c10190e */
[----:B------:R-:W-:Y:S01]  /*b8150*/  ISETP.LT.AND P4, PT, R211, UR13, !P0 ;  /* 0x0000000dd3007c0c */ /* 0x000fe2000c781270 */
[----:B-1----:R-:W-:-:S04]  /*b8160*/  IMAD.WIDE R12, R23, 0x4, R6 ;  /* 0x00000004170c7825 */ /* 0x002fc800078e0206 */
[----:B---3--:R-:W-:Y:S01]  /*b8170*/  IMAD.WIDE R20, R23, 0x4, R4 ;  /* 0x0000000417147825 */ /* 0x008fe200078e0204 */
[----:B------:R1:W-:Y:S01]  /*b8180*/  @P3 STG.E desc[UR14][R18.64], R124 ;  /* 0x0000007c12003986 */ /* 0x0003e2000c10190e */
[----:B------:R-:W-:Y:S01]  /*b8190*/  ISETP.LT.AND P3, PT, R219, UR8, !P0 ;  /* 0x00000008db007c0c */ /* 0x000fe2000c761270 */
[----:B------:R-:W3:Y:S01]  /*b81a0*/  LDCU UR8, c[0x0][0x398] ;  /* 0x00007300ff0877ac */ /* 0x000ee20008000800 */
[----:B------:R-:W-:Y:S01]  /*b81b0*/  VIADD R23, R23, UR18 ;  /* 0x0000001217177c36 */ /* 0x000fe20008000000 */
[----:B------:R1:W-:Y:S01]  /*b81c0*/  @P2 STG.E desc[UR14][R12.64], R192 ;  /* 0x000000c00c002986 */ /* 0x0003e2000c10190e */
[----:B------:R-:W-:Y:S01]  /*b81d0*/  ISETP.LT.AND P1, PT, R227, UR10, !P0 ;  /* 0x0000000ae3007c0c */ /* 0x000fe2000c721270 */
[----:B------:R-:W2:Y:S01]  /*b81e0*/  LDCU UR10, c[0x0][0x398] ;  /* 0x00007300ff0a77ac */ /* 0x000ea20008000800 */
[----:B----4-:R-:W-:Y:S01]  /*b81f0*/  IMAD.WIDE R14, R23, 0x4, R244 ;  /* 0x00000004170e7825 */ /* 0x010fe200078e02f4 */
[----:B------:R4:W-:Y:S01]  /*b8200*/  @P6 STG.E desc[UR14][R20.64], R8 ;  /* 0x0000000814006986 */ /* 0x0009e2000c10190e */
[----:B------:R-:W-:Y:S01]  /*b8210*/  ISETP.LT.AND P6, PT, R127, UR12, !P0 ;  /* 0x0000000c7f007c0c */ /* 0x000fe2000c7c1270 */
[----:B------:R-:W2:Y:S01]  /*b8220*/  LDCU UR12, c[0x0][0x398] ;  /* 0x00007300ff0c77ac */ /* 0x000ea20008000800 */
[----:B------:R-:W-:Y:S01]  /*b8230*/  IMAD.WIDE R16, R23, 0x4, R242 ;  /* 0x0000000417107825 */ /* 0x000fe200078e02f2 */
        /* <DEDUP_REMOVED lines=8> */
[----:B------:R-:W-:Y:S01]  /*b82c0*/  ISETP.LT.AND P0, PT, R95, UR22, !P0 ;  /* 0x000000165f007c0c */ /* 0x000fe2000c701270 */
[----:B------:R-:W-:Y:S01]  /*b82d0*/  IMAD.WIDE R12, R23, 0x4, R240 ;  /* 0x00000004170c7825 */ /* 0x000fe200078e02f0 */
[----:B------:R-:W-:Y:S01]  /*b82e0*/  IADD3 R0, PT, PT, R187, 0x3b, RZ ;  /* 0x0000003bbb007810 */ /* 0x000fe20007ffe0ff */
[----:B------:R-:W-:Y:S01]  /*b82f0*/  @P1 STG.E desc[UR14][R18.64], R197 ;  /* 0x000000c512001986 */ /* 0x000fe2000c10190e */
[----:B------:R-:W1:Y:S01]  /*b8300*/  LDCU UR18, c[0x0][0x398] ;  /* 0x00007300ff1277ac */ /* 0x000e620008000800 */
[C---:B----4-:R-:W-:Y:S01]  /*b8310*/  IMAD.WIDE R20, R23.reuse, 0x4, R214 ;  /* 0x0000000417147825 */ /* 0x050fe200078e02d6 */
[----:B------:R-:W-:Y:S01]  /*b8320*/  ISETP.GE.AND P5, PT, R0, UR17, PT ;  /* 0x0000001100007c0c */ /* 0x000fe2000bfa6270 */
[----:B------:R4:W-:Y:S01]  /*b8330*/  @P6 STG.E desc[UR14][R12.64], R201 ;  /* 0x000000c90c006986 */ /* 0x0009e2000c10190e */
[----:B------:R-:W1:Y:S01]  /*b8340*/  LDCU UR17, c[0x0][0x398] ;  /* 0x00007300ff1177ac */ /* 0x000e620008000800 */
[----:B---3--:R-:W-:Y:S01]  /*b8350*/  IMAD.WIDE R14, R23, 0x4, R212 ;  /* 0x00000004170e7825 */ /* 0x008fe200078e02d4 */
[----:B------:R-:W-:-:S03]  /*b8360*/  ISETP.LT.AND P6, PT, R211, UR23, !P5 ;  /* 0x00000017d3007c0c */ /* 0x000fc6000efc1270 */
[----:B------:R-:W-:Y:S01]  /*b8370*/  IMAD.WIDE R16, R23, 0x4, R6 ;  /* 0x0000000417107825 */ /* 0x000fe200078e0206 */
[----:B------:R3:W-:Y:S01]  /*b8380*/  @P2 STG.E desc[UR14][R20.64], R205 ;  /* 0x000000cd14002986 */ /* 0x0007e2000c10190e */
[----:B------:R-:W-:Y:S01]  /*b8390*/  ISETP.LT.AND P2, PT, R219, UR24, !P5 ;  /* 0x00000018db007c0c */ /* 0x000fe2000ef41270 */
[----:B------:R-:W1:Y:S01]  /*b83a0*/  LDCU UR20, c[0x0][0x398] ;  /* 0x00007300ff1477ac */ /* 0x000e620008000800 */
[----:B----4-:R-:W-:Y:S01]  /*b83b0*/  IMAD.WIDE R12, R23, 0x4, R4 ;  /* 0x00000004170c7825 */ /* 0x010fe200078e0204 */
[----:B------:R4:W-:Y:S01]  /*b83c0*/  @P3 STG.E desc[UR14][R14.64], R209 ;  /* 0x000000d10e003986 */ /* 0x0009e2000c10190e */
[----:B------:R-:W-:Y:S01]  /*b83d0*/  ISETP.LT.AND P3, PT, R227, UR19, !P5 ;  /* 0x00000013e3007c0c */ /* 0x000fe2000ef61270 */
[----:B------:R-:W1:Y:S02]  /*b83e0*/  LDCU UR19, c[0x0][0x398] ;  /* 0x00007300ff1377ac */ /* 0x000e640008000800 */
[----:B------:R-:W-:Y:S01]  /*b83f0*/  @P4 STG.E desc[UR14][R16.64], R217 ;  /* 0x000000d910004986 */ /* 0x000fe2000c10190e */
[----:B------:R-:W-:Y:S01]  /*b8400*/  VIADD R25, R23, UR4 ;  /* 0x0000000417197c36 */ /* 0x000fe20008000000 */
[----:B------:R-:W-:Y:S01]  /*b8410*/  IADD3 R0, PT, PT, R187, 0x3c, RZ ;  /* 0x0000003cbb007810 */ /* 0x000fe20007ffe0ff */
[----:B------:R-:W1:Y:S01]  /*b8420*/  LDCU UR4, c[0x0][0x3b8] ;  /* 0x00007700ff0477ac */ /* 0x000e620008000800 */
[----:B------:R4:W-:Y:S01]  /*b8430*/  @P0 STG.E desc[UR14][R12.64], R225 ;  /* 0x000000e10c000986 */ /* 0x0009e2000c10190e */
[----:B------:R-:W-:Y:S01]  /*b8440*/  ISETP.LT.AND P0, PT, R127, UR26, !P5 ;  /* 0x0000001a7f007c0c */ /* 0x000fe2000ef01270 */
[----:B------:R-:W-:-:S04]  /*b8450*/  IMAD.WIDE R18, R25, 0x4, R244 ;  /* 0x0000000419127825 */ /* 0x000fc800078e02f4 */
[C---:B---3--:R-:W-:Y:S01]  /*b8460*/  IMAD.WIDE R20, R25.reuse, 0x4, R242 ;  /* 0x0000000419147825 */ /* 0x048fe200078e02f2 */
[----:B------:R3:W-:Y:S03]  /*b8470*/  @P6 STG.E desc[UR14][R18.64], R149 ;  /* 0x0000009512006986 */ /* 0x0007e6000c10190e */
[----:B----4-:R-:W-:Y:S01]  /*b8480*/  IMAD.WIDE R14, R25, 0x4, R2 ;  /* 0x00000004190e7825 */ /* 0x010fe200078e0202 */
[----:B------:R-:W-:-:S03]  /*b8490*/  ISETP.GE.AND P1, PT, R0, UR11, PT ;  /* 0x0000000b00007c0c */ /* 0x000fc6000bf26270 */
[----:B------:R-:W-:Y:S01]  /*b84a0*/  IMAD.WIDE R12, R25, 0x4, R240 ;  /* 0x00000004190c7825 */ /* 0x000fe200078e02f0 */
[----:B------:R-:W-:Y:S01]  /*b84b0*/  ISETP.LT.AND P6, PT, R147, UR25, !P5 ;  /* 0x0000001993007c0c */ /* 0x000fe2000efc1270 */
[----:B------:R4:W-:Y:S01]  /*b84c0*/  @P2 STG.E desc[UR14][R20.64], R229 ;  /* 0x000000e514002986 */ /* 0x0009e2000c10190e */
[----:B------:R-:W-:Y:S01]  /*b84d0*/  ISETP.LT.AND P4, PT, R231, UR27, !P5 ;  /* 0x0000001be7007c0c */ /* 0x000fe2000ef81270 */
[----:B------:R-:W-:Y:S01]  /*b84e0*/  IMAD.WIDE R16, R25, 0x4, R214 ;  /* 0x0000000419107825 */ /* 0x000fe200078e02d6 */
[----:B------:R-:W-:Y:S01]  /*b84f0*/  ISETP.LT.AND P2, PT, R175, UR28, !P5 ;  /* 0x0000001caf007c0c */ /* 0x000fe2000ef41270 */
[----:B------:R4:W-:Y:S01]  /*b8500*/  @P3 STG.E desc[UR14][R14.64], R173 ;  /* 0x000000ad0e003986 */ /* 0x0009e2000c10190e */
[----:B-1----:R-:W-:Y:S01]  /*b8510*/  ISETP.LT.AND P5, PT, R95, UR17, !P5 ;  /* 0x000000115f007c0c */ /* 0x002fe2000efa1270 */
[----:B---3--:R-:W-:Y:S01]  /*b8520*/  IMAD.WIDE R18, R25, 0x4, R212 ;  /* 0x0000000419127825 */ /* 0x008fe200078e02d4 */
[----:B------:R-:W-:Y:S01]  /*b8530*/  IADD3 R0, PT, PT, R187, 0x3d, RZ ;  /* 0x0000003dbb007810 */ /* 0x000fe20007ffe0ff */
[----:B------:R1:W-:Y:S01]  /*b8540*/  @P0 STG.E desc[UR14][R12.64], R145 ;  /* 0x000000910c000986 */ /* 0x0003e2000c10190e */
[----:B------:R-:W-:Y:S01]  /*b8550*/  ISETP.LT.AND P0, PT, R211, UR29, !P1 ;  /* 0x0000001dd3007c0c */ /* 0x000fe2000cf01270 */
[----:B------:R-:W3:Y:S01]  /*b8560*/  LDCU UR11, c[0x0][0x398] ;  /* 0x00007300ff0b77ac */ /* 0x000ee20008000800 */
[----:B----4-:R-:W-:-:S04]  /*b8570*/  IMAD.WIDE R20, R25, 0x4, R6 ;  /* 0x0000000419147825 */ /* 0x010fc800078e0206 */
[C---:B------:R-:W-:Y:S01]  /*b8580*/  IMAD.WIDE R14, R25.reuse, 0x4, R4 ;  /* 0x00000004190e7825 */ /* 0x040fe200078e0204 */
[----:B------:R-:W4:Y:S03]  /*b8590*/  LDCU UR17, c[0x0][0x398] ;  /* 0x00007300ff1177ac */ /* 0x000f260008000800 */
[----:B------:R-:W-:Y:S01]  /*b85a0*/  VIADD R25, R25, UR6 ;  /* 0x0000000619197c36 */ /* 0x000fe20008000000 */
[----:B------:R-:W-:Y:S01]  /*b85b0*/  ISETP.GE.AND P3, PT, R0, UR9, PT ;  /* 0x0000000900007c0c */ /* 0x000fe2000bf66270 */
[----:B------:R2:W-:Y:S01]  /*b85c0*/  @P6 STG.E desc[UR14][R16.64], R93 ;  /* 0x0000005d10006986 */ /* 0x0005e2000c10190e */
[----:B------:R-:W2:Y:S01]  /*b85d0*/  LDCU UR6, c[0x0][0x398] ;  /* 0x00007300ff0677ac */ /* 0x000ea20008000800 */
[----:B-1----:R-:W-:Y:S01]  /*b85e0*/  IMAD.WIDE R12, R25, 0x4, R244 ;  /* 0x00000004190c7825 */ /* 0x002fe200078e02f4 */
[----:B------:R-:W-:Y:S01]  /*b85f0*/  IADD3 R0, PT, PT, R187, 0x3e, RZ ;  /* 0x0000003ebb007810 */ /* 0x000fe20007ffe0ff */
[----:B------:R1:W-:Y:S01]  /*b8600*/  @P4 STG.E desc[UR14][R18.64], R125 ;  /* 0x0000007d12004986 */ /* 0x0003e2000c10190e */
[----:B------:R-:W1:Y:S03]  /*b8610*/  LDCU UR9, c[0x0][0x398] ;  /* 0x00007300ff0977ac */ /* 0x000e660008000800 */
[----:B------:R-:W-:Y:S04]  /*b8620*/  @P2 STG.E desc[UR14][R20.64], R193 ;  /* 0x000000c114002986 */ /* 0x000fe8000c10190e */
[----:B------:R1:W-:Y:S04]  /*b8630*/  @P5 STG.E desc[UR14][R14.64], R9 ;  /* 0x000000090e005986 */ /* 0x0003e8000c10190e */
[----:B--2---:R2:W-:Y:S01]  /*b8640*/  @P0 STG.E desc[UR14][R12.64], R186 ;  /* 0x000000ba0c000986 */ /* 0x0045e2000c10190e */
[----:B------:R-:W-:-:S02]  /*b8650*/  ISETP.GE.AND P0, PT, R0, UR5, PT ;  /* 0x0000000500007c0c */ /* 0x000fc4000bf06270 */
[----:B------:R-:W-:Y:S02]  /*b8660*/  ISETP.LT.AND P2, PT, R219, UR8, !P1 ;  /* 0x00000008db007c0c */ /* 0x000fe4000cf41270 */
[----:B------:R-:W-:Y:S01]  /*b8670*/  ISETP.LT.AND P4, PT, R227, UR10, !P1 ;  /* 0x0000000ae3007c0c */ /* 0x000fe2000cf81270 */
[----:B------:R-:W-:Y:S01]  /*b8680*/  IMAD.WIDE R16, R25, 0x4, R242 ;  /* 0x0000000419107825 */ /* 0x000fe200078e02f2 */
[----:B------:R-:W-:Y:S01]  /*b8690*/  IADD3 R0, PT, PT, R187, 0x3f, RZ ;  /* 0x0000003fbb007810 */ /* 0x000fe20007ffe0ff */
[----:B------:R-:W2:Y:S01]  /*b86a0*/  LDCU UR8, c[0x0][0x398] ;  /* 0x00007300ff0877ac */ /* 0x000ea20008000800 */
[----:B------:R-:W4:Y:S01]  /*b86b0*/  LDL.LU R187, [R1+0x4108] ;  /* 0x0041080001bb7983 */ /* 0x000f220000300800 */
[----:B-1----:R-:W-:Y:S01]  /*b86c0*/  IMAD.WIDE R18, R25, 0x4, R2 ;  /* 0x0000000419127825 */ /* 0x002fe200078e0202 */
[----:B------:R-:W-:Y:S01]  /*b86d0*/  ISETP.LT.AND P6, PT, R127, UR12, !P1 ;  /* 0x0000000c7f007c0c */ /* 0x000fe2000cfc1270 */
[----:B------:R-:W1:Y:S01]  /*b86e0*/  LDCU UR10, c[0x0][0x398] ;  /* 0x00007300ff0a77ac */ /* 0x000e620008000800 */
[----:B---3--:R-:W-:-:S03]  /*b86f0*/  ISETP.LT.AND P5, PT, R147, UR11, !P1 ;  /* 0x0000000b93007c0c */ /* 0x008fc6000cfa1270 */
[----:B------:R3:W-:Y:S01]  /*b8700*/  @P2 STG.E desc[UR14][R16.64], R190 ;  /* 0x000000be10002986 */ /* 0x0007e2000c10190e */
[----:B------:R-:W-:Y:S01]  /*b8710*/  ISETP.LT.AND P2, PT, R175, UR16, !P1 ;  /* 0x00000010af007c0c */ /* 0x000fe2000cf41270 */
[----:B------:R-:W-:Y:S01]  /*b8720*/  IMAD.WIDE R8, R25, 0x4, R240 ;  /* 0x0000000419087825 */ /* 0x000fe200078e02f0 */
[----:B------:R-:W1:Y:S01]  /*b8730*/  LDCU UR11, c[0x0][0x398] ;  /* 0x00007300ff0b77ac */ /* 0x000e620008000800 */
[----:B------:R3:W-:Y:S01]  /*b8740*/  @P4 STG.E desc[UR14][R18.64], R198 ;  /* 0x000000c612004986 */ /* 0x0007e2000c10190e */
[----:B------:R-:W-:Y:S02]  /*b8750*/  ISETP.LT.AND P4, PT, R231, UR13, !P1 ;  /* 0x0000000de7007c0c */ /* 0x000fe4000cf81270 */
[----:B------:R-:W-:Y:S01]  /*b8760*/  ISETP.LT.AND P1, PT, R95, UR18, !P1 ;  /* 0x000000125f007c0c */ /* 0x000fe2000cf21270 */
[----:B------:R-:W-:Y:S01]  /*b8770*/  IMAD.WIDE R14, R25, 0x4, R214 ;  /* 0x00000004190e7825 */ /* 0x000fe200078e02d6 */
[----:B------:R1:W-:Y:S01]  /*b8780*/  @P6 STG.E desc[UR14][R8.64], R202 ;  /* 0x000000ca08006986 */ /* 0x0003e2000c10190e */
[----:B------:R-:W-:Y:S01]  /*b8790*/  ISETP.LT.AND P6, PT, R211, UR19, !P3 ;  /* 0x00000013d3007c0c */ /* 0x000fe2000dfc1270 */
[----:B------:R-:W4:Y:S01]  /*b87a0*/  LDCU UR5, c[0x0][0x3b8] ;  /* 0x00007700ff0577ac */ /* 0x000f220008000800 */
[----:B--2---:R-:W-:Y:S01]  /*b87b0*/  IMAD.WIDE R12, R25, 0x4, R212 ;  /* 0x00000004190c7825 */ /* 0x004fe200078e02d4 */
[----:B------:R2:W-:Y:S01]  /*b87c0*/  @P5 STG.E desc[UR14][R14.64], R206 ;  /* 0x000000ce0e005986 */ /* 0x0005e2000c10190e */
[----:B------:R-:W-:Y:S01]  /*b87d0*/  ISETP.LT.AND P5, PT, R219, UR9, !P3 ;  /* 0x00000009db007c0c */ /* 0x000fe2000dfa1270 */
[----:B------:R-:W4:Y:S01]  /*b87e0*/  LDCU UR9, c[0x0][0x398] ;  /* 0x00007300ff0977ac */ /* 0x000f220008000800 */
[C---:B---3--:R-:W-:Y:S01]  /*b87f0*/  IMAD.WIDE R16, R25.reuse, 0x4, R6 ;  /* 0x0000000419107825 */ /* 0x048fe200078e0206 */
[----:B------:R-:W3:Y:S03]  /*b8800*/  LDCU UR12, c[0x0][0x398] ;  /* 0x00007300ff0c77ac */ /* 0x000ee60008000800 */
[C---:B------:R-:W-:Y:S01]  /*b8810*/  IMAD.WIDE R18, R25.reuse, 0x4, R4 ;  /* 0x0000000419127825 */ /* 0x040fe200078e0204 */
[----:B------:R3:W-:Y:S03]  /*b8820*/  @P4 STG.E desc[UR14][R12.64], R210 ;  /* 0x000000d20c004986 */ /* 0x0007e6000c10190e */
[----:B------:R-:W-:Y:S01]  /*b8830*/  VIADD R25, R25, UR4 ;  /* 0x0000000419197c36 */ /* 0x000fe20008000000 */
[----:B------:R-:W4:Y:S01]  /*b8840*/  LDCU UR4, c[0x0][0x398] ;  /* 0x00007300ff0477ac */ /* 0x000f220008000800 */
[----:B------:R4:W-:Y:S02]  /*b8850*/  @P2 STG.E desc[UR14][R16.64], R218 ;  /* 0x000000da10002986 */ /* 0x0009e4000c10190e */
[----:B----4-:R-:W-:Y:S01]  /*b8860*/  ISETP.LT.AND P2, PT, R227, UR17, !P3 ;  /* 0x00000011e3007c0c */ /* 0x010fe2000df41270 */
[----:B-1----:R-:W-:Y:S01]  /*b8870*/  IMAD.WIDE R8, R25, 0x4, R244 ;  /* 0x0000000419087825 */ /* 0x002fe200078e02f4 */
[----:B------:R-:W-:Y:S01]  /*b8880*/  @P1 STG.E desc[UR14][R18.64], R226 ;  /* 0x000000e212001986 */ /* 0x000fe2000c10190e */
[----:B------:R-:W-:-:S02]  /*b8890*/  ISETP.LT.AND P1, PT, R127, UR20, !P3 ;  /* 0x000000147f007c0c */ /* 0x000fc4000df21270 */
[C---:B--2---:R-:W-:Y:S01]  /*b88a0*/  IMAD.WIDE R14, R25.reuse, 0x4, R242 ;  /* 0x00000004190e7825 */ /* 0x044fe200078e02f2 */
[----:B------:R1:W-:Y:S03]  /*b88b0*/  @P6 STG.E desc[UR14][R8.64], R150 ;  /* 0x0000009608006986 */ /* 0x0003e6000c10190e */
[----:B---3--:R-:W-:Y:S01]  /*b88c0*/  IMAD.WIDE R12, R25, 0x4, R2 ;  /* 0x00000004190c7825 */ /* 0x008fe200078e0202 */
[----:B------:R2:W-:Y:S01]  /*b88d0*/  @P5 STG.E desc[UR14][R14.64], R230 ;  /* 0x000000e60e005986 */ /* 0x0005e2000c10190e */
[----:B------:R-:W-:Y:S02]  /*b88e0*/  ISETP.LT.AND P5, PT, R147, UR6, !P3 ;  /* 0x0000000693007c0c */ /* 0x000fe4000dfa1270 */
[----:B------:R-:W-:Y:S01]  /*b88f0*/  IMAD.WIDE R16, R25, 0x4, R240 ;  /* 0x0000000419107825 */ /* 0x000fe200078e02f0 */
[----:B------:R-:W3:Y:S01]  /*b8900*/  LDCU UR6, c[0x0][0x398] ;  /* 0x00007300ff0677ac */ /* 0x000ee20008000800 */
[----:B------:R-:W-:Y:S01]  /*b8910*/  ISETP.LT.AND P4, PT, R231, UR8, !P3 ;  /* 0x00000008e7007c0c */ /* 0x000fe2000df81270 */
[----:B------:R4:W-:Y:S01]  /*b8920*/  @P2 STG.E desc[UR14][R12.64], R174 ;  /* 0x000000ae0c002986 */ /* 0x0009e2000c10190e */
[----:B------:R-:W-:-:S02]  /*b8930*/  ISETP.LT.AND P6, PT, R175, UR10, !P3 ;  /* 0x0000000aaf007c0c */ /* 0x000fc4000dfc1270 */
[----:B------:R-:W-:Y:S01]  /*b8940*/  ISETP.LT.AND P3, PT, R95, UR11, !P3 ;  /* 0x0000000b5f007c0c */ /* 0x000fe2000df61270 */
[----:B------:R3:W-:Y:S01]  /*b8950*/  @P1 STG.E desc[UR14][R16.64], R146 ;  /* 0x0000009210001986 */ /* 0x0007e2000c10190e */
[----:B------:R-:W-:Y:S01]  /*b8960*/  ISETP.LT.AND P1, PT, R211, UR4, !P0 ;  /* 0x00000004d3007c0c */ /* 0x000fe2000c721270 */
[----:B-1----:R-:W-:-:S04]  /*b8970*/  IMAD.WIDE R8, R25, 0x4, R214 ;  /* 0x0000000419087825 */ /* 0x002fc800078e02d6 */
[C---:B------:R-:W-:Y:S02]  /*b8980*/  VIADD R23, R25.reuse, UR5 ;  /* 0x0000000519177c36 */ /* 0x040fe40008000000 */
[C---:B--2---:R-:W-:Y:S01]  /*b8990*/  IMAD.WIDE R14, R25.reuse, 0x4, R212 ;  /* 0x00000004190e7825 */ /* 0x044fe200078e02d4 */
[----:B------:R1:W-:Y:S03]  /*b89a0*/  @P5 STG.E desc[UR14][R8.64], R94 ;  /* 0x0000005e08005986 */ /* 0x0003e6000c10190e */
[C---:B------:R-:W-:Y:S01]  /*b89b0*/  IMAD.WIDE R18, R25.reuse, 0x4, R6 ;  /* 0x0000000419127825 */ /* 0x040fe200078e0206 */
[----:B------:R2:W-:Y:S03]  /*b89c0*/  @P4 STG.E desc[UR14][R14.64], R126 ;  /* 0x0000007e0e004986 */ /* 0x0005e6000c10190e */
[----:B----4-:R-:W-:Y:S01]  /*b89d0*/  IMAD.WIDE R12, R25, 0x4, R4 ;  /* 0x00000004190c7825 */ /* 0x010fe200078e0204 */
[----:B------:R-:W-:Y:S01]  /*b89e0*/  ISETP.LT.AND P5, PT, R219, UR9, !P0 ;  /* 0x00000009db007c0c */ /* 0x000fe2000c7a1270 */
[----:B------:R-:W4:Y:S02]  /*b89f0*/  LDCU UR4, c[0x0][0x3b8] ;  /* 0x00007700ff0477ac */ /* 0x000f240008000800 */
[----:B---3--:R-:W-:Y:S01]  /*b8a00*/  IMAD.WIDE R16, R23, 0x4, R244 ;  /* 0x0000000417107825 */ /* 0x008fe200078e02f4 */
[----:B------:R3:W-:Y:S01]  /*b8a10*/  @P6 STG.E desc[UR14][R18.64], R194 ;  /* 0x000000c212006986 */ /* 0x0007e2000c10190e */
[----:B------:R-:W-:-:S02]  /*b8a20*/  ISETP.LT.AND P4, PT, R227, UR12, !P0 ;  /* 0x0000000ce3007c0c */ /* 0x000fc4000c781270 */
[----:B------:R-:W-:Y:S01]  /*b8a30*/  ISETP.LT.AND P6, PT, R127, UR6, !P0 ;  /* 0x000000067f007c0c */ /* 0x000fe2000c7c1270 */
[----:B------:R-:W-:Y:S01]  /*b8a40*/  @P3 STG.E desc[UR14][R12.64], R10 ;  /* 0x0000000a0c003986 */ /* 0x000fe2000c10190e */
[----:B------:R-:W-:Y:S01]  /*b8a50*/  IMAD.WIDE R20, R23, 0x4, R242 ;  /* 0x0000000417147825 */ /* 0x000fe200078e02f2 */
[----:B------:R-:W-:-:S03]  /*b8a60*/  ISETP.GE.AND P2, PT, R0, UR7, PT ;  /* 0x0000000700007c0c */ /* 0x000fc6000bf46270 */
[----:B-1----:R-:W-:-:S04]  /*b8a70*/  IMAD.WIDE R8, R23, 0x4, R2 ;  /* 0x0000000417087825 */ /* 0x002fc800078e0202 */
[----:B--2---:R-:W-:-:S04]  /*b8a80*/  IMAD.WIDE R14, R23, 0x4, R240 ;  /* 0x00000004170e7825 */ /* 0x004fc800078e02f0 */
[----:B---3--:R-:W-:Y:S01]  /*b8a90*/  IMAD.WIDE R18, R23, 0x4, R214 ;  /* 0x0000000417127825 */ /* 0x008fe200078e02d6 */
[----:B------:R-:W-:Y:S02]  /*b8aa0*/  ISETP.LT.AND P3, PT, R211, UR6, !P2 ;  /* 0x00000006d3007c0c */ /* 0x000fe4000d761270 */
[----:B------:R-:W2:Y:S04]  /*b8ab0*/  LDL.LU R211, [R1+0x4104] ;  /* 0x0041040001d37983 */ /* 0x000ea80000300800 */
[----:B------:R-:W-:Y:S01]  /*b8ac0*/  @P1 STG.E desc[UR14][R16.64], R187 ;  /* 0x000000bb10001986 */ /* 0x000fe2000c10190e */
[----:B------:R-:W-:-:S03]  /*b8ad0*/  ISETP.LT.AND P1, PT, R147, UR6, !P0 ;  /* 0x0000000693007c0c */ /* 0x000fc6000c721270 */
[----:B------:R4:W-:Y:S04]  /*b8ae0*/  @P5 STG.E desc[UR14][R20.64], R191 ;  /* 0x000000bf14005986 */ /* 0x0009e8000c10190e */
[----:B------:R1:W-:Y:S04]  /*b8af0*/  @P4 STG.E desc[UR14][R8.64], R199 ;  /* 0x000000c708004986 */ /* 0x0003e8000c10190e */
[----:B------:R3:W-:Y:S01]  /*b8b00*/  @P6 STG.E desc[UR14][R14.64], R203 ;  /* 0x000000cb0e006986 */ /* 0x0007e2000c10190e */
[----:B------:R-:W-:-:S03]  /*b8b10*/  ISETP.LT.AND P6, PT, R219, UR6, !P2 ;  /* 0x00000006db007c0c */ /* 0x000fc6000d7c1270 */
[----:B------:R3:W-:Y:S01]  /*b8b20*/  @P1 STG.E desc[UR14][R18.64], R207 ;  /* 0x000000cf12001986 */ /* 0x0007e2000c10190e */
[----:B------:R-:W-:-:S03]  /*b8b30*/  ISETP.LT.AND P1, PT, R227, UR6, !P2 ;  /* 0x00000006e3007c0c */ /* 0x000fc6000d721270 */
[----:B------:R-:W3:Y:S04]  /*b8b40*/  LDL.LU R219, [R1+0x4100] ;  /* 0x0041000001db7983 */ /* 0x000ee80000300800 */
[----:B------:R-:W3:Y:S01]  /*b8b50*/  LDL.LU R227, [R1+0x40fc] ;  /* 0x0040fc0001e37983 */ /* 0x000ee20000300800 */
[----:B------:R-:W-:Y:S02]  /*b8b60*/  ISETP.LT.AND P5, PT, R231, UR6, !P0 ;  /* 0x00000006e7007c0c */ /* 0x000fe4000c7a1270 */
[----:B------:R-:W-:Y:S02]  /*b8b70*/  ISETP.LT.AND P4, PT, R175, UR6, !P0 ;  /* 0x00000006af007c0c */ /* 0x000fe4000c781270 */
[----:B------:R-:W-:Y:S02]  /*b8b80*/  ISETP.LT.AND P0, PT, R95, UR6, !P0 ;  /* 0x000000065f007c0c */ /* 0x000fe4000c701270 */
[C---:B----4-:R-:W-:Y:S01]  /*b8b90*/  IADD3 R21, PT, PT, R23.reuse, UR4, RZ ;  /* 0x0000000417157c10 */ /* 0x050fe2000fffe0ff */
[----:B------:R-:W-:-:S04]  /*b8ba0*/  IMAD.WIDE R12, R23, 0x4, R212 ;  /* 0x00000004170c7825 */ /* 0x000fc800078e02d4 */
[----:B------:R-:W-:-:S04]  /*b8bb0*/  IMAD.WIDE R16, R23, 0x4, R6 ;  /* 0x0000000417107825 */ /* 0x000fc800078e0206 */
[----:B-1----:R-:W-:-:S04]  /*b8bc0*/  IMAD.WIDE R8, R23, 0x4, R4 ;  /* 0x0000000417087825 */ /* 0x002fc800078e0204 */
[----:B------:R-:W-:Y:S01]  /*b8bd0*/  IMAD.WIDE R244, R21, 0x4, R244 ;  /* 0x0000000415f47825 */ /* 0x000fe200078e02f4 */
[----:B--2---:R1:W-:Y:S01]  /*b8be0*/  @P5 STG.E desc[UR14][R12.64], R211 ;  /* 0x000000d30c005986 */ /* 0x0043e2000c10190e */
[----:B------:R-:W-:-:S03]  /*b8bf0*/  ISETP.LT.AND P5, PT, R127, UR6, !P2 ;  /* 0x000000067f007c0c */ /* 0x000fc6000d7a1270 */
[----:B------:R-:W2:Y:S04]  /*b8c00*/  LDL.LU R127, [R1+0x40f8] ;  /* 0x0040f800017f7983 */ /* 0x000ea80000300800 */
[----:B---3--:R1:W-:Y:S01]  /*b8c10*/  @P4 STG.E desc[UR14][R16.64], R219 ;  /* 0x000000db10004986 */ /* 0x0083e2000c10190e */
[----:B------:R-:W-:-:S03]  /*b8c20*/  ISETP.LT.AND P4, PT, R147, UR6, !P2 ;  /* 0x0000000693007c0c */ /* 0x000fc6000d781270 */
[----:B------:R1:W-:Y:S01]  /*b8c30*/  @P0 STG.E desc[UR14][R8.64], R227 ;  /* 0x000000e308000986 */ /* 0x0003e2000c10190e */
[----:B------:R-:W-:-:S03]  /*b8c40*/  ISETP.LT.AND P0, PT, R231, UR6, !P2 ;  /* 0x00000006e7007c0c */ /* 0x000fc6000d701270 */
[----:B------:R-:W3:Y:S04]  /*b8c50*/  LDL.LU R147, [R1+0x40f4] ;  /* 0x0040f40001937983 */ /* 0x000ee80000300800 */
[----:B------:R1:W-:Y:S01]  /*b8c60*/  @P3 STG.E desc[UR14][R244.64], R151 ;  /* 0x00000097f4003986 */ /* 0x0003e2000c10190e */
[----:B------:R-:W-:-:S03]  /*b8c70*/  ISETP.LT.AND P3, PT, R175, UR6, !P2 ;  /* 0x00000006af007c0c */ /* 0x000fc6000d761270 */
[----:B------:R-:W4:Y:S01]  /*b8c80*/  LDL.LU R231, [R1+0x40f0] ;  /* 0x0040f00001e77983 */ /* 0x000f220000300800 */
[----:B------:R-:W-:-:S03]  /*b8c90*/  ISETP.LT.AND P2, PT, R95, UR6, !P2 ;  /* 0x000000065f007c0c */ /* 0x000fc6000d741270 */
[----:B------:R-:W2:Y:S04]  /*b8ca0*/  LDL.LU R175, [R1+0x40ec] ;  /* 0x0040ec0001af7983 */ /* 0x000ea80000300800 */
[----:B------:R-:W3:Y:S01]  /*b8cb0*/  LDL.LU R95, [R1+0x40e8] ;  /* 0x0040e800015f7983 */ /* 0x000ee20000300800 */
[----:B------:R-:W-:-:S04]  /*b8cc0*/  IMAD.WIDE R242, R21, 0x4, R242 ;  /* 0x0000000415f27825 */ /* 0x000fc800078e02f2 */
[----:B------:R-:W-:-:S04]  /*b8cd0*/  IMAD.WIDE R2, R21, 0x4, R2 ;  /* 0x0000000415027825 */ /* 0x000fc800078e0202 */
[----:B------:R-:W-:-:S04]  /*b8ce0*/  IMAD.WIDE R240, R21, 0x4, R240 ;  /* 0x0000000415f07825 */ /* 0x000fc800078e02f0 */
[----:B------:R-:W-:-:S04]  /*b8cf0*/  IMAD.WIDE R214, R21, 0x4, R214 ;  /* 0x0000000415d67825 */ /* 0x000fc800078e02d6 */
[----:B------:R-:W-:-:S04]  /*b8d00*/  IMAD.WIDE R212, R21, 0x4, R212 ;  /* 0x0000000415d47825 */ /* 0x000fc800078e02d4 */
[----:B------:R-:W-:-:S04]  /*b8d10*/  IMAD.WIDE R6, R21, 0x4, R6 ;  /* 0x0000000415067825 */ /* 0x000fc800078e0206 */
[----:B------:R-:W-:Y:S01]  /*b8d20*/  IMAD.WIDE R4, R21, 0x4, R4 ;  /* 0x0000000415047825 */ /* 0x000fe200078e0204 */
[----:B----4-:R1:W-:Y:S04]  /*b8d30*/  @P6 STG.E desc[UR14][R242.64], R231 ;  /* 0x000000e7f2006986 */ /* 0x0103e8000c10190e */
[----:B--2---:R1:W-:Y:S04]  /*b8d40*/  @P1 STG.E desc[UR14][R2.64], R175 ;  /* 0x000000af02001986 */ /* 0x0043e8000c10190e */
[----:B---3--:R1:W-:Y:S04]  /*b8d50*/  @P5 STG.E desc[UR14][R240.64], R147 ;  /* 0x00000093f0005986 */ /* 0x0083e8000c10190e */
[----:B------:R1:W-:Y:S04]  /*b8d60*/  @P4 STG.E desc[UR14][R214.64], R95 ;  /* 0x0000005fd6004986 */ /* 0x0003e8000c10190e */
[----:B------:R1:W-:Y:S04]  /*b8d70*/  @P0 STG.E desc[UR14][R212.64], R127 ;  /* 0x0000007fd4000986 */ /* 0x0003e8000c10190e */
[----:B------:R1:W-:Y:S01]  /*b8d80*/  @P3 STG.E desc[UR14][R6.64], R195 ;  /* 0x000000c306003986 */ /* 0x0003e2000c10190e */
[----:B------:R-:W-:Y:S05]  /*b8d90*/  @!P2 EXIT ;  /* 0x000000000000a94d */ /* 0x000fea0003800000 */
[----:B------:R-:W-:Y:S01]  /*b8da0*/  STG.E desc[UR14][R4.64], R11 ;  /* 0x0000000b04007986 */ /* 0x000fe2000c10190e */
[----:B------:R-:W-:Y:S05]  /*b8db0*/  EXIT ;  /* 0x000000000000794d */ /* 0x000fea0003800000 */
.L_x_2:
[----:B------:R-:W-:-:S00]  /*b8dc0*/  BRA `(.L_x_2) ;  /* 0xfffffffc00fc7947 */ /* 0x000fc0000383ffff */
[----:B------:R-:W-:-:S00]  /*b8dd0*/  NOP ;  /* 0x0000000000007918 */ /* 0x000fc00000000000 */
        /* <DEDUP_REMOVED lines=10> */
.L_x_3:


//--------------------- .nv.shared.matmul_kernel  --------------------------
	.section	.nv.shared.matmul_kernel,"aw",@nobits
	.sectionflags	@""
	.align	16
	.zero		1024


//--------------------- .nv.shared.reserved.0     --------------------------
	.section	.nv.shared.reserved.0,"aw",@nobits
	.weak		__nv_reservedSMEM_offset_0_alias
	.size		__nv_reservedSMEM_offset_0_alias, 0, 64
	.other		__nv_reservedSMEM_offset_0_alias,@"STO_CUDA_RESERVED_SHARED STV_DEFAULT"
__nv_reservedSMEM_offset_0_alias:
	.zero		0
	.zero		64


//--------------------- .nv.constant0.matmul_kernel --------------------------
	.section	.nv.constant0.matmul_kernel,"a",@progbits
	.sectionflags	@""
	.align	4
.nv.constant0.matmul_kernel:
	.zero		976


//--------------------- SYMBOLS --------------------------

	.type		.nv.reservedSmem.offset0,@object
	.size		.nv.reservedSmem.offset0,0x4
	.type		.nv.reservedSmem.cap,@object
	.size		.nv.reservedSmem.cap,0x4
